//
// Generated by NVIDIA NVVM Compiler
//
// Compiler Build ID: CL-36424714
// Cuda compilation tools, release 13.0, V13.0.88
// Based on NVVM 20.0.0
//

.version 9.0
.target sm_100
.address_size 64

	// .globl	_Z15Prefix_Up_SweepPiii
// _ZZ11Min_InitialPdS_PiS0_S0_iiiE4temp has been demoted
// _ZZ11Min_InitialPdS_PiS0_S0_iiiE3tag has been demoted

.visible .entry _Z15Prefix_Up_SweepPiii(
	.param .u64 .ptr .align 1 _Z15Prefix_Up_SweepPiii_param_0,
	.param .u32 _Z15Prefix_Up_SweepPiii_param_1,
	.param .u32 _Z15Prefix_Up_SweepPiii_param_2
)
{
	.reg .pred 	%p<4>;
	.reg .b32 	%r<18>;
	.reg .b64 	%rd<7>;

	ld.param.u64 	%rd2, [_Z15Prefix_Up_SweepPiii_param_0];
	mov.u32 	%r1, %tid.x;
	mov.u32 	%r2, %ntid.x;
	bar.sync 	0;
	setp.lt.u32 	%p1, %r2, 2;
	@%p1 bra 	$L__BB0_5;
	cvta.to.global.u64 	%rd1, %rd2;
	mov.u32 	%r7, %ctaid.x;
	mad.lo.s32 	%r3, %r2, %r7, %r1;
	mov.b32 	%r17, 2;
$L__BB0_2:
	add.s32 	%r8, %r17, -1;
	and.b32  	%r9, %r8, %r1;
	setp.ne.s32 	%p2, %r9, 0;
	@%p2 bra 	$L__BB0_4;
	shr.u32 	%r10, %r17, 1;
	add.s32 	%r11, %r3, %r17;
	not.b32 	%r12, %r10;
	add.s32 	%r13, %r11, %r12;
	mul.wide.s32 	%rd3, %r13, 4;
	add.s64 	%rd4, %rd1, %rd3;
	ld.global.u32 	%r14, [%rd4];
	mul.wide.s32 	%rd5, %r11, 4;
	add.s64 	%rd6, %rd1, %rd5;
	ld.global.u32 	%r15, [%rd6+-4];
	add.s32 	%r16, %r15, %r14;
	st.global.u32 	[%rd6+-4], %r16;
$L__BB0_4:
	bar.sync 	0;
	shl.b32 	%r17, %r17, 1;
	setp.le.u32 	%p3, %r17, %r2;
	@%p3 bra 	$L__BB0_2;
$L__BB0_5:
	ret;

}
	// .globl	_Z17Prefix_Down_SweepPiS_
.visible .entry _Z17Prefix_Down_SweepPiS_(
	.param .u64 .ptr .align 1 _Z17Prefix_Down_SweepPiS__param_0,
	.param .u64 .ptr .align 1 _Z17Prefix_Down_SweepPiS__param_1
)
{
	.reg .pred 	%p<6>;
	.reg .b32 	%r<26>;
	.reg .b64 	%rd<15>;

	ld.param.u64 	%rd4, [_Z17Prefix_Down_SweepPiS__param_0];
	ld.param.u64 	%rd5, [_Z17Prefix_Down_SweepPiS__param_1];
	cvta.to.global.u64 	%rd1, %rd4;
	cvta.to.global.u64 	%rd2, %rd5;
	mov.u32 	%r1, %tid.x;
	mov.u32 	%r25, %ntid.x;
	mov.u32 	%r3, %ctaid.x;
	mul.lo.s32 	%r4, %r25, %r3;
	add.s32 	%r5, %r4, %r1;
	mov.u32 	%r9, %nctaid.x;
	setp.ge.u32 	%p1, %r5, %r9;
	@%p1 bra 	$L__BB1_2;
	mul.wide.u32 	%rd6, %r5, 4;
	add.s64 	%rd7, %rd2, %rd6;
	mov.b32 	%r10, 0;
	st.global.u32 	[%rd7], %r10;
$L__BB1_2:
	bar.sync 	0;
	add.s32 	%r11, %r25, -1;
	setp.ne.s32 	%p2, %r1, %r11;
	@%p2 bra 	$L__BB1_4;
	mul.wide.s32 	%rd8, %r5, 4;
	add.s64 	%rd9, %rd1, %rd8;
	ld.global.u32 	%r12, [%rd9];
	mul.wide.u32 	%rd10, %r3, 4;
	add.s64 	%rd11, %rd2, %rd10;
	ld.global.u32 	%r13, [%rd11+4];
	add.s32 	%r14, %r13, %r12;
	st.global.u32 	[%rd11+4], %r14;
	mov.b32 	%r15, 0;
	st.global.u32 	[%rd9], %r15;
$L__BB1_4:
	bar.sync 	0;
	setp.lt.u32 	%p3, %r25, 2;
	@%p3 bra 	$L__BB1_9;
	not.b32 	%r16, %r1;
	add.s32 	%r17, %r4, %r25;
	add.s32 	%r6, %r17, %r16;
	mul.wide.s32 	%rd12, %r6, 4;
	add.s64 	%rd3, %rd1, %rd12;
$L__BB1_6:
	add.s32 	%r18, %r25, -1;
	and.b32  	%r19, %r18, %r1;
	setp.ne.s32 	%p4, %r19, 0;
	@%p4 bra 	$L__BB1_8;
	shr.u32 	%r20, %r25, 1;
	sub.s32 	%r21, %r6, %r20;
	mul.wide.s32 	%rd13, %r21, 4;
	add.s64 	%rd14, %rd1, %rd13;
	ld.global.u32 	%r22, [%rd14];
	ld.global.u32 	%r23, [%rd3];
	st.global.u32 	[%rd14], %r23;
	add.s32 	%r24, %r23, %r22;
	st.global.u32 	[%rd3], %r24;
$L__BB1_8:
	bar.sync 	0;
	shr.u32 	%r8, %r25, 1;
	setp.gt.u32 	%p5, %r25, 3;
	mov.u32 	%r25, %r8;
	@%p5 bra 	$L__BB1_6;
$L__BB1_9:
	ret;

}
	// .globl	_Z20Offest_Between_BlockPii
.visible .entry _Z20Offest_Between_BlockPii(
	.param .u64 .ptr .align 1 _Z20Offest_Between_BlockPii_param_0,
	.param .u32 _Z20Offest_Between_BlockPii_param_1
)
{
	.reg .pred 	%p<11>;
	.reg .b32 	%r<96>;
	.reg .b64 	%rd<17>;

	ld.param.u64 	%rd8, [_Z20Offest_Between_BlockPii_param_0];
	ld.param.u32 	%r22, [_Z20Offest_Between_BlockPii_param_1];
	cvta.to.global.u64 	%rd1, %rd8;
	mov.u32 	%r23, %tid.x;
	mov.u32 	%r24, %ntid.x;
	mov.u32 	%r25, %ctaid.x;
	mul.lo.s32 	%r26, %r25, %r24;
	neg.s32 	%r27, %r26;
	setp.ne.s32 	%p1, %r23, %r27;
	@%p1 bra 	$L__BB2_14;
	mov.b32 	%r28, 0;
	st.global.u32 	[%rd1], %r28;
	setp.lt.s32 	%p2, %r22, 1;
	@%p2 bra 	$L__BB2_14;
	and.b32  	%r1, %r22, 15;
	setp.lt.u32 	%p3, %r22, 16;
	mov.b32 	%r90, 0;
	mov.u32 	%r92, %r90;
	@%p3 bra 	$L__BB2_5;
	and.b32  	%r92, %r22, 2147483632;
	neg.s32 	%r88, %r92;
	add.s64 	%rd15, %rd1, 32;
	mov.b32 	%r90, 0;
$L__BB2_4:
	.pragma "nounroll";
	ld.global.u32 	%r31, [%rd15+-28];
	add.s32 	%r32, %r31, %r90;
	st.global.u32 	[%rd15+-28], %r32;
	ld.global.u32 	%r33, [%rd15+-24];
	add.s32 	%r34, %r33, %r32;
	st.global.u32 	[%rd15+-24], %r34;
	ld.global.u32 	%r35, [%rd15+-20];
	add.s32 	%r36, %r35, %r34;
	st.global.u32 	[%rd15+-20], %r36;
	ld.global.u32 	%r37, [%rd15+-16];
	add.s32 	%r38, %r37, %r36;
	st.global.u32 	[%rd15+-16], %r38;
	ld.global.u32 	%r39, [%rd15+-12];
	add.s32 	%r40, %r39, %r38;
	st.global.u32 	[%rd15+-12], %r40;
	ld.global.u32 	%r41, [%rd15+-8];
	add.s32 	%r42, %r41, %r40;
	st.global.u32 	[%rd15+-8], %r42;
	ld.global.u32 	%r43, [%rd15+-4];
	add.s32 	%r44, %r43, %r42;
	st.global.u32 	[%rd15+-4], %r44;
	ld.global.u32 	%r45, [%rd15];
	add.s32 	%r46, %r45, %r44;
	st.global.u32 	[%rd15], %r46;
	ld.global.u32 	%r47, [%rd15+4];
	add.s32 	%r48, %r47, %r46;
	st.global.u32 	[%rd15+4], %r48;
	ld.global.u32 	%r49, [%rd15+8];
	add.s32 	%r50, %r49, %r48;
	st.global.u32 	[%rd15+8], %r50;
	ld.global.u32 	%r51, [%rd15+12];
	add.s32 	%r52, %r51, %r50;
	st.global.u32 	[%rd15+12], %r52;
	ld.global.u32 	%r53, [%rd15+16];
	add.s32 	%r54, %r53, %r52;
	st.global.u32 	[%rd15+16], %r54;
	ld.global.u32 	%r55, [%rd15+20];
	add.s32 	%r56, %r55, %r54;
	st.global.u32 	[%rd15+20], %r56;
	ld.global.u32 	%r57, [%rd15+24];
	add.s32 	%r58, %r57, %r56;
	st.global.u32 	[%rd15+24], %r58;
	ld.global.u32 	%r59, [%rd15+28];
	add.s32 	%r60, %r59, %r58;
	st.global.u32 	[%rd15+28], %r60;
	ld.global.u32 	%r61, [%rd15+32];
	add.s32 	%r90, %r61, %r60;
	st.global.u32 	[%rd15+32], %r90;
	add.s32 	%r88, %r88, 16;
	add.s64 	%rd15, %rd15, 64;
	setp.ne.s32 	%p4, %r88, 0;
	@%p4 bra 	$L__BB2_4;
$L__BB2_5:
	setp.eq.s32 	%p5, %r1, 0;
	@%p5 bra 	$L__BB2_14;
	and.b32  	%r10, %r22, 7;
	setp.lt.u32 	%p6, %r1, 8;
	@%p6 bra 	$L__BB2_8;
	mul.wide.u32 	%rd9, %r92, 4;
	add.s64 	%rd10, %rd1, %rd9;
	ld.global.u32 	%r62, [%rd10+4];
	add.s32 	%r63, %r62, %r90;
	st.global.u32 	[%rd10+4], %r63;
	ld.global.u32 	%r64, [%rd10+8];
	add.s32 	%r65, %r64, %r63;
	st.global.u32 	[%rd10+8], %r65;
	ld.global.u32 	%r66, [%rd10+12];
	add.s32 	%r67, %r66, %r65;
	st.global.u32 	[%rd10+12], %r67;
	ld.global.u32 	%r68, [%rd10+16];
	add.s32 	%r69, %r68, %r67;
	st.global.u32 	[%rd10+16], %r69;
	ld.global.u32 	%r70, [%rd10+20];
	add.s32 	%r71, %r70, %r69;
	st.global.u32 	[%rd10+20], %r71;
	ld.global.u32 	%r72, [%rd10+24];
	add.s32 	%r73, %r72, %r71;
	st.global.u32 	[%rd10+24], %r73;
	ld.global.u32 	%r74, [%rd10+28];
	add.s32 	%r75, %r74, %r73;
	st.global.u32 	[%rd10+28], %r75;
	add.s32 	%r92, %r92, 8;
	ld.global.u32 	%r76, [%rd10+32];
	add.s32 	%r77, %r76, %r75;
	st.global.u32 	[%rd10+32], %r77;
$L__BB2_8:
	setp.eq.s32 	%p7, %r10, 0;
	@%p7 bra 	$L__BB2_14;
	and.b32  	%r13, %r22, 3;
	setp.lt.u32 	%p8, %r10, 4;
	@%p8 bra 	$L__BB2_11;
	mul.wide.u32 	%rd11, %r92, 4;
	add.s64 	%rd12, %rd1, %rd11;
	ld.global.u32 	%r78, [%rd12];
	ld.global.u32 	%r79, [%rd12+4];
	add.s32 	%r80, %r79, %r78;
	st.global.u32 	[%rd12+4], %r80;
	ld.global.u32 	%r81, [%rd12+8];
	add.s32 	%r82, %r81, %r80;
	st.global.u32 	[%rd12+8], %r82;
	ld.global.u32 	%r83, [%rd12+12];
	add.s32 	%r84, %r83, %r82;
	st.global.u32 	[%rd12+12], %r84;
	add.s32 	%r92, %r92, 4;
	ld.global.u32 	%r85, [%rd12+16];
	add.s32 	%r86, %r85, %r84;
	st.global.u32 	[%rd12+16], %r86;
$L__BB2_11:
	setp.eq.s32 	%p9, %r13, 0;
	@%p9 bra 	$L__BB2_14;
	mul.wide.u32 	%rd13, %r92, 4;
	add.s64 	%rd14, %rd1, %rd13;
	ld.global.u32 	%r95, [%rd14];
	add.s64 	%rd16, %rd14, 4;
	neg.s32 	%r94, %r13;
$L__BB2_13:
	.pragma "nounroll";
	ld.global.u32 	%r87, [%rd16];
	add.s32 	%r95, %r87, %r95;
	st.global.u32 	[%rd16], %r95;
	add.s64 	%rd16, %rd16, 4;
	add.s32 	%r94, %r94, 1;
	setp.ne.s32 	%p10, %r94, 0;
	@%p10 bra 	$L__BB2_13;
$L__BB2_14:
	ret;

}
	// .globl	_Z10Add_OffsetPiS_
.visible .entry _Z10Add_OffsetPiS_(
	.param .u64 .ptr .align 1 _Z10Add_OffsetPiS__param_0,
	.param .u64 .ptr .align 1 _Z10Add_OffsetPiS__param_1
)
{
	.reg .b32 	%r<8>;
	.reg .b64 	%rd<9>;

	ld.param.u64 	%rd1, [_Z10Add_OffsetPiS__param_0];
	ld.param.u64 	%rd2, [_Z10Add_OffsetPiS__param_1];
	cvta.to.global.u64 	%rd3, %rd1;
	cvta.to.global.u64 	%rd4, %rd2;
	mov.u32 	%r1, %tid.x;
	mov.u32 	%r2, %ntid.x;
	mov.u32 	%r3, %ctaid.x;
	mad.lo.s32 	%r4, %r2, %r3, %r1;
	mul.wide.u32 	%rd5, %r3, 4;
	add.s64 	%rd6, %rd4, %rd5;
	ld.global.u32 	%r5, [%rd6];
	mul.wide.s32 	%rd7, %r4, 4;
	add.s64 	%rd8, %rd3, %rd7;
	ld.global.u32 	%r6, [%rd8];
	add.s32 	%r7, %r6, %r5;
	st.global.u32 	[%rd8], %r7;
	ret;

}
	// .globl	_Z17Bitonic_Sort_StepPiiiic
.visible .entry _Z17Bitonic_Sort_StepPiiiic(
	.param .u64 .ptr .align 1 _Z17Bitonic_Sort_StepPiiiic_param_0,
	.param .u32 _Z17Bitonic_Sort_StepPiiiic_param_1,
	.param .u32 _Z17Bitonic_Sort_StepPiiiic_param_2,
	.param .u32 _Z17Bitonic_Sort_StepPiiiic_param_3,
	.param .u8 _Z17Bitonic_Sort_StepPiiiic_param_4
)
{
	.reg .pred 	%p<7>;
	.reg .b16 	%rs<2>;
	.reg .b32 	%r<32>;
	.reg .b64 	%rd<19>;

	ld.param.u64 	%rd6, [_Z17Bitonic_Sort_StepPiiiic_param_0];
	ld.param.u32 	%r9, [_Z17Bitonic_Sort_StepPiiiic_param_1];
	ld.param.u32 	%r10, [_Z17Bitonic_Sort_StepPiiiic_param_2];
	ld.param.u32 	%r11, [_Z17Bitonic_Sort_StepPiiiic_param_3];
	ld.param.s8 	%rs1, [_Z17Bitonic_Sort_StepPiiiic_param_4];
	cvta.to.global.u64 	%rd1, %rd6;
	mov.u32 	%r12, %tid.x;
	mov.u32 	%r13, %ntid.x;
	mov.u32 	%r14, %ctaid.x;
	mad.lo.s32 	%r1, %r13, %r14, %r12;
	setp.ge.s32 	%p1, %r1, %r11;
	@%p1 bra 	$L__BB4_7;
	and.b32  	%r2, %r10, %r1;
	setp.eq.s16 	%p2, %rs1, 0;
	selp.b32 	%r15, 0, %r11, %p2;
	add.s32 	%r3, %r15, %r1;
	xor.b32  	%r4, %r3, %r9;
	setp.le.s32 	%p3, %r4, %r3;
	@%p3 bra 	$L__BB4_7;
	setp.ne.s32 	%p4, %r2, 0;
	@%p4 bra 	$L__BB4_5;
	mul.wide.s32 	%rd13, %r3, 4;
	add.s64 	%rd2, %rd1, %rd13;
	ld.global.u32 	%r5, [%rd2];
	mul.wide.s32 	%rd14, %r4, 4;
	add.s64 	%rd3, %rd1, %rd14;
	ld.global.u32 	%r6, [%rd3];
	setp.le.s32 	%p6, %r5, %r6;
	@%p6 bra 	$L__BB4_7;
	st.global.u32 	[%rd2], %r6;
	st.global.u32 	[%rd3], %r5;
	add.s32 	%r24, %r3, %r11;
	shl.b32 	%r25, %r11, 1;
	add.s32 	%r26, %r25, -1;
	and.b32  	%r27, %r24, %r26;
	add.s32 	%r28, %r4, %r11;
	and.b32  	%r29, %r28, %r26;
	mul.wide.s32 	%rd15, %r27, 4;
	add.s64 	%rd16, %rd1, %rd15;
	ld.global.u32 	%r30, [%rd16];
	mul.wide.s32 	%rd17, %r29, 4;
	add.s64 	%rd18, %rd1, %rd17;
	ld.global.u32 	%r31, [%rd18];
	st.global.u32 	[%rd16], %r31;
	st.global.u32 	[%rd18], %r30;
	bra.uni 	$L__BB4_7;
$L__BB4_5:
	mul.wide.s32 	%rd7, %r3, 4;
	add.s64 	%rd4, %rd1, %rd7;
	ld.global.u32 	%r7, [%rd4];
	mul.wide.s32 	%rd8, %r4, 4;
	add.s64 	%rd5, %rd1, %rd8;
	ld.global.u32 	%r8, [%rd5];
	setp.ge.s32 	%p5, %r7, %r8;
	@%p5 bra 	$L__BB4_7;
	st.global.u32 	[%rd4], %r8;
	st.global.u32 	[%rd5], %r7;
	add.s32 	%r16, %r3, %r11;
	shl.b32 	%r17, %r11, 1;
	add.s32 	%r18, %r17, -1;
	and.b32  	%r19, %r16, %r18;
	add.s32 	%r20, %r4, %r11;
	and.b32  	%r21, %r20, %r18;
	mul.wide.s32 	%rd9, %r19, 4;
	add.s64 	%rd10, %rd1, %rd9;
	ld.global.u32 	%r22, [%rd10];
	mul.wide.s32 	%rd11, %r21, 4;
	add.s64 	%rd12, %rd1, %rd11;
	ld.global.u32 	%r23, [%rd12];
	st.global.u32 	[%rd10], %r23;
	st.global.u32 	[%rd12], %r22;
$L__BB4_7:
	ret;

}
	// .globl	_Z15Nearest_MedroidPdPiS0_S0_S0_S0_iiiii
.visible .entry _Z15Nearest_MedroidPdPiS0_S0_S0_S0_iiiii(
	.param .u64 .ptr .align 1 _Z15Nearest_MedroidPdPiS0_S0_S0_S0_iiiii_param_0,
	.param .u64 .ptr .align 1 _Z15Nearest_MedroidPdPiS0_S0_S0_S0_iiiii_param_1,
	.param .u64 .ptr .align 1 _Z15Nearest_MedroidPdPiS0_S0_S0_S0_iiiii_param_2,
	.param .u64 .ptr .align 1 _Z15Nearest_MedroidPdPiS0_S0_S0_S0_iiiii_param_3,
	.param .u64 .ptr .align 1 _Z15Nearest_MedroidPdPiS0_S0_S0_S0_iiiii_param_4,
	.param .u64 .ptr .align 1 _Z15Nearest_MedroidPdPiS0_S0_S0_S0_iiiii_param_5,
	.param .u32 _Z15Nearest_MedroidPdPiS0_S0_S0_S0_iiiii_param_6,
	.param .u32 _Z15Nearest_MedroidPdPiS0_S0_S0_S0_iiiii_param_7,
	.param .u32 _Z15Nearest_MedroidPdPiS0_S0_S0_S0_iiiii_param_8,
	.param .u32 _Z15Nearest_MedroidPdPiS0_S0_S0_S0_iiiii_param_9,
	.param .u32 _Z15Nearest_MedroidPdPiS0_S0_S0_S0_iiiii_param_10
)
{
	.reg .pred 	%p<73>;
	.reg .b32 	%r<202>;
	.reg .b32 	%f<3>;
	.reg .b64 	%rd<151>;
	.reg .b64 	%fd<101>;

	ld.param.u64 	%rd11, [_Z15Nearest_MedroidPdPiS0_S0_S0_S0_iiiii_param_0];
	ld.param.u64 	%rd12, [_Z15Nearest_MedroidPdPiS0_S0_S0_S0_iiiii_param_1];
	ld.param.u64 	%rd13, [_Z15Nearest_MedroidPdPiS0_S0_S0_S0_iiiii_param_2];
	ld.param.u64 	%rd14, [_Z15Nearest_MedroidPdPiS0_S0_S0_S0_iiiii_param_3];
	ld.param.u64 	%rd15, [_Z15Nearest_MedroidPdPiS0_S0_S0_S0_iiiii_param_4];
	ld.param.u64 	%rd16, [_Z15Nearest_MedroidPdPiS0_S0_S0_S0_iiiii_param_5];
	ld.param.u32 	%r82, [_Z15Nearest_MedroidPdPiS0_S0_S0_S0_iiiii_param_6];
	ld.param.u32 	%r83, [_Z15Nearest_MedroidPdPiS0_S0_S0_S0_iiiii_param_7];
	ld.param.u32 	%r84, [_Z15Nearest_MedroidPdPiS0_S0_S0_S0_iiiii_param_8];
	ld.param.u32 	%r85, [_Z15Nearest_MedroidPdPiS0_S0_S0_S0_iiiii_param_9];
	cvta.to.global.u64 	%rd1, %rd15;
	cvta.to.global.u64 	%rd2, %rd16;
	cvta.to.global.u64 	%rd3, %rd11;
	cvta.to.global.u64 	%rd4, %rd14;
	cvta.to.global.u64 	%rd5, %rd13;
	cvta.to.global.u64 	%rd6, %rd12;
	mov.u32 	%r87, %tid.x;
	mov.u32 	%r88, %ntid.x;
	mov.u32 	%r89, %ctaid.x;
	mad.lo.s32 	%r90, %r88, %r89, %r87;
	mul.lo.s32 	%r1, %r82, %r90;
	setp.lt.s32 	%p1, %r82, 1;
	@%p1 bra 	$L__BB5_41;
	mov.u32 	%r92, %nctaid.x;
	mul.lo.s32 	%r2, %r83, %r92;
	and.b32  	%r3, %r82, 7;
	setp.lt.u32 	%p2, %r82, 8;
	mov.b32 	%r183, 0;
	@%p2 bra 	$L__BB5_20;
	and.b32  	%r183, %r82, 2147483640;
	mov.b32 	%r181, 0;
$L__BB5_3:
	.pragma "nounroll";
	add.s32 	%r6, %r181, %r1;
	setp.ge.u32 	%p3, %r6, %r2;
	mul.wide.s32 	%rd17, %r6, 4;
	add.s64 	%rd7, %rd2, %rd17;
	add.s64 	%rd8, %rd1, %rd17;
	@%p3 bra 	$L__BB5_5;
	mov.b32 	%r94, 0;
	st.global.u32 	[%rd7], %r94;
	rem.s32 	%r95, %r6, %r83;
	mul.wide.s32 	%rd18, %r95, 4;
	add.s64 	%rd19, %rd4, %rd18;
	ld.global.u32 	%r96, [%rd19];
	st.global.u32 	[%rd8], %r96;
$L__BB5_5:
	add.s32 	%r7, %r6, 1;
	setp.ge.u32 	%p4, %r7, %r2;
	@%p4 bra 	$L__BB5_7;
	mov.b32 	%r97, 0;
	st.global.u32 	[%rd7+4], %r97;
	rem.s32 	%r98, %r7, %r83;
	mul.wide.s32 	%rd20, %r98, 4;
	add.s64 	%rd21, %rd4, %rd20;
	ld.global.u32 	%r99, [%rd21];
	st.global.u32 	[%rd8+4], %r99;
$L__BB5_7:
	add.s32 	%r8, %r6, 2;
	setp.ge.u32 	%p5, %r8, %r2;
	@%p5 bra 	$L__BB5_9;
	mov.b32 	%r100, 0;
	st.global.u32 	[%rd7+8], %r100;
	rem.s32 	%r101, %r8, %r83;
	mul.wide.s32 	%rd22, %r101, 4;
	add.s64 	%rd23, %rd4, %rd22;
	ld.global.u32 	%r102, [%rd23];
	st.global.u32 	[%rd8+8], %r102;
$L__BB5_9:
	add.s32 	%r9, %r6, 3;
	setp.ge.u32 	%p6, %r9, %r2;
	@%p6 bra 	$L__BB5_11;
	mov.b32 	%r103, 0;
	st.global.u32 	[%rd7+12], %r103;
	rem.s32 	%r104, %r9, %r83;
	mul.wide.s32 	%rd24, %r104, 4;
	add.s64 	%rd25, %rd4, %rd24;
	ld.global.u32 	%r105, [%rd25];
	st.global.u32 	[%rd8+12], %r105;
$L__BB5_11:
	add.s32 	%r10, %r6, 4;
	setp.ge.u32 	%p7, %r10, %r2;
	@%p7 bra 	$L__BB5_13;
	mov.b32 	%r106, 0;
	st.global.u32 	[%rd7+16], %r106;
	rem.s32 	%r107, %r10, %r83;
	mul.wide.s32 	%rd26, %r107, 4;
	add.s64 	%rd27, %rd4, %rd26;
	ld.global.u32 	%r108, [%rd27];
	st.global.u32 	[%rd8+16], %r108;
$L__BB5_13:
	add.s32 	%r11, %r6, 5;
	setp.ge.u32 	%p8, %r11, %r2;
	@%p8 bra 	$L__BB5_15;
	mov.b32 	%r109, 0;
	st.global.u32 	[%rd7+20], %r109;
	rem.s32 	%r110, %r11, %r83;
	mul.wide.s32 	%rd28, %r110, 4;
	add.s64 	%rd29, %rd4, %rd28;
	ld.global.u32 	%r111, [%rd29];
	st.global.u32 	[%rd8+20], %r111;
$L__BB5_15:
	add.s32 	%r12, %r6, 6;
	setp.ge.u32 	%p9, %r12, %r2;
	@%p9 bra 	$L__BB5_17;
	mov.b32 	%r112, 0;
	st.global.u32 	[%rd7+24], %r112;
	rem.s32 	%r113, %r12, %r83;
	mul.wide.s32 	%rd30, %r113, 4;
	add.s64 	%rd31, %rd4, %rd30;
	ld.global.u32 	%r114, [%rd31];
	st.global.u32 	[%rd8+24], %r114;
$L__BB5_17:
	add.s32 	%r13, %r6, 7;
	setp.ge.u32 	%p10, %r13, %r2;
	@%p10 bra 	$L__BB5_19;
	mov.b32 	%r115, 0;
	st.global.u32 	[%rd7+28], %r115;
	rem.s32 	%r116, %r13, %r83;
	mul.wide.s32 	%rd32, %r116, 4;
	add.s64 	%rd33, %rd4, %rd32;
	ld.global.u32 	%r117, [%rd33];
	st.global.u32 	[%rd8+28], %r117;
$L__BB5_19:
	add.s32 	%r181, %r181, 8;
	setp.ne.s32 	%p11, %r181, %r183;
	@%p11 bra 	$L__BB5_3;
$L__BB5_20:
	setp.eq.s32 	%p12, %r3, 0;
	@%p12 bra 	$L__BB5_41;
	and.b32  	%r16, %r82, 3;
	setp.lt.u32 	%p13, %r3, 4;
	@%p13 bra 	$L__BB5_31;
	add.s32 	%r17, %r183, %r1;
	setp.ge.u32 	%p14, %r17, %r2;
	@%p14 bra 	$L__BB5_24;
	mul.wide.s32 	%rd34, %r17, 4;
	add.s64 	%rd35, %rd2, %rd34;
	mov.b32 	%r118, 0;
	st.global.u32 	[%rd35], %r118;
	rem.s32 	%r119, %r17, %r83;
	mul.wide.s32 	%rd36, %r119, 4;
	add.s64 	%rd37, %rd4, %rd36;
	ld.global.u32 	%r120, [%rd37];
	add.s64 	%rd38, %rd1, %rd34;
	st.global.u32 	[%rd38], %r120;
$L__BB5_24:
	add.s32 	%r18, %r17, 1;
	setp.ge.u32 	%p15, %r18, %r2;
	@%p15 bra 	$L__BB5_26;
	mul.wide.s32 	%rd39, %r17, 4;
	add.s64 	%rd40, %rd2, %rd39;
	mov.b32 	%r121, 0;
	st.global.u32 	[%rd40+4], %r121;
	rem.s32 	%r122, %r18, %r83;
	mul.wide.s32 	%rd41, %r122, 4;
	add.s64 	%rd42, %rd4, %rd41;
	ld.global.u32 	%r123, [%rd42];
	add.s64 	%rd43, %rd1, %rd39;
	st.global.u32 	[%rd43+4], %r123;
$L__BB5_26:
	add.s32 	%r19, %r17, 2;
	setp.ge.u32 	%p16, %r19, %r2;
	@%p16 bra 	$L__BB5_28;
	mul.wide.s32 	%rd44, %r17, 4;
	add.s64 	%rd45, %rd2, %rd44;
	mov.b32 	%r124, 0;
	st.global.u32 	[%rd45+8], %r124;
	rem.s32 	%r125, %r19, %r83;
	mul.wide.s32 	%rd46, %r125, 4;
	add.s64 	%rd47, %rd4, %rd46;
	ld.global.u32 	%r126, [%rd47];
	add.s64 	%rd48, %rd1, %rd44;
	st.global.u32 	[%rd48+8], %r126;
$L__BB5_28:
	add.s32 	%r20, %r17, 3;
	setp.ge.u32 	%p17, %r20, %r2;
	@%p17 bra 	$L__BB5_30;
	mul.wide.s32 	%rd49, %r17, 4;
	add.s64 	%rd50, %rd2, %rd49;
	mov.b32 	%r127, 0;
	st.global.u32 	[%rd50+12], %r127;
	rem.s32 	%r128, %r20, %r83;
	mul.wide.s32 	%rd51, %r128, 4;
	add.s64 	%rd52, %rd4, %rd51;
	ld.global.u32 	%r129, [%rd52];
	add.s64 	%rd53, %rd1, %rd49;
	st.global.u32 	[%rd53+12], %r129;
$L__BB5_30:
	add.s32 	%r183, %r183, 4;
$L__BB5_31:
	setp.eq.s32 	%p18, %r16, 0;
	@%p18 bra 	$L__BB5_41;
	setp.eq.s32 	%p19, %r16, 1;
	@%p19 bra 	$L__BB5_38;
	add.s32 	%r23, %r183, %r1;
	setp.ge.u32 	%p20, %r23, %r2;
	@%p20 bra 	$L__BB5_35;
	mul.wide.s32 	%rd54, %r23, 4;
	add.s64 	%rd55, %rd2, %rd54;
	mov.b32 	%r130, 0;
	st.global.u32 	[%rd55], %r130;
	rem.s32 	%r131, %r23, %r83;
	mul.wide.s32 	%rd56, %r131, 4;
	add.s64 	%rd57, %rd4, %rd56;
	ld.global.u32 	%r132, [%rd57];
	add.s64 	%rd58, %rd1, %rd54;
	st.global.u32 	[%rd58], %r132;
$L__BB5_35:
	add.s32 	%r24, %r23, 1;
	setp.ge.u32 	%p21, %r24, %r2;
	@%p21 bra 	$L__BB5_37;
	mul.wide.s32 	%rd59, %r23, 4;
	add.s64 	%rd60, %rd2, %rd59;
	mov.b32 	%r133, 0;
	st.global.u32 	[%rd60+4], %r133;
	rem.s32 	%r134, %r24, %r83;
	mul.wide.s32 	%rd61, %r134, 4;
	add.s64 	%rd62, %rd4, %rd61;
	ld.global.u32 	%r135, [%rd62];
	add.s64 	%rd63, %rd1, %rd59;
	st.global.u32 	[%rd63+4], %r135;
$L__BB5_37:
	add.s32 	%r183, %r183, 2;
$L__BB5_38:
	and.b32  	%r136, %r82, 1;
	setp.eq.b32 	%p22, %r136, 1;
	not.pred 	%p23, %p22;
	@%p23 bra 	$L__BB5_41;
	add.s32 	%r27, %r183, %r1;
	setp.ge.u32 	%p24, %r27, %r2;
	@%p24 bra 	$L__BB5_41;
	mul.wide.s32 	%rd64, %r27, 4;
	add.s64 	%rd65, %rd2, %rd64;
	mov.b32 	%r137, 0;
	st.global.u32 	[%rd65], %r137;
	rem.s32 	%r138, %r27, %r83;
	mul.wide.s32 	%rd66, %r138, 4;
	add.s64 	%rd67, %rd4, %rd66;
	ld.global.u32 	%r139, [%rd67];
	add.s64 	%rd68, %rd1, %rd64;
	st.global.u32 	[%rd68], %r139;
$L__BB5_41:
	setp.lt.s32 	%p25, %r82, 1;
	bar.sync 	0;
	@%p25 bra 	$L__BB5_114;
	setp.lt.s32 	%p26, %r83, 1;
	sub.s32 	%r28, %r85, %r84;
	add.s32 	%r29, %r83, 2;
	add.s32 	%r30, %r84, 1;
	@%p26 bra 	$L__BB5_88;
	ld.param.u32 	%r174, [_Z15Nearest_MedroidPdPiS0_S0_S0_S0_iiiii_param_10];
	setp.lt.s32 	%p41, %r174, 1;
	@%p41 bra 	$L__BB5_65;
	ld.param.u32 	%r175, [_Z15Nearest_MedroidPdPiS0_S0_S0_S0_iiiii_param_10];
	and.b32  	%r31, %r175, 7;
	and.b32  	%r32, %r175, 2147483640;
	mov.b32 	%r185, 0;
	mul.wide.s32 	%rd145, %r85, 4;
$L__BB5_45:
	add.s32 	%r34, %r185, %r1;
	setp.lt.s32 	%p60, %r34, %r84;
	@%p60 bra 	$L__BB5_49;
$L__BB5_46:
	setp.ge.s32 	%p71, %r34, %r28;
	@%p71 bra 	$L__BB5_48;
	add.s32 	%r173, %r34, %r84;
	mul.wide.s32 	%rd147, %r173, 4;
	add.s64 	%rd148, %rd5, %rd147;
	st.global.u32 	[%rd148], %r29;
	mul.wide.s32 	%rd149, %r85, 4;
	add.s64 	%rd150, %rd148, %rd149;
	st.global.u32 	[%rd150], %r30;
$L__BB5_48:
	add.s32 	%r185, %r185, 1;
	setp.eq.s32 	%p72, %r185, %r82;
	@%p72 bra 	$L__BB5_114;
	bra.uni 	$L__BB5_45;
$L__BB5_49:
	ld.param.u32 	%r176, [_Z15Nearest_MedroidPdPiS0_S0_S0_S0_iiiii_param_10];
	mul.lo.s32 	%r36, %r34, %r176;
	mov.f64 	%fd96, 0d42D6BCC41E900000;
	mov.b32 	%r186, 0;
	mul.wide.s32 	%rd142, %r34, 4;
	add.s64 	%rd9, %rd6, %rd142;
$L__BB5_50:
	ld.param.u32 	%r177, [_Z15Nearest_MedroidPdPiS0_S0_S0_S0_iiiii_param_10];
	setp.lt.u32 	%p61, %r177, 8;
	mul.wide.u32 	%rd123, %r186, 4;
	add.s64 	%rd124, %rd4, %rd123;
	ld.global.u32 	%r161, [%rd124];
	mul.lo.s32 	%r38, %r161, %r177;
	mov.f64 	%fd95, 0d0000000000000000;
	mov.b32 	%r191, 0;
	@%p61 bra 	$L__BB5_53;
	ld.param.u32 	%r178, [_Z15Nearest_MedroidPdPiS0_S0_S0_S0_iiiii_param_10];
	and.b32  	%r162, %r178, 2147483640;
	neg.s32 	%r189, %r162;
	mov.f64 	%fd95, 0d0000000000000000;
	mov.u32 	%r187, %r38;
	mov.u32 	%r188, %r36;
$L__BB5_52:
	.pragma "nounroll";
	mul.wide.s32 	%rd125, %r188, 8;
	add.s64 	%rd126, %rd3, 32;
	add.s64 	%rd127, %rd126, %rd125;
	mul.wide.s32 	%rd128, %r187, 8;
	add.s64 	%rd129, %rd126, %rd128;
	ld.global.f64 	%fd29, [%rd127+-32];
	ld.global.f64 	%fd30, [%rd129+-32];
	sub.f64 	%fd31, %fd29, %fd30;
	fma.rn.f64 	%fd32, %fd31, %fd31, %fd95;
	ld.global.f64 	%fd33, [%rd127+-24];
	ld.global.f64 	%fd34, [%rd129+-24];
	sub.f64 	%fd35, %fd33, %fd34;
	fma.rn.f64 	%fd36, %fd35, %fd35, %fd32;
	ld.global.f64 	%fd37, [%rd127+-16];
	ld.global.f64 	%fd38, [%rd129+-16];
	sub.f64 	%fd39, %fd37, %fd38;
	fma.rn.f64 	%fd40, %fd39, %fd39, %fd36;
	ld.global.f64 	%fd41, [%rd127+-8];
	ld.global.f64 	%fd42, [%rd129+-8];
	sub.f64 	%fd43, %fd41, %fd42;
	fma.rn.f64 	%fd44, %fd43, %fd43, %fd40;
	ld.global.f64 	%fd45, [%rd127];
	ld.global.f64 	%fd46, [%rd129];
	sub.f64 	%fd47, %fd45, %fd46;
	fma.rn.f64 	%fd48, %fd47, %fd47, %fd44;
	ld.global.f64 	%fd49, [%rd127+8];
	ld.global.f64 	%fd50, [%rd129+8];
	sub.f64 	%fd51, %fd49, %fd50;
	fma.rn.f64 	%fd52, %fd51, %fd51, %fd48;
	ld.global.f64 	%fd53, [%rd127+16];
	ld.global.f64 	%fd54, [%rd129+16];
	sub.f64 	%fd55, %fd53, %fd54;
	fma.rn.f64 	%fd56, %fd55, %fd55, %fd52;
	ld.global.f64 	%fd57, [%rd127+24];
	ld.global.f64 	%fd58, [%rd129+24];
	sub.f64 	%fd59, %fd57, %fd58;
	fma.rn.f64 	%fd95, %fd59, %fd59, %fd56;
	add.s32 	%r189, %r189, 8;
	add.s32 	%r188, %r188, 8;
	add.s32 	%r187, %r187, 8;
	setp.ne.s32 	%p62, %r189, 0;
	mov.u32 	%r191, %r32;
	@%p62 bra 	$L__BB5_52;
$L__BB5_53:
	setp.eq.s32 	%p63, %r31, 0;
	@%p63 bra 	$L__BB5_61;
	add.s32 	%r163, %r31, -1;
	setp.lt.u32 	%p64, %r163, 3;
	@%p64 bra 	$L__BB5_56;
	add.s32 	%r164, %r191, %r36;
	mul.wide.s32 	%rd130, %r164, 8;
	add.s64 	%rd131, %rd3, %rd130;
	ld.global.f64 	%fd61, [%rd131];
	add.s32 	%r165, %r191, %r38;
	mul.wide.s32 	%rd132, %r165, 8;
	add.s64 	%rd133, %rd3, %rd132;
	ld.global.f64 	%fd62, [%rd133];
	sub.f64 	%fd63, %fd61, %fd62;
	fma.rn.f64 	%fd64, %fd63, %fd63, %fd95;
	ld.global.f64 	%fd65, [%rd131+8];
	ld.global.f64 	%fd66, [%rd133+8];
	sub.f64 	%fd67, %fd65, %fd66;
	fma.rn.f64 	%fd68, %fd67, %fd67, %fd64;
	ld.global.f64 	%fd69, [%rd131+16];
	ld.global.f64 	%fd70, [%rd133+16];
	sub.f64 	%fd71, %fd69, %fd70;
	fma.rn.f64 	%fd72, %fd71, %fd71, %fd68;
	ld.global.f64 	%fd73, [%rd131+24];
	ld.global.f64 	%fd74, [%rd133+24];
	sub.f64 	%fd75, %fd73, %fd74;
	fma.rn.f64 	%fd95, %fd75, %fd75, %fd72;
	add.s32 	%r191, %r191, 4;
$L__BB5_56:
	ld.param.u32 	%r179, [_Z15Nearest_MedroidPdPiS0_S0_S0_S0_iiiii_param_10];
	and.b32  	%r166, %r179, 3;
	setp.eq.s32 	%p65, %r166, 0;
	@%p65 bra 	$L__BB5_61;
	setp.eq.s32 	%p66, %r166, 1;
	@%p66 bra 	$L__BB5_59;
	add.s32 	%r167, %r191, %r36;
	mul.wide.s32 	%rd134, %r167, 8;
	add.s64 	%rd135, %rd3, %rd134;
	ld.global.f64 	%fd77, [%rd135];
	add.s32 	%r168, %r191, %r38;
	mul.wide.s32 	%rd136, %r168, 8;
	add.s64 	%rd137, %rd3, %rd136;
	ld.global.f64 	%fd78, [%rd137];
	sub.f64 	%fd79, %fd77, %fd78;
	fma.rn.f64 	%fd80, %fd79, %fd79, %fd95;
	ld.global.f64 	%fd81, [%rd135+8];
	ld.global.f64 	%fd82, [%rd137+8];
	sub.f64 	%fd83, %fd81, %fd82;
	fma.rn.f64 	%fd95, %fd83, %fd83, %fd80;
	add.s32 	%r191, %r191, 2;
$L__BB5_59:
	ld.param.u32 	%r180, [_Z15Nearest_MedroidPdPiS0_S0_S0_S0_iiiii_param_10];
	and.b32  	%r169, %r180, 1;
	setp.eq.b32 	%p67, %r169, 1;
	not.pred 	%p68, %p67;
	@%p68 bra 	$L__BB5_61;
	add.s32 	%r170, %r191, %r36;
	mul.wide.s32 	%rd138, %r170, 8;
	add.s64 	%rd139, %rd3, %rd138;
	ld.global.f64 	%fd84, [%rd139];
	add.s32 	%r171, %r191, %r38;
	mul.wide.s32 	%rd140, %r171, 8;
	add.s64 	%rd141, %rd3, %rd140;
	ld.global.f64 	%fd85, [%rd141];
	sub.f64 	%fd86, %fd84, %fd85;
	fma.rn.f64 	%fd95, %fd86, %fd86, %fd95;
$L__BB5_61:
	cvt.rn.f32.f64 	%f1, %fd95;
	sqrt.rn.f32 	%f2, %f1;
	cvt.f64.f32 	%fd14, %f2;
	setp.leu.f64 	%p69, %fd96, %fd14;
	@%p69 bra 	$L__BB5_63;
	st.global.u32 	[%rd9], %r186;
	mov.f64 	%fd96, %fd14;
$L__BB5_63:
	add.s32 	%r186, %r186, 1;
	setp.ne.s32 	%p70, %r186, %r83;
	@%p70 bra 	$L__BB5_50;
	ld.global.u32 	%r172, [%rd9];
	mul.wide.s32 	%rd143, %r34, 4;
	add.s64 	%rd144, %rd5, %rd143;
	st.global.u32 	[%rd144], %r172;
	add.s64 	%rd146, %rd144, %rd145;
	st.global.u32 	[%rd146], %r34;
	bra.uni 	$L__BB5_46;
$L__BB5_65:
	add.s32 	%r52, %r83, -1;
	and.b32  	%r53, %r83, 7;
	add.s32 	%r54, %r53, -1;
	and.b32  	%r55, %r83, 3;
	and.b32  	%r56, %r83, 2147483640;
	and.b32  	%r57, %r83, 1;
	mov.b32 	%r193, 0;
	mul.wide.s32 	%rd117, %r85, 4;
$L__BB5_66:
	add.s32 	%r59, %r193, %r1;
	setp.lt.s32 	%p42, %r59, %r84;
	@%p42 bra 	$L__BB5_86;
$L__BB5_67:
	setp.ge.s32 	%p58, %r59, %r28;
	@%p58 bra 	$L__BB5_69;
	add.s32 	%r157, %r59, %r84;
	mul.wide.s32 	%rd119, %r157, 4;
	add.s64 	%rd120, %rd5, %rd119;
	st.global.u32 	[%rd120], %r29;
	add.s64 	%rd122, %rd120, %rd117;
	st.global.u32 	[%rd122], %r30;
$L__BB5_69:
	add.s32 	%r193, %r193, 1;
	setp.eq.s32 	%p59, %r193, %r82;
	@%p59 bra 	$L__BB5_114;
	bra.uni 	$L__BB5_66;
$L__BB5_70:
	.pragma "nounroll";
	setp.leu.f64 	%p44, %fd98, 0d0000000000000000;
	setp.gt.f64 	%p45, %fd98, 0d0000000000000000;
	selp.f64 	%fd98, 0d0000000000000000, %fd98, %p45;
	@%p44 bra 	$L__BB5_72;
	st.global.u32 	[%rd10], %r194;
$L__BB5_72:
	add.s32 	%r194, %r194, 8;
	setp.eq.s32 	%p46, %r194, %r56;
	mov.u32 	%r196, %r56;
	@%p46 bra 	$L__BB5_73;
	bra.uni 	$L__BB5_70;
$L__BB5_73:
	setp.eq.s32 	%p47, %r53, 0;
	@%p47 bra 	$L__BB5_85;
	setp.lt.u32 	%p48, %r54, 3;
	@%p48 bra 	$L__BB5_78;
	setp.leu.f64 	%p49, %fd98, 0d0000000000000000;
	setp.gt.f64 	%p50, %fd98, 0d0000000000000000;
	selp.f64 	%fd98, 0d0000000000000000, %fd98, %p50;
	@%p49 bra 	$L__BB5_77;
	st.global.u32 	[%rd10], %r196;
$L__BB5_77:
	add.s32 	%r196, %r196, 4;
$L__BB5_78:
	setp.eq.s32 	%p51, %r55, 0;
	@%p51 bra 	$L__BB5_85;
	setp.eq.s32 	%p52, %r55, 1;
	@%p52 bra 	$L__BB5_83;
	setp.leu.f64 	%p53, %fd98, 0d0000000000000000;
	setp.gt.f64 	%p54, %fd98, 0d0000000000000000;
	selp.f64 	%fd98, 0d0000000000000000, %fd98, %p54;
	@%p53 bra 	$L__BB5_82;
	st.global.u32 	[%rd10], %r196;
$L__BB5_82:
	add.s32 	%r196, %r196, 2;
$L__BB5_83:
	setp.eq.s32 	%p55, %r57, 0;
	setp.leu.f64 	%p56, %fd98, 0d0000000000000000;
	or.pred  	%p57, %p55, %p56;
	@%p57 bra 	$L__BB5_85;
	st.global.u32 	[%rd10], %r196;
$L__BB5_85:
	ld.global.u32 	%r156, [%rd10];
	add.s64 	%rd116, %rd5, %rd114;
	st.global.u32 	[%rd116], %r156;
	add.s64 	%rd118, %rd116, %rd117;
	st.global.u32 	[%rd118], %r59;
	bra.uni 	$L__BB5_67;
$L__BB5_86:
	setp.lt.u32 	%p43, %r52, 7;
	mul.wide.s32 	%rd114, %r59, 4;
	add.s64 	%rd10, %rd6, %rd114;
	mov.f64 	%fd98, 0d42D6BCC41E900000;
	mov.b32 	%r196, 0;
	@%p43 bra 	$L__BB5_73;
	mov.f64 	%fd98, 0d42D6BCC41E900000;
	mov.b32 	%r194, 0;
	bra.uni 	$L__BB5_70;
$L__BB5_88:
	and.b32  	%r68, %r82, 3;
	setp.lt.u32 	%p27, %r82, 4;
	mov.b32 	%r200, 0;
	@%p27 bra 	$L__BB5_107;
	and.b32  	%r200, %r82, 2147483644;
	mov.b32 	%r198, 0;
	mul.wide.s32 	%rd72, %r85, 4;
$L__BB5_90:
	add.s32 	%r71, %r198, %r1;
	setp.ge.s32 	%p28, %r71, %r84;
	@%p28 bra 	$L__BB5_92;
	mul.wide.s32 	%rd69, %r71, 4;
	add.s64 	%rd70, %rd6, %rd69;
	ld.global.u32 	%r142, [%rd70];
	add.s64 	%rd71, %rd5, %rd69;
	st.global.u32 	[%rd71], %r142;
	add.s64 	%rd73, %rd71, %rd72;
	st.global.u32 	[%rd73], %r71;
$L__BB5_92:
	setp.ge.s32 	%p29, %r71, %r28;
	@%p29 bra 	$L__BB5_94;
	add.s32 	%r143, %r71, %r84;
	mul.wide.s32 	%rd74, %r143, 4;
	add.s64 	%rd75, %rd5, %rd74;
	st.global.u32 	[%rd75], %r29;
	add.s64 	%rd77, %rd75, %rd72;
	st.global.u32 	[%rd77], %r30;
$L__BB5_94:
	add.s32 	%r72, %r71, 1;
	setp.ge.s32 	%p30, %r72, %r84;
	@%p30 bra 	$L__BB5_96;
	mul.wide.s32 	%rd78, %r72, 4;
	add.s64 	%rd79, %rd6, %rd78;
	ld.global.u32 	%r144, [%rd79];
	add.s64 	%rd80, %rd5, %rd78;
	st.global.u32 	[%rd80], %r144;
	add.s64 	%rd82, %rd80, %rd72;
	st.global.u32 	[%rd82], %r72;
$L__BB5_96:
	setp.ge.s32 	%p31, %r72, %r28;
	@%p31 bra 	$L__BB5_98;
	add.s32 	%r145, %r30, %r71;
	mul.wide.s32 	%rd83, %r145, 4;
	add.s64 	%rd84, %rd5, %rd83;
	st.global.u32 	[%rd84], %r29;
	add.s64 	%rd86, %rd84, %rd72;
	st.global.u32 	[%rd86], %r30;
$L__BB5_98:
	add.s32 	%r73, %r71, 2;
	setp.ge.s32 	%p32, %r73, %r84;
	@%p32 bra 	$L__BB5_100;
	mul.wide.s32 	%rd87, %r73, 4;
	add.s64 	%rd88, %rd6, %rd87;
	ld.global.u32 	%r146, [%rd88];
	add.s64 	%rd89, %rd5, %rd87;
	st.global.u32 	[%rd89], %r146;
	add.s64 	%rd91, %rd89, %rd72;
	st.global.u32 	[%rd91], %r73;
$L__BB5_100:
	setp.ge.s32 	%p33, %r73, %r28;
	@%p33 bra 	$L__BB5_102;
	add.s32 	%r147, %r30, %r72;
	mul.wide.s32 	%rd92, %r147, 4;
	add.s64 	%rd93, %rd5, %rd92;
	st.global.u32 	[%rd93], %r29;
	add.s64 	%rd95, %rd93, %rd72;
	st.global.u32 	[%rd95], %r30;
$L__BB5_102:
	add.s32 	%r74, %r71, 3;
	setp.ge.s32 	%p34, %r74, %r84;
	@%p34 bra 	$L__BB5_104;
	mul.wide.s32 	%rd96, %r74, 4;
	add.s64 	%rd97, %rd6, %rd96;
	ld.global.u32 	%r148, [%rd97];
	add.s64 	%rd98, %rd5, %rd96;
	st.global.u32 	[%rd98], %r148;
	add.s64 	%rd100, %rd98, %rd72;
	st.global.u32 	[%rd100], %r74;
$L__BB5_104:
	setp.ge.s32 	%p35, %r74, %r28;
	@%p35 bra 	$L__BB5_106;
	add.s32 	%r149, %r30, %r73;
	mul.wide.s32 	%rd101, %r149, 4;
	add.s64 	%rd102, %rd5, %rd101;
	st.global.u32 	[%rd102], %r29;
	add.s64 	%rd104, %rd102, %rd72;
	st.global.u32 	[%rd104], %r30;
$L__BB5_106:
	add.s32 	%r198, %r198, 4;
	setp.ne.s32 	%p36, %r198, %r200;
	@%p36 bra 	$L__BB5_90;
$L__BB5_107:
	setp.eq.s32 	%p37, %r68, 0;
	@%p37 bra 	$L__BB5_114;
	mov.b32 	%r201, 0;
	mul.wide.s32 	%rd108, %r85, 4;
$L__BB5_109:
	.pragma "nounroll";
	add.s32 	%r79, %r200, %r1;
	setp.ge.s32 	%p38, %r79, %r84;
	@%p38 bra 	$L__BB5_111;
	mul.wide.s32 	%rd105, %r79, 4;
	add.s64 	%rd106, %rd6, %rd105;
	ld.global.u32 	%r151, [%rd106];
	add.s64 	%rd107, %rd5, %rd105;
	st.global.u32 	[%rd107], %r151;
	add.s64 	%rd109, %rd107, %rd108;
	st.global.u32 	[%rd109], %r79;
$L__BB5_111:
	setp.ge.s32 	%p39, %r79, %r28;
	@%p39 bra 	$L__BB5_113;
	add.s32 	%r152, %r79, %r84;
	mul.wide.s32 	%rd110, %r152, 4;
	add.s64 	%rd111, %rd5, %rd110;
	st.global.u32 	[%rd111], %r29;
	add.s64 	%rd113, %rd111, %rd108;
	st.global.u32 	[%rd113], %r30;
$L__BB5_113:
	add.s32 	%r200, %r200, 1;
	add.s32 	%r201, %r201, 1;
	setp.ne.s32 	%p40, %r201, %r68;
	@%p40 bra 	$L__BB5_109;
$L__BB5_114:
	ret;

}
	// .globl	_Z13Nlist_InitialPiS_i
.visible .entry _Z13Nlist_InitialPiS_i(
	.param .u64 .ptr .align 1 _Z13Nlist_InitialPiS_i_param_0,
	.param .u64 .ptr .align 1 _Z13Nlist_InitialPiS_i_param_1,
	.param .u32 _Z13Nlist_InitialPiS_i_param_2
)
{
	.reg .pred 	%p<2>;
	.reg .b32 	%r<10>;
	.reg .b64 	%rd<9>;

	ld.param.u64 	%rd1, [_Z13Nlist_InitialPiS_i_param_0];
	ld.param.u64 	%rd2, [_Z13Nlist_InitialPiS_i_param_1];
	ld.param.u32 	%r3, [_Z13Nlist_InitialPiS_i_param_2];
	mov.u32 	%r4, %tid.x;
	mov.u32 	%r5, %ntid.x;
	mov.u32 	%r1, %ctaid.x;
	mad.lo.s32 	%r2, %r5, %r1, %r4;
	setp.ge.s32 	%p1, %r2, %r3;
	@%p1 bra 	$L__BB6_2;
	cvta.to.global.u64 	%rd3, %rd2;
	cvta.to.global.u64 	%rd4, %rd1;
	mul.wide.s32 	%rd5, %r2, 4;
	add.s64 	%rd6, %rd3, %rd5;
	ld.global.u32 	%r6, [%rd6];
	mov.u32 	%r7, %nctaid.x;
	mad.lo.s32 	%r8, %r6, %r7, %r1;
	mul.wide.u32 	%rd7, %r8, 4;
	add.s64 	%rd8, %rd4, %rd7;
	atom.global.add.u32 	%r9, [%rd8], 1;
$L__BB6_2:
	ret;

}
	// .globl	_Z15Nlist_ReductionPiiii
.visible .entry _Z15Nlist_ReductionPiiii(
	.param .u64 .ptr .align 1 _Z15Nlist_ReductionPiiii_param_0,
	.param .u32 _Z15Nlist_ReductionPiiii_param_1,
	.param .u32 _Z15Nlist_ReductionPiiii_param_2,
	.param .u32 _Z15Nlist_ReductionPiiii_param_3
)
{
	.reg .pred 	%p<8>;
	.reg .b32 	%r<17>;
	.reg .b64 	%rd<7>;

	ld.param.u64 	%rd2, [_Z15Nlist_ReductionPiiii_param_0];
	ld.param.u32 	%r6, [_Z15Nlist_ReductionPiiii_param_1];
	ld.param.u32 	%r7, [_Z15Nlist_ReductionPiiii_param_2];
	mov.u32 	%r1, %tid.x;
	mov.u32 	%r16, %ntid.x;
	mov.u32 	%r9, %ctaid.x;
	mad.lo.s32 	%r3, %r16, %r9, %r1;
	setp.ge.s32 	%p1, %r3, %r7;
	setp.lt.u32 	%p2, %r16, 2;
	or.pred  	%p3, %p1, %p2;
	@%p3 bra 	$L__BB7_5;
	cvta.to.global.u64 	%rd3, %rd2;
	add.s32 	%r10, %r6, %r3;
	mul.wide.s32 	%rd4, %r10, 4;
	add.s64 	%rd1, %rd3, %rd4;
$L__BB7_2:
	shr.u32 	%r5, %r16, 1;
	setp.ge.u32 	%p4, %r1, %r5;
	add.s32 	%r11, %r5, %r3;
	setp.ge.s32 	%p5, %r11, %r7;
	or.pred  	%p6, %p4, %p5;
	@%p6 bra 	$L__BB7_4;
	shl.b32 	%r12, %r5, 2;
	cvt.u64.u32 	%rd5, %r12;
	add.s64 	%rd6, %rd1, %rd5;
	ld.global.u32 	%r13, [%rd6];
	ld.global.u32 	%r14, [%rd1];
	add.s32 	%r15, %r14, %r13;
	st.global.u32 	[%rd1], %r15;
$L__BB7_4:
	bar.sync 	0;
	setp.gt.u32 	%p7, %r16, 3;
	mov.u32 	%r16, %r5;
	@%p7 bra 	$L__BB7_2;
$L__BB7_5:
	ret;

}
	// .globl	_Z15Nlist_To_PrefixPiS_iiiii
.visible .entry _Z15Nlist_To_PrefixPiS_iiiii(
	.param .u64 .ptr .align 1 _Z15Nlist_To_PrefixPiS_iiiii_param_0,
	.param .u64 .ptr .align 1 _Z15Nlist_To_PrefixPiS_iiiii_param_1,
	.param .u32 _Z15Nlist_To_PrefixPiS_iiiii_param_2,
	.param .u32 _Z15Nlist_To_PrefixPiS_iiiii_param_3,
	.param .u32 _Z15Nlist_To_PrefixPiS_iiiii_param_4,
	.param .u32 _Z15Nlist_To_PrefixPiS_iiiii_param_5,
	.param .u32 _Z15Nlist_To_PrefixPiS_iiiii_param_6
)
{
	.reg .pred 	%p<14>;
	.reg .b32 	%r<113>;
	.reg .b64 	%rd<45>;

	ld.param.u64 	%rd4, [_Z15Nlist_To_PrefixPiS_iiiii_param_0];
	ld.param.u64 	%rd5, [_Z15Nlist_To_PrefixPiS_iiiii_param_1];
	ld.param.u32 	%r34, [_Z15Nlist_To_PrefixPiS_iiiii_param_2];
	ld.param.u32 	%r35, [_Z15Nlist_To_PrefixPiS_iiiii_param_3];
	ld.param.u32 	%r36, [_Z15Nlist_To_PrefixPiS_iiiii_param_4];
	ld.param.u32 	%r37, [_Z15Nlist_To_PrefixPiS_iiiii_param_5];
	ld.param.u32 	%r38, [_Z15Nlist_To_PrefixPiS_iiiii_param_6];
	cvta.to.global.u64 	%rd1, %rd4;
	cvta.to.global.u64 	%rd2, %rd5;
	mov.u32 	%r39, %tid.x;
	mov.u32 	%r40, %ntid.x;
	mov.u32 	%r41, %ctaid.x;
	mad.lo.s32 	%r1, %r40, %r41, %r39;
	setp.ge.s32 	%p1, %r1, %r35;
	mul.wide.s32 	%rd6, %r1, 4;
	add.s64 	%rd3, %rd2, %rd6;
	@%p1 bra 	$L__BB8_2;
	mov.b32 	%r42, 0;
	st.global.u32 	[%rd3], %r42;
$L__BB8_2:
	setp.ge.s32 	%p2, %r1, %r34;
	setp.lt.s32 	%p3, %r36, 1;
	or.pred  	%p4, %p2, %p3;
	@%p4 bra 	$L__BB8_15;
	mul.lo.s32 	%r2, %r37, %r1;
	ld.global.u32 	%r104, [%rd3];
	add.s32 	%r44, %r36, -1;
	and.b32  	%r4, %r36, 15;
	setp.lt.u32 	%p5, %r44, 15;
	mov.b32 	%r107, 0;
	@%p5 bra 	$L__BB8_6;
	and.b32  	%r107, %r36, 2147483632;
	neg.s32 	%r102, %r107;
	shl.b32 	%r7, %r36, 4;
	mul.wide.u32 	%rd9, %r36, 4;
	mov.u32 	%r101, %r2;
$L__BB8_5:
	.pragma "nounroll";
	mul.wide.s32 	%rd7, %r101, 4;
	add.s64 	%rd8, %rd1, %rd7;
	ld.global.u32 	%r45, [%rd8];
	add.s32 	%r46, %r104, %r45;
	st.global.u32 	[%rd3], %r46;
	add.s64 	%rd10, %rd8, %rd9;
	ld.global.u32 	%r47, [%rd10];
	add.s32 	%r48, %r46, %r47;
	st.global.u32 	[%rd3], %r48;
	add.s64 	%rd11, %rd10, %rd9;
	ld.global.u32 	%r49, [%rd11];
	add.s32 	%r50, %r48, %r49;
	st.global.u32 	[%rd3], %r50;
	add.s64 	%rd12, %rd11, %rd9;
	ld.global.u32 	%r51, [%rd12];
	add.s32 	%r52, %r50, %r51;
	st.global.u32 	[%rd3], %r52;
	add.s64 	%rd13, %rd12, %rd9;
	ld.global.u32 	%r53, [%rd13];
	add.s32 	%r54, %r52, %r53;
	st.global.u32 	[%rd3], %r54;
	add.s64 	%rd14, %rd13, %rd9;
	ld.global.u32 	%r55, [%rd14];
	add.s32 	%r56, %r54, %r55;
	st.global.u32 	[%rd3], %r56;
	add.s64 	%rd15, %rd14, %rd9;
	ld.global.u32 	%r57, [%rd15];
	add.s32 	%r58, %r56, %r57;
	st.global.u32 	[%rd3], %r58;
	add.s64 	%rd16, %rd15, %rd9;
	ld.global.u32 	%r59, [%rd16];
	add.s32 	%r60, %r58, %r59;
	st.global.u32 	[%rd3], %r60;
	add.s64 	%rd17, %rd16, %rd9;
	ld.global.u32 	%r61, [%rd17];
	add.s32 	%r62, %r60, %r61;
	st.global.u32 	[%rd3], %r62;
	add.s64 	%rd18, %rd17, %rd9;
	ld.global.u32 	%r63, [%rd18];
	add.s32 	%r64, %r62, %r63;
	st.global.u32 	[%rd3], %r64;
	add.s64 	%rd19, %rd18, %rd9;
	ld.global.u32 	%r65, [%rd19];
	add.s32 	%r66, %r64, %r65;
	st.global.u32 	[%rd3], %r66;
	add.s64 	%rd20, %rd19, %rd9;
	ld.global.u32 	%r67, [%rd20];
	add.s32 	%r68, %r66, %r67;
	st.global.u32 	[%rd3], %r68;
	add.s64 	%rd21, %rd20, %rd9;
	ld.global.u32 	%r69, [%rd21];
	add.s32 	%r70, %r68, %r69;
	st.global.u32 	[%rd3], %r70;
	add.s64 	%rd22, %rd21, %rd9;
	ld.global.u32 	%r71, [%rd22];
	add.s32 	%r72, %r70, %r71;
	st.global.u32 	[%rd3], %r72;
	add.s64 	%rd23, %rd22, %rd9;
	ld.global.u32 	%r73, [%rd23];
	add.s32 	%r74, %r72, %r73;
	st.global.u32 	[%rd3], %r74;
	add.s64 	%rd24, %rd23, %rd9;
	ld.global.u32 	%r75, [%rd24];
	add.s32 	%r104, %r74, %r75;
	st.global.u32 	[%rd3], %r104;
	add.s32 	%r102, %r102, 16;
	add.s32 	%r101, %r101, %r7;
	setp.ne.s32 	%p6, %r102, 0;
	@%p6 bra 	$L__BB8_5;
$L__BB8_6:
	setp.eq.s32 	%p7, %r4, 0;
	@%p7 bra 	$L__BB8_15;
	and.b32  	%r16, %r36, 7;
	setp.lt.u32 	%p8, %r4, 8;
	@%p8 bra 	$L__BB8_9;
	mad.lo.s32 	%r76, %r107, %r36, %r2;
	mul.wide.s32 	%rd25, %r76, 4;
	add.s64 	%rd26, %rd1, %rd25;
	ld.global.u32 	%r77, [%rd26];
	add.s32 	%r78, %r104, %r77;
	st.global.u32 	[%rd3], %r78;
	mul.wide.u32 	%rd27, %r36, 4;
	add.s64 	%rd28, %rd26, %rd27;
	ld.global.u32 	%r79, [%rd28];
	add.s32 	%r80, %r78, %r79;
	st.global.u32 	[%rd3], %r80;
	add.s64 	%rd29, %rd28, %rd27;
	ld.global.u32 	%r81, [%rd29];
	add.s32 	%r82, %r80, %r81;
	st.global.u32 	[%rd3], %r82;
	add.s64 	%rd30, %rd29, %rd27;
	ld.global.u32 	%r83, [%rd30];
	add.s32 	%r84, %r82, %r83;
	st.global.u32 	[%rd3], %r84;
	add.s64 	%rd31, %rd30, %rd27;
	ld.global.u32 	%r85, [%rd31];
	add.s32 	%r86, %r84, %r85;
	st.global.u32 	[%rd3], %r86;
	add.s64 	%rd32, %rd31, %rd27;
	ld.global.u32 	%r87, [%rd32];
	add.s32 	%r88, %r86, %r87;
	st.global.u32 	[%rd3], %r88;
	add.s64 	%rd33, %rd32, %rd27;
	ld.global.u32 	%r89, [%rd33];
	add.s32 	%r90, %r88, %r89;
	st.global.u32 	[%rd3], %r90;
	add.s64 	%rd34, %rd33, %rd27;
	ld.global.u32 	%r91, [%rd34];
	add.s32 	%r104, %r90, %r91;
	st.global.u32 	[%rd3], %r104;
	add.s32 	%r107, %r107, 8;
$L__BB8_9:
	setp.eq.s32 	%p9, %r16, 0;
	@%p9 bra 	$L__BB8_15;
	and.b32  	%r21, %r36, 3;
	setp.lt.u32 	%p10, %r16, 4;
	@%p10 bra 	$L__BB8_12;
	mad.lo.s32 	%r92, %r107, %r36, %r2;
	mul.wide.s32 	%rd35, %r92, 4;
	add.s64 	%rd36, %rd1, %rd35;
	ld.global.u32 	%r93, [%rd36];
	add.s32 	%r94, %r104, %r93;
	st.global.u32 	[%rd3], %r94;
	mul.wide.u32 	%rd37, %r36, 4;
	add.s64 	%rd38, %rd36, %rd37;
	ld.global.u32 	%r95, [%rd38];
	add.s32 	%r96, %r94, %r95;
	st.global.u32 	[%rd3], %r96;
	add.s64 	%rd39, %rd38, %rd37;
	ld.global.u32 	%r97, [%rd39];
	add.s32 	%r98, %r96, %r97;
	st.global.u32 	[%rd3], %r98;
	add.s64 	%rd40, %rd39, %rd37;
	ld.global.u32 	%r99, [%rd40];
	add.s32 	%r104, %r98, %r99;
	st.global.u32 	[%rd3], %r104;
	add.s32 	%r107, %r107, 4;
$L__BB8_12:
	setp.eq.s32 	%p11, %r21, 0;
	@%p11 bra 	$L__BB8_15;
	mad.lo.s32 	%r111, %r107, %r36, %r2;
	neg.s32 	%r110, %r21;
$L__BB8_14:
	.pragma "nounroll";
	mul.wide.s32 	%rd41, %r111, 4;
	add.s64 	%rd42, %rd1, %rd41;
	ld.global.u32 	%r100, [%rd42];
	add.s32 	%r104, %r104, %r100;
	st.global.u32 	[%rd3], %r104;
	add.s32 	%r111, %r111, %r36;
	add.s32 	%r110, %r110, 1;
	setp.ne.s32 	%p12, %r110, 0;
	@%p12 bra 	$L__BB8_14;
$L__BB8_15:
	setp.ne.s32 	%p13, %r1, 0;
	@%p13 bra 	$L__BB8_17;
	mul.wide.s32 	%rd43, %r35, 4;
	add.s64 	%rd44, %rd2, %rd43;
	st.global.u32 	[%rd44], %r38;
$L__BB8_17:
	ret;

}
	// .globl	_Z24Distance_Between_ClusterPdS_PiS0_iiii
.visible .entry _Z24Distance_Between_ClusterPdS_PiS0_iiii(
	.param .u64 .ptr .align 1 _Z24Distance_Between_ClusterPdS_PiS0_iiii_param_0,
	.param .u64 .ptr .align 1 _Z24Distance_Between_ClusterPdS_PiS0_iiii_param_1,
	.param .u64 .ptr .align 1 _Z24Distance_Between_ClusterPdS_PiS0_iiii_param_2,
	.param .u64 .ptr .align 1 _Z24Distance_Between_ClusterPdS_PiS0_iiii_param_3,
	.param .u32 _Z24Distance_Between_ClusterPdS_PiS0_iiii_param_4,
	.param .u32 _Z24Distance_Between_ClusterPdS_PiS0_iiii_param_5,
	.param .u32 _Z24Distance_Between_ClusterPdS_PiS0_iiii_param_6,
	.param .u32 _Z24Distance_Between_ClusterPdS_PiS0_iiii_param_7
)
{
	.reg .pred 	%p<18>;
	.reg .b32 	%r<83>;
	.reg .b32 	%f<3>;
	.reg .b64 	%rd<52>;
	.reg .b64 	%fd<96>;

	ld.param.u64 	%rd11, [_Z24Distance_Between_ClusterPdS_PiS0_iiii_param_0];
	ld.param.u64 	%rd12, [_Z24Distance_Between_ClusterPdS_PiS0_iiii_param_1];
	ld.param.u64 	%rd13, [_Z24Distance_Between_ClusterPdS_PiS0_iiii_param_2];
	ld.param.u64 	%rd14, [_Z24Distance_Between_ClusterPdS_PiS0_iiii_param_3];
	ld.param.u32 	%r43, [_Z24Distance_Between_ClusterPdS_PiS0_iiii_param_4];
	ld.param.u32 	%r44, [_Z24Distance_Between_ClusterPdS_PiS0_iiii_param_5];
	ld.param.u32 	%r45, [_Z24Distance_Between_ClusterPdS_PiS0_iiii_param_6];
	ld.param.u32 	%r46, [_Z24Distance_Between_ClusterPdS_PiS0_iiii_param_7];
	cvta.to.global.u64 	%rd1, %rd11;
	cvta.to.global.u64 	%rd2, %rd14;
	cvta.to.global.u64 	%rd3, %rd13;
	cvta.to.global.u64 	%rd4, %rd12;
	mov.u32 	%r47, %tid.x;
	mov.u32 	%r48, %ntid.x;
	mov.u32 	%r49, %ctaid.x;
	mad.lo.s32 	%r50, %r48, %r49, %r47;
	mul.lo.s32 	%r1, %r44, %r50;
	setp.lt.s32 	%p1, %r44, 1;
	@%p1 bra 	$L__BB9_8;
	setp.gt.s32 	%p2, %r43, 0;
	@%p2 bra 	$L__BB9_9;
	mov.b32 	%r79, 0;
$L__BB9_3:
	add.s32 	%r32, %r79, %r1;
	setp.ge.s32 	%p3, %r32, %r45;
	@%p3 bra 	$L__BB9_7;
	mul.wide.s32 	%rd15, %r32, 8;
	add.s64 	%rd9, %rd4, %rd15;
	mov.b64 	%rd16, 0;
	st.global.u64 	[%rd9], %rd16;
	mul.wide.s32 	%rd17, %r32, 4;
	add.s64 	%rd10, %rd3, %rd17;
	ld.global.u32 	%r81, [%rd10];
	mul.wide.s32 	%rd18, %r81, 4;
	add.s64 	%rd19, %rd2, %rd18;
	ld.global.u32 	%r82, [%rd19];
	ld.global.u32 	%r80, [%rd19+4];
	setp.ge.s32 	%p4, %r82, %r80;
	@%p4 bra 	$L__BB9_7;
	mov.f64 	%fd95, 0d0000000000000000;
$L__BB9_6:
	mul.wide.s32 	%rd20, %r81, 4;
	add.s64 	%rd21, %rd2, %rd20;
	ld.global.u32 	%r52, [%rd21];
	sub.s32 	%r53, %r80, %r52;
	cvt.rn.f64.s32 	%fd18, %r53;
	mov.f64 	%fd19, 0d0000000000000000;
	div.rn.f64 	%fd20, %fd19, %fd18;
	add.f64 	%fd95, %fd95, %fd20;
	st.global.f64 	[%rd9], %fd95;
	add.s32 	%r82, %r82, 1;
	ld.global.u32 	%r81, [%rd10];
	mul.wide.s32 	%rd22, %r81, 4;
	add.s64 	%rd23, %rd2, %rd22;
	ld.global.u32 	%r80, [%rd23+4];
	setp.lt.s32 	%p5, %r82, %r80;
	@%p5 bra 	$L__BB9_6;
$L__BB9_7:
	add.s32 	%r79, %r79, 1;
	setp.ne.s32 	%p6, %r79, %r44;
	@%p6 bra 	$L__BB9_3;
$L__BB9_8:
	ret;
$L__BB9_9:
	and.b32  	%r2, %r43, 7;
	and.b32  	%r3, %r43, 2147483640;
	and.b32  	%r4, %r43, 1;
	neg.s32 	%r5, %r3;
	add.s64 	%rd5, %rd1, 32;
	mov.b32 	%r69, 0;
	mul.wide.s32 	%rd29, %r46, 4;
$L__BB9_10:
	add.s32 	%r7, %r69, %r1;
	setp.ge.s32 	%p7, %r7, %r45;
	@%p7 bra 	$L__BB9_12;
	mul.wide.s32 	%rd24, %r7, 8;
	add.s64 	%rd6, %rd4, %rd24;
	mov.b64 	%rd25, 0;
	st.global.u64 	[%rd6], %rd25;
	mul.wide.s32 	%rd26, %r7, 4;
	add.s64 	%rd7, %rd3, %rd26;
	ld.global.u32 	%r71, [%rd7];
	mul.wide.s32 	%rd27, %r71, 4;
	add.s64 	%rd28, %rd2, %rd27;
	ld.global.u32 	%r72, [%rd28];
	ld.global.u32 	%r70, [%rd28+4];
	setp.lt.s32 	%p8, %r72, %r70;
	@%p8 bra 	$L__BB9_13;
$L__BB9_12:
	add.s32 	%r69, %r69, 1;
	setp.eq.s32 	%p17, %r69, %r44;
	@%p17 bra 	$L__BB9_8;
	bra.uni 	$L__BB9_10;
$L__BB9_13:
	add.s64 	%rd8, %rd7, %rd29;
	mov.f64 	%fd86, 0d0000000000000000;
$L__BB9_14:
	setp.lt.u32 	%p9, %r43, 8;
	add.s32 	%r56, %r72, %r46;
	mul.wide.s32 	%rd30, %r56, 4;
	add.s64 	%rd31, %rd3, %rd30;
	ld.global.u32 	%r57, [%rd31];
	ld.global.u32 	%r58, [%rd8];
	mul.lo.s32 	%r15, %r58, %r43;
	mul.lo.s32 	%r16, %r57, %r43;
	mov.f64 	%fd94, 0d0000000000000000;
	mov.b32 	%r77, 0;
	@%p9 bra 	$L__BB9_17;
	mov.f64 	%fd94, 0d0000000000000000;
	mov.u32 	%r73, %r16;
	mov.u32 	%r74, %r15;
	mov.u32 	%r75, %r5;
$L__BB9_16:
	.pragma "nounroll";
	mul.wide.s32 	%rd32, %r74, 8;
	add.s64 	%rd33, %rd5, %rd32;
	mul.wide.s32 	%rd34, %r73, 8;
	add.s64 	%rd35, %rd5, %rd34;
	ld.global.f64 	%fd25, [%rd33+-32];
	ld.global.f64 	%fd26, [%rd35+-32];
	sub.f64 	%fd27, %fd25, %fd26;
	fma.rn.f64 	%fd28, %fd27, %fd27, %fd94;
	ld.global.f64 	%fd29, [%rd33+-24];
	ld.global.f64 	%fd30, [%rd35+-24];
	sub.f64 	%fd31, %fd29, %fd30;
	fma.rn.f64 	%fd32, %fd31, %fd31, %fd28;
	ld.global.f64 	%fd33, [%rd33+-16];
	ld.global.f64 	%fd34, [%rd35+-16];
	sub.f64 	%fd35, %fd33, %fd34;
	fma.rn.f64 	%fd36, %fd35, %fd35, %fd32;
	ld.global.f64 	%fd37, [%rd33+-8];
	ld.global.f64 	%fd38, [%rd35+-8];
	sub.f64 	%fd39, %fd37, %fd38;
	fma.rn.f64 	%fd40, %fd39, %fd39, %fd36;
	ld.global.f64 	%fd41, [%rd33];
	ld.global.f64 	%fd42, [%rd35];
	sub.f64 	%fd43, %fd41, %fd42;
	fma.rn.f64 	%fd44, %fd43, %fd43, %fd40;
	ld.global.f64 	%fd45, [%rd33+8];
	ld.global.f64 	%fd46, [%rd35+8];
	sub.f64 	%fd47, %fd45, %fd46;
	fma.rn.f64 	%fd48, %fd47, %fd47, %fd44;
	ld.global.f64 	%fd49, [%rd33+16];
	ld.global.f64 	%fd50, [%rd35+16];
	sub.f64 	%fd51, %fd49, %fd50;
	fma.rn.f64 	%fd52, %fd51, %fd51, %fd48;
	ld.global.f64 	%fd53, [%rd33+24];
	ld.global.f64 	%fd54, [%rd35+24];
	sub.f64 	%fd55, %fd53, %fd54;
	fma.rn.f64 	%fd94, %fd55, %fd55, %fd52;
	add.s32 	%r75, %r75, 8;
	add.s32 	%r74, %r74, 8;
	add.s32 	%r73, %r73, 8;
	setp.ne.s32 	%p10, %r75, 0;
	mov.u32 	%r77, %r3;
	@%p10 bra 	$L__BB9_16;
$L__BB9_17:
	setp.eq.s32 	%p11, %r2, 0;
	@%p11 bra 	$L__BB9_25;
	add.s32 	%r59, %r2, -1;
	setp.lt.u32 	%p12, %r59, 3;
	@%p12 bra 	$L__BB9_20;
	add.s32 	%r60, %r77, %r15;
	mul.wide.s32 	%rd36, %r60, 8;
	add.s64 	%rd37, %rd1, %rd36;
	ld.global.f64 	%fd57, [%rd37];
	add.s32 	%r61, %r77, %r16;
	mul.wide.s32 	%rd38, %r61, 8;
	add.s64 	%rd39, %rd1, %rd38;
	ld.global.f64 	%fd58, [%rd39];
	sub.f64 	%fd59, %fd57, %fd58;
	fma.rn.f64 	%fd60, %fd59, %fd59, %fd94;
	ld.global.f64 	%fd61, [%rd37+8];
	ld.global.f64 	%fd62, [%rd39+8];
	sub.f64 	%fd63, %fd61, %fd62;
	fma.rn.f64 	%fd64, %fd63, %fd63, %fd60;
	ld.global.f64 	%fd65, [%rd37+16];
	ld.global.f64 	%fd66, [%rd39+16];
	sub.f64 	%fd67, %fd65, %fd66;
	fma.rn.f64 	%fd68, %fd67, %fd67, %fd64;
	ld.global.f64 	%fd69, [%rd37+24];
	ld.global.f64 	%fd70, [%rd39+24];
	sub.f64 	%fd71, %fd69, %fd70;
	fma.rn.f64 	%fd94, %fd71, %fd71, %fd68;
	add.s32 	%r77, %r77, 4;
$L__BB9_20:
	and.b32  	%r62, %r43, 3;
	setp.eq.s32 	%p13, %r62, 0;
	@%p13 bra 	$L__BB9_25;
	setp.eq.s32 	%p14, %r62, 1;
	@%p14 bra 	$L__BB9_23;
	add.s32 	%r63, %r77, %r15;
	mul.wide.s32 	%rd40, %r63, 8;
	add.s64 	%rd41, %rd1, %rd40;
	ld.global.f64 	%fd73, [%rd41];
	add.s32 	%r64, %r77, %r16;
	mul.wide.s32 	%rd42, %r64, 8;
	add.s64 	%rd43, %rd1, %rd42;
	ld.global.f64 	%fd74, [%rd43];
	sub.f64 	%fd75, %fd73, %fd74;
	fma.rn.f64 	%fd76, %fd75, %fd75, %fd94;
	ld.global.f64 	%fd77, [%rd41+8];
	ld.global.f64 	%fd78, [%rd43+8];
	sub.f64 	%fd79, %fd77, %fd78;
	fma.rn.f64 	%fd94, %fd79, %fd79, %fd76;
	add.s32 	%r77, %r77, 2;
$L__BB9_23:
	setp.eq.s32 	%p15, %r4, 0;
	@%p15 bra 	$L__BB9_25;
	add.s32 	%r65, %r77, %r15;
	mul.wide.s32 	%rd44, %r65, 8;
	add.s64 	%rd45, %rd1, %rd44;
	ld.global.f64 	%fd80, [%rd45];
	add.s32 	%r66, %r77, %r16;
	mul.wide.s32 	%rd46, %r66, 8;
	add.s64 	%rd47, %rd1, %rd46;
	ld.global.f64 	%fd81, [%rd47];
	sub.f64 	%fd82, %fd80, %fd81;
	fma.rn.f64 	%fd94, %fd82, %fd82, %fd94;
$L__BB9_25:
	cvt.rn.f32.f64 	%f1, %fd94;
	sqrt.rn.f32 	%f2, %f1;
	cvt.f64.f32 	%fd83, %f2;
	mul.wide.s32 	%rd48, %r71, 4;
	add.s64 	%rd49, %rd2, %rd48;
	ld.global.u32 	%r67, [%rd49];
	sub.s32 	%r68, %r70, %r67;
	cvt.rn.f64.s32 	%fd84, %r68;
	div.rn.f64 	%fd85, %fd83, %fd84;
	add.f64 	%fd86, %fd86, %fd85;
	st.global.f64 	[%rd6], %fd86;
	add.s32 	%r72, %r72, 1;
	ld.global.u32 	%r71, [%rd7];
	mul.wide.s32 	%rd50, %r71, 4;
	add.s64 	%rd51, %rd2, %rd50;
	ld.global.u32 	%r70, [%rd51+4];
	setp.lt.s32 	%p16, %r72, %r70;
	@%p16 bra 	$L__BB9_14;
	bra.uni 	$L__BB9_12;

}
	// .globl	_Z11Min_InitialPdS_PiS0_S0_iii
.visible .entry _Z11Min_InitialPdS_PiS0_S0_iii(
	.param .u64 .ptr .align 1 _Z11Min_InitialPdS_PiS0_S0_iii_param_0,
	.param .u64 .ptr .align 1 _Z11Min_InitialPdS_PiS0_S0_iii_param_1,
	.param .u64 .ptr .align 1 _Z11Min_InitialPdS_PiS0_S0_iii_param_2,
	.param .u64 .ptr .align 1 _Z11Min_InitialPdS_PiS0_S0_iii_param_3,
	.param .u64 .ptr .align 1 _Z11Min_InitialPdS_PiS0_S0_iii_param_4,
	.param .u32 _Z11Min_InitialPdS_PiS0_S0_iii_param_5,
	.param .u32 _Z11Min_InitialPdS_PiS0_S0_iii_param_6,
	.param .u32 _Z11Min_InitialPdS_PiS0_S0_iii_param_7
)
{
	.reg .pred 	%p<83>;
	.reg .b32 	%r<252>;
	.reg .b64 	%rd<36>;
	.reg .b64 	%fd<9>;
	// demoted variable
	.shared .align 8 .b8 _ZZ11Min_InitialPdS_PiS0_S0_iiiE4temp[8192];
	// demoted variable
	.shared .align 4 .b8 _ZZ11Min_InitialPdS_PiS0_S0_iiiE3tag[4096];
	ld.param.u64 	%rd13, [_Z11Min_InitialPdS_PiS0_S0_iii_param_0];
	ld.param.u64 	%rd14, [_Z11Min_InitialPdS_PiS0_S0_iii_param_1];
	ld.param.u64 	%rd15, [_Z11Min_InitialPdS_PiS0_S0_iii_param_2];
	ld.param.u64 	%rd16, [_Z11Min_InitialPdS_PiS0_S0_iii_param_3];
	ld.param.u64 	%rd17, [_Z11Min_InitialPdS_PiS0_S0_iii_param_4];
	ld.param.u32 	%r58, [_Z11Min_InitialPdS_PiS0_S0_iii_param_5];
	ld.param.u32 	%r59, [_Z11Min_InitialPdS_PiS0_S0_iii_param_6];
	ld.param.u32 	%r60, [_Z11Min_InitialPdS_PiS0_S0_iii_param_7];
	cvta.to.global.u64 	%rd1, %rd16;
	cvta.to.global.u64 	%rd2, %rd17;
	mov.u32 	%r1, %tid.x;
	mov.u32 	%r2, %ntid.x;
	mov.u32 	%r3, %ctaid.x;
	mul.lo.s32 	%r4, %r2, %r3;
	add.s32 	%r5, %r4, %r1;
	mov.u32 	%r6, %nctaid.x;
	mul.lo.s32 	%r61, %r58, %r6;
	setp.ge.u32 	%p1, %r5, %r61;
	@%p1 bra 	$L__BB10_2;
	add.s32 	%r62, %r59, 2;
	mul.wide.s32 	%rd18, %r5, 4;
	add.s64 	%rd19, %rd2, %rd18;
	st.global.u32 	[%rd19], %r62;
$L__BB10_2:
	bar.sync 	0;
	setp.lt.s32 	%p2, %r58, 1;
	mov.b32 	%r246, -1;
	mov.b32 	%r245, 0;
	@%p2 bra 	$L__BB10_15;
	add.s32 	%r7, %r4, %r2;
	and.b32  	%r8, %r58, 15;
	setp.lt.u32 	%p3, %r58, 16;
	mov.b32 	%r246, -1;
	mov.b32 	%r229, 0;
	mov.u32 	%r245, %r229;
	@%p3 bra 	$L__BB10_6;
	and.b32  	%r229, %r58, 2147483632;
	neg.s32 	%r247, %r229;
	add.s64 	%rd35, %rd1, 32;
	mov.b32 	%r245, 0;
	mov.b32 	%r246, -1;
$L__BB10_5:
	.pragma "nounroll";
	ld.global.u32 	%r70, [%rd35+-32];
	setp.ge.s32 	%p4, %r4, %r70;
	selp.u32 	%r71, 1, 0, %p4;
	add.s32 	%r72, %r246, %r71;
	setp.gt.u32 	%p5, %r7, %r70;
	selp.u32 	%r73, 1, 0, %p5;
	add.s32 	%r74, %r245, %r73;
	ld.global.u32 	%r75, [%rd35+-28];
	setp.ge.s32 	%p6, %r4, %r75;
	selp.u32 	%r76, 1, 0, %p6;
	add.s32 	%r77, %r72, %r76;
	setp.gt.u32 	%p7, %r7, %r75;
	selp.u32 	%r78, 1, 0, %p7;
	add.s32 	%r79, %r74, %r78;
	ld.global.u32 	%r80, [%rd35+-24];
	setp.ge.s32 	%p8, %r4, %r80;
	selp.u32 	%r81, 1, 0, %p8;
	add.s32 	%r82, %r77, %r81;
	setp.gt.u32 	%p9, %r7, %r80;
	selp.u32 	%r83, 1, 0, %p9;
	add.s32 	%r84, %r79, %r83;
	ld.global.u32 	%r85, [%rd35+-20];
	setp.ge.s32 	%p10, %r4, %r85;
	selp.u32 	%r86, 1, 0, %p10;
	add.s32 	%r87, %r82, %r86;
	setp.gt.u32 	%p11, %r7, %r85;
	selp.u32 	%r88, 1, 0, %p11;
	add.s32 	%r89, %r84, %r88;
	ld.global.u32 	%r90, [%rd35+-16];
	setp.ge.s32 	%p12, %r4, %r90;
	selp.u32 	%r91, 1, 0, %p12;
	add.s32 	%r92, %r87, %r91;
	setp.gt.u32 	%p13, %r7, %r90;
	selp.u32 	%r93, 1, 0, %p13;
	add.s32 	%r94, %r89, %r93;
	ld.global.u32 	%r95, [%rd35+-12];
	setp.ge.s32 	%p14, %r4, %r95;
	selp.u32 	%r96, 1, 0, %p14;
	add.s32 	%r97, %r92, %r96;
	setp.gt.u32 	%p15, %r7, %r95;
	selp.u32 	%r98, 1, 0, %p15;
	add.s32 	%r99, %r94, %r98;
	ld.global.u32 	%r100, [%rd35+-8];
	setp.ge.s32 	%p16, %r4, %r100;
	selp.u32 	%r101, 1, 0, %p16;
	add.s32 	%r102, %r97, %r101;
	setp.gt.u32 	%p17, %r7, %r100;
	selp.u32 	%r103, 1, 0, %p17;
	add.s32 	%r104, %r99, %r103;
	ld.global.u32 	%r105, [%rd35+-4];
	setp.ge.s32 	%p18, %r4, %r105;
	selp.u32 	%r106, 1, 0, %p18;
	add.s32 	%r107, %r102, %r106;
	setp.gt.u32 	%p19, %r7, %r105;
	selp.u32 	%r108, 1, 0, %p19;
	add.s32 	%r109, %r104, %r108;
	ld.global.u32 	%r110, [%rd35];
	setp.ge.s32 	%p20, %r4, %r110;
	selp.u32 	%r111, 1, 0, %p20;
	add.s32 	%r112, %r107, %r111;
	setp.gt.u32 	%p21, %r7, %r110;
	selp.u32 	%r113, 1, 0, %p21;
	add.s32 	%r114, %r109, %r113;
	ld.global.u32 	%r115, [%rd35+4];
	setp.ge.s32 	%p22, %r4, %r115;
	selp.u32 	%r116, 1, 0, %p22;
	add.s32 	%r117, %r112, %r116;
	setp.gt.u32 	%p23, %r7, %r115;
	selp.u32 	%r118, 1, 0, %p23;
	add.s32 	%r119, %r114, %r118;
	ld.global.u32 	%r120, [%rd35+8];
	setp.ge.s32 	%p24, %r4, %r120;
	selp.u32 	%r121, 1, 0, %p24;
	add.s32 	%r122, %r117, %r121;
	setp.gt.u32 	%p25, %r7, %r120;
	selp.u32 	%r123, 1, 0, %p25;
	add.s32 	%r124, %r119, %r123;
	ld.global.u32 	%r125, [%rd35+12];
	setp.ge.s32 	%p26, %r4, %r125;
	selp.u32 	%r126, 1, 0, %p26;
	add.s32 	%r127, %r122, %r126;
	setp.gt.u32 	%p27, %r7, %r125;
	selp.u32 	%r128, 1, 0, %p27;
	add.s32 	%r129, %r124, %r128;
	ld.global.u32 	%r130, [%rd35+16];
	setp.ge.s32 	%p28, %r4, %r130;
	selp.u32 	%r131, 1, 0, %p28;
	add.s32 	%r132, %r127, %r131;
	setp.gt.u32 	%p29, %r7, %r130;
	selp.u32 	%r133, 1, 0, %p29;
	add.s32 	%r134, %r129, %r133;
	ld.global.u32 	%r135, [%rd35+20];
	setp.ge.s32 	%p30, %r4, %r135;
	selp.u32 	%r136, 1, 0, %p30;
	add.s32 	%r137, %r132, %r136;
	setp.gt.u32 	%p31, %r7, %r135;
	selp.u32 	%r138, 1, 0, %p31;
	add.s32 	%r139, %r134, %r138;
	ld.global.u32 	%r140, [%rd35+24];
	setp.ge.s32 	%p32, %r4, %r140;
	selp.u32 	%r141, 1, 0, %p32;
	add.s32 	%r142, %r137, %r141;
	setp.gt.u32 	%p33, %r7, %r140;
	selp.u32 	%r143, 1, 0, %p33;
	add.s32 	%r144, %r139, %r143;
	ld.global.u32 	%r145, [%rd35+28];
	setp.ge.s32 	%p34, %r4, %r145;
	selp.u32 	%r146, 1, 0, %p34;
	add.s32 	%r246, %r142, %r146;
	setp.gt.u32 	%p35, %r7, %r145;
	selp.u32 	%r147, 1, 0, %p35;
	add.s32 	%r245, %r144, %r147;
	add.s32 	%r247, %r247, 16;
	add.s64 	%rd35, %rd35, 64;
	setp.eq.s32 	%p36, %r247, 0;
	@%p36 bra 	$L__BB10_6;
	bra.uni 	$L__BB10_5;
$L__BB10_6:
	setp.eq.s32 	%p37, %r8, 0;
	@%p37 bra 	$L__BB10_15;
	and.b32  	%r16, %r58, 7;
	setp.lt.u32 	%p38, %r8, 8;
	@%p38 bra 	$L__BB10_9;
	mul.wide.u32 	%rd20, %r229, 4;
	add.s64 	%rd21, %rd1, %rd20;
	ld.global.u32 	%r149, [%rd21];
	setp.ge.s32 	%p39, %r4, %r149;
	selp.u32 	%r150, 1, 0, %p39;
	add.s32 	%r151, %r246, %r150;
	setp.gt.u32 	%p40, %r7, %r149;
	selp.u32 	%r152, 1, 0, %p40;
	add.s32 	%r153, %r245, %r152;
	ld.global.u32 	%r154, [%rd21+4];
	setp.ge.s32 	%p41, %r4, %r154;
	selp.u32 	%r155, 1, 0, %p41;
	add.s32 	%r156, %r151, %r155;
	setp.gt.u32 	%p42, %r7, %r154;
	selp.u32 	%r157, 1, 0, %p42;
	add.s32 	%r158, %r153, %r157;
	ld.global.u32 	%r159, [%rd21+8];
	setp.ge.s32 	%p43, %r4, %r159;
	selp.u32 	%r160, 1, 0, %p43;
	add.s32 	%r161, %r156, %r160;
	setp.gt.u32 	%p44, %r7, %r159;
	selp.u32 	%r162, 1, 0, %p44;
	add.s32 	%r163, %r158, %r162;
	ld.global.u32 	%r164, [%rd21+12];
	setp.ge.s32 	%p45, %r4, %r164;
	selp.u32 	%r165, 1, 0, %p45;
	add.s32 	%r166, %r161, %r165;
	setp.gt.u32 	%p46, %r7, %r164;
	selp.u32 	%r167, 1, 0, %p46;
	add.s32 	%r168, %r163, %r167;
	ld.global.u32 	%r169, [%rd21+16];
	setp.ge.s32 	%p47, %r4, %r169;
	selp.u32 	%r170, 1, 0, %p47;
	add.s32 	%r171, %r166, %r170;
	setp.gt.u32 	%p48, %r7, %r169;
	selp.u32 	%r172, 1, 0, %p48;
	add.s32 	%r173, %r168, %r172;
	ld.global.u32 	%r174, [%rd21+20];
	setp.ge.s32 	%p49, %r4, %r174;
	selp.u32 	%r175, 1, 0, %p49;
	add.s32 	%r176, %r171, %r175;
	setp.gt.u32 	%p50, %r7, %r174;
	selp.u32 	%r177, 1, 0, %p50;
	add.s32 	%r178, %r173, %r177;
	ld.global.u32 	%r179, [%rd21+24];
	setp.ge.s32 	%p51, %r4, %r179;
	selp.u32 	%r180, 1, 0, %p51;
	add.s32 	%r181, %r176, %r180;
	setp.gt.u32 	%p52, %r7, %r179;
	selp.u32 	%r182, 1, 0, %p52;
	add.s32 	%r183, %r178, %r182;
	ld.global.u32 	%r184, [%rd21+28];
	setp.ge.s32 	%p53, %r4, %r184;
	selp.u32 	%r185, 1, 0, %p53;
	add.s32 	%r246, %r181, %r185;
	setp.gt.u32 	%p54, %r7, %r184;
	selp.u32 	%r186, 1, 0, %p54;
	add.s32 	%r245, %r183, %r186;
	add.s32 	%r229, %r229, 8;
$L__BB10_9:
	setp.eq.s32 	%p55, %r16, 0;
	@%p55 bra 	$L__BB10_15;
	and.b32  	%r25, %r58, 3;
	setp.lt.u32 	%p56, %r16, 4;
	@%p56 bra 	$L__BB10_12;
	mul.wide.u32 	%rd22, %r229, 4;
	add.s64 	%rd23, %rd1, %rd22;
	ld.global.u32 	%r188, [%rd23];
	setp.ge.s32 	%p57, %r4, %r188;
	selp.u32 	%r189, 1, 0, %p57;
	add.s32 	%r190, %r246, %r189;
	setp.gt.u32 	%p58, %r7, %r188;
	selp.u32 	%r191, 1, 0, %p58;
	add.s32 	%r192, %r245, %r191;
	ld.global.u32 	%r193, [%rd23+4];
	setp.ge.s32 	%p59, %r4, %r193;
	selp.u32 	%r194, 1, 0, %p59;
	add.s32 	%r195, %r190, %r194;
	setp.gt.u32 	%p60, %r7, %r193;
	selp.u32 	%r196, 1, 0, %p60;
	add.s32 	%r197, %r192, %r196;
	ld.global.u32 	%r198, [%rd23+8];
	setp.ge.s32 	%p61, %r4, %r198;
	selp.u32 	%r199, 1, 0, %p61;
	add.s32 	%r200, %r195, %r199;
	setp.gt.u32 	%p62, %r7, %r198;
	selp.u32 	%r201, 1, 0, %p62;
	add.s32 	%r202, %r197, %r201;
	ld.global.u32 	%r203, [%rd23+12];
	setp.ge.s32 	%p63, %r4, %r203;
	selp.u32 	%r204, 1, 0, %p63;
	add.s32 	%r246, %r200, %r204;
	setp.gt.u32 	%p64, %r7, %r203;
	selp.u32 	%r205, 1, 0, %p64;
	add.s32 	%r245, %r202, %r205;
	add.s32 	%r229, %r229, 4;
$L__BB10_12:
	setp.eq.s32 	%p65, %r25, 0;
	@%p65 bra 	$L__BB10_15;
	mul.wide.u32 	%rd24, %r229, 4;
	add.s64 	%rd34, %rd1, %rd24;
	neg.s32 	%r242, %r25;
$L__BB10_14:
	.pragma "nounroll";
	ld.global.u32 	%r206, [%rd34];
	setp.ge.s32 	%p66, %r4, %r206;
	selp.u32 	%r207, 1, 0, %p66;
	add.s32 	%r246, %r246, %r207;
	setp.gt.u32 	%p67, %r7, %r206;
	selp.u32 	%r208, 1, 0, %p67;
	add.s32 	%r245, %r245, %r208;
	add.s64 	%rd34, %rd34, 4;
	add.s32 	%r242, %r242, 1;
	setp.ne.s32 	%p68, %r242, 0;
	@%p68 bra 	$L__BB10_14;
$L__BB10_15:
	setp.ge.s32 	%p69, %r246, %r245;
	@%p69 bra 	$L__BB10_34;
	cvta.to.global.u64 	%rd25, %rd15;
	mul.wide.s32 	%rd26, %r5, 4;
	add.s64 	%rd7, %rd25, %rd26;
	add.s32 	%r43, %r59, 2;
	shl.b32 	%r209, %r1, 2;
	mov.u32 	%r210, _ZZ11Min_InitialPdS_PiS0_S0_iiiE3tag;
	add.s32 	%r44, %r210, %r209;
	mul.wide.s32 	%rd27, %r60, 4;
	add.s64 	%rd8, %rd7, %rd27;
	cvta.to.global.u64 	%rd28, %rd14;
	mul.wide.s32 	%rd29, %r5, 8;
	add.s64 	%rd9, %rd28, %rd29;
	shl.b32 	%r211, %r1, 3;
	mov.u32 	%r212, _ZZ11Min_InitialPdS_PiS0_S0_iiiE4temp;
	add.s32 	%r45, %r212, %r211;
	cvta.to.global.u64 	%rd10, %rd13;
$L__BB10_17:
	setp.ge.s32 	%p70, %r5, %r59;
	@%p70 bra 	$L__BB10_33;
	ld.global.u32 	%r213, [%rd7];
	setp.ne.s32 	%p71, %r213, %r246;
	@%p71 bra 	$L__BB10_20;
	ld.global.u32 	%r214, [%rd8];
	st.shared.u32 	[%r44], %r214;
	ld.global.f64 	%fd8, [%rd9];
	bra.uni 	$L__BB10_21;
$L__BB10_20:
	st.shared.u32 	[%r44], %r43;
	mov.f64 	%fd8, 0d4341C37937E08000;
$L__BB10_21:
	setp.lt.u32 	%p72, %r2, 2;
	st.shared.f64 	[%r45], %fd8;
	bar.sync 	0;
	@%p72 bra 	$L__BB10_31;
	mov.u32 	%r251, %r2;
$L__BB10_23:
	mov.u32 	%r53, %r251;
	shr.u32 	%r251, %r53, 1;
	setp.ge.u32 	%p73, %r1, %r251;
	add.s32 	%r215, %r251, %r5;
	setp.ge.s32 	%p74, %r215, %r59;
	or.pred  	%p75, %p73, %p74;
	@%p75 bra 	$L__BB10_30;
	ld.shared.u32 	%r216, [%r44];
	setp.eq.s32 	%p76, %r216, %r43;
	@%p76 bra 	$L__BB10_28;
	shl.b32 	%r217, %r251, 2;
	add.s32 	%r218, %r44, %r217;
	ld.shared.u32 	%r55, [%r218];
	setp.eq.s32 	%p77, %r55, %r43;
	@%p77 bra 	$L__BB10_28;
	shl.b32 	%r219, %r251, 3;
	add.s32 	%r220, %r45, %r219;
	ld.shared.f64 	%fd3, [%r220];
	ld.shared.f64 	%fd5, [%r45];
	setp.geu.f64 	%p78, %fd3, %fd5;
	@%p78 bra 	$L__BB10_30;
	st.shared.f64 	[%r45], %fd3;
	st.shared.u32 	[%r44], %r55;
	bra.uni 	$L__BB10_30;
$L__BB10_28:
	shl.b32 	%r221, %r251, 2;
	add.s32 	%r222, %r44, %r221;
	ld.shared.u32 	%r56, [%r222];
	setp.eq.s32 	%p79, %r56, %r43;
	@%p79 bra 	$L__BB10_30;
	shl.b32 	%r223, %r251, 3;
	add.s32 	%r224, %r45, %r223;
	ld.shared.f64 	%fd6, [%r224];
	st.shared.f64 	[%r45], %fd6;
	st.shared.u32 	[%r44], %r56;
$L__BB10_30:
	bar.sync 	0;
	setp.gt.u32 	%p80, %r53, 3;
	@%p80 bra 	$L__BB10_23;
$L__BB10_31:
	setp.ne.s32 	%p81, %r1, 0;
	@%p81 bra 	$L__BB10_33;
	ld.shared.f64 	%fd7, [_ZZ11Min_InitialPdS_PiS0_S0_iiiE4temp];
	mad.lo.s32 	%r225, %r246, %r6, %r3;
	mul.wide.u32 	%rd30, %r225, 8;
	add.s64 	%rd31, %rd10, %rd30;
	st.global.f64 	[%rd31], %fd7;
	ld.shared.u32 	%r226, [_ZZ11Min_InitialPdS_PiS0_S0_iiiE3tag];
	mul.wide.u32 	%rd32, %r225, 4;
	add.s64 	%rd33, %rd2, %rd32;
	st.global.u32 	[%rd33], %r226;
$L__BB10_33:
	add.s32 	%r246, %r246, 1;
	setp.ne.s32 	%p82, %r246, %r245;
	@%p82 bra 	$L__BB10_17;
$L__BB10_34:
	ret;

}
	// .globl	_Z13Min_ReductionPdPiiii
.visible .entry _Z13Min_ReductionPdPiiii(
	.param .u64 .ptr .align 1 _Z13Min_ReductionPdPiiii_param_0,
	.param .u64 .ptr .align 1 _Z13Min_ReductionPdPiiii_param_1,
	.param .u32 _Z13Min_ReductionPdPiiii_param_2,
	.param .u32 _Z13Min_ReductionPdPiiii_param_3,
	.param .u32 _Z13Min_ReductionPdPiiii_param_4
)
{
	.reg .pred 	%p<9>;
	.reg .b32 	%r<16>;
	.reg .b64 	%rd<13>;
	.reg .b64 	%fd<3>;

	ld.param.u64 	%rd3, [_Z13Min_ReductionPdPiiii_param_0];
	ld.param.u64 	%rd4, [_Z13Min_ReductionPdPiiii_param_1];
	ld.param.u32 	%r6, [_Z13Min_ReductionPdPiiii_param_2];
	ld.param.u32 	%r7, [_Z13Min_ReductionPdPiiii_param_3];
	mov.u32 	%r1, %tid.x;
	mov.u32 	%r15, %ntid.x;
	mov.u32 	%r9, %ctaid.x;
	mad.lo.s32 	%r3, %r15, %r9, %r1;
	setp.ge.s32 	%p1, %r3, %r7;
	setp.lt.u32 	%p2, %r15, 2;
	or.pred  	%p3, %p1, %p2;
	@%p3 bra 	$L__BB11_6;
	cvta.to.global.u64 	%rd5, %rd3;
	cvta.to.global.u64 	%rd6, %rd4;
	add.s32 	%r10, %r6, %r3;
	mul.wide.s32 	%rd7, %r10, 8;
	add.s64 	%rd1, %rd5, %rd7;
	mul.wide.s32 	%rd8, %r10, 4;
	add.s64 	%rd2, %rd6, %rd8;
$L__BB11_2:
	mov.u32 	%r4, %r15;
	shr.u32 	%r15, %r4, 1;
	setp.ge.u32 	%p4, %r1, %r15;
	add.s32 	%r11, %r15, %r3;
	setp.ge.s32 	%p5, %r11, %r7;
	or.pred  	%p6, %p4, %p5;
	@%p6 bra 	$L__BB11_5;
	shl.b32 	%r12, %r15, 3;
	cvt.u64.u32 	%rd9, %r12;
	add.s64 	%rd10, %rd1, %rd9;
	ld.global.f64 	%fd1, [%rd10];
	ld.global.f64 	%fd2, [%rd1];
	setp.geu.f64 	%p7, %fd1, %fd2;
	@%p7 bra 	$L__BB11_5;
	st.global.f64 	[%rd1], %fd1;
	shl.b32 	%r13, %r15, 2;
	cvt.u64.u32 	%rd11, %r13;
	add.s64 	%rd12, %rd2, %rd11;
	ld.global.u32 	%r14, [%rd12];
	st.global.u32 	[%rd2], %r14;
$L__BB11_5:
	bar.sync 	0;
	setp.gt.u32 	%p8, %r4, 3;
	@%p8 bra 	$L__BB11_2;
$L__BB11_6:
	ret;

}
	// .globl	_Z11Min_FurtherPdPiiii
.visible .entry _Z11Min_FurtherPdPiiii(
	.param .u64 .ptr .align 1 _Z11Min_FurtherPdPiiii_param_0,
	.param .u64 .ptr .align 1 _Z11Min_FurtherPdPiiii_param_1,
	.param .u32 _Z11Min_FurtherPdPiiii_param_2,
	.param .u32 _Z11Min_FurtherPdPiiii_param_3,
	.param .u32 _Z11Min_FurtherPdPiiii_param_4
)
{
	.reg .pred 	%p<26>;
	.reg .b32 	%r<92>;
	.reg .b64 	%rd<69>;
	.reg .b64 	%fd<54>;

	ld.param.u64 	%rd18, [_Z11Min_FurtherPdPiiii_param_0];
	ld.param.u64 	%rd19, [_Z11Min_FurtherPdPiiii_param_1];
	ld.param.u32 	%r49, [_Z11Min_FurtherPdPiiii_param_2];
	ld.param.u32 	%r47, [_Z11Min_FurtherPdPiiii_param_3];
	ld.param.u32 	%r48, [_Z11Min_FurtherPdPiiii_param_4];
	cvta.to.global.u64 	%rd1, %rd19;
	cvta.to.global.u64 	%rd2, %rd18;
	mov.u32 	%r50, %tid.x;
	mov.u32 	%r51, %ntid.x;
	mov.u32 	%r52, %ctaid.x;
	mad.lo.s32 	%r1, %r51, %r52, %r50;
	setp.ge.s32 	%p1, %r1, %r49;
	@%p1 bra 	$L__BB12_44;
	setp.lt.s32 	%p2, %r47, 2;
	@%p2 bra 	$L__BB12_43;
	mul.lo.s32 	%r2, %r48, %r1;
	mul.wide.s32 	%rd20, %r1, 8;
	add.s64 	%rd3, %rd2, %rd20;
	mul.wide.s32 	%rd21, %r1, 4;
	add.s64 	%rd4, %rd1, %rd21;
	add.s32 	%r3, %r47, -1;
	add.s32 	%r54, %r47, -2;
	setp.lt.u32 	%p3, %r54, 7;
	mov.b32 	%r90, 1;
	@%p3 bra 	$L__BB12_22;
	and.b32  	%r56, %r3, -8;
	neg.s32 	%r88, %r56;
	shl.b32 	%r57, %r47, 1;
	add.s32 	%r86, %r2, %r57;
	shl.b32 	%r6, %r47, 3;
	mad.lo.s32 	%r85, %r47, 3, %r2;
	shl.b32 	%r58, %r47, 2;
	add.s32 	%r84, %r2, %r58;
	mad.lo.s32 	%r83, %r47, 5, %r2;
	mad.lo.s32 	%r82, %r47, 6, %r2;
	mad.lo.s32 	%r81, %r47, 7, %r2;
	add.s32 	%r80, %r2, %r6;
	add.s32 	%r79, %r47, %r2;
	mov.b32 	%r87, 0;
	mul.wide.u32 	%rd6, %r47, 8;
$L__BB12_4:
	.pragma "nounroll";
	mul.wide.s32 	%rd22, %r79, 8;
	add.s64 	%rd5, %rd2, %rd22;
	ld.global.f64 	%fd1, [%rd5];
	ld.global.f64 	%fd44, [%rd3];
	setp.geu.f64 	%p4, %fd1, %fd44;
	@%p4 bra 	$L__BB12_6;
	st.global.f64 	[%rd3], %fd1;
	mul.wide.s32 	%rd23, %r79, 4;
	add.s64 	%rd24, %rd1, %rd23;
	ld.global.u32 	%r59, [%rd24];
	st.global.u32 	[%rd4], %r59;
	ld.global.f64 	%fd44, [%rd3];
$L__BB12_6:
	add.s64 	%rd7, %rd5, %rd6;
	ld.global.f64 	%fd5, [%rd7];
	setp.geu.f64 	%p5, %fd5, %fd44;
	@%p5 bra 	$L__BB12_8;
	st.global.f64 	[%rd3], %fd5;
	mul.wide.s32 	%rd25, %r86, 4;
	add.s64 	%rd26, %rd1, %rd25;
	ld.global.u32 	%r60, [%rd26];
	st.global.u32 	[%rd4], %r60;
	ld.global.f64 	%fd44, [%rd3];
$L__BB12_8:
	add.s64 	%rd8, %rd7, %rd6;
	ld.global.f64 	%fd8, [%rd8];
	setp.geu.f64 	%p6, %fd8, %fd44;
	@%p6 bra 	$L__BB12_10;
	st.global.f64 	[%rd3], %fd8;
	mul.wide.s32 	%rd27, %r85, 4;
	add.s64 	%rd28, %rd1, %rd27;
	ld.global.u32 	%r61, [%rd28];
	st.global.u32 	[%rd4], %r61;
	ld.global.f64 	%fd44, [%rd3];
$L__BB12_10:
	add.s64 	%rd9, %rd8, %rd6;
	ld.global.f64 	%fd11, [%rd9];
	setp.geu.f64 	%p7, %fd11, %fd44;
	@%p7 bra 	$L__BB12_12;
	st.global.f64 	[%rd3], %fd11;
	mul.wide.s32 	%rd29, %r84, 4;
	add.s64 	%rd30, %rd1, %rd29;
	ld.global.u32 	%r62, [%rd30];
	st.global.u32 	[%rd4], %r62;
	ld.global.f64 	%fd44, [%rd3];
$L__BB12_12:
	add.s64 	%rd10, %rd9, %rd6;
	ld.global.f64 	%fd14, [%rd10];
	setp.geu.f64 	%p8, %fd14, %fd44;
	@%p8 bra 	$L__BB12_14;
	st.global.f64 	[%rd3], %fd14;
	mul.wide.s32 	%rd31, %r83, 4;
	add.s64 	%rd32, %rd1, %rd31;
	ld.global.u32 	%r63, [%rd32];
	st.global.u32 	[%rd4], %r63;
	ld.global.f64 	%fd44, [%rd3];
$L__BB12_14:
	add.s64 	%rd11, %rd10, %rd6;
	ld.global.f64 	%fd17, [%rd11];
	setp.geu.f64 	%p9, %fd17, %fd44;
	@%p9 bra 	$L__BB12_16;
	st.global.f64 	[%rd3], %fd17;
	mul.wide.s32 	%rd33, %r82, 4;
	add.s64 	%rd34, %rd1, %rd33;
	ld.global.u32 	%r64, [%rd34];
	st.global.u32 	[%rd4], %r64;
	ld.global.f64 	%fd44, [%rd3];
$L__BB12_16:
	add.s64 	%rd12, %rd11, %rd6;
	ld.global.f64 	%fd20, [%rd12];
	setp.geu.f64 	%p10, %fd20, %fd44;
	@%p10 bra 	$L__BB12_18;
	st.global.f64 	[%rd3], %fd20;
	mul.wide.s32 	%rd35, %r81, 4;
	add.s64 	%rd36, %rd1, %rd35;
	ld.global.u32 	%r65, [%rd36];
	st.global.u32 	[%rd4], %r65;
	ld.global.f64 	%fd44, [%rd3];
$L__BB12_18:
	add.s64 	%rd37, %rd12, %rd6;
	ld.global.f64 	%fd23, [%rd37];
	setp.geu.f64 	%p11, %fd23, %fd44;
	@%p11 bra 	$L__BB12_20;
	st.global.f64 	[%rd3], %fd23;
	mul.wide.s32 	%rd38, %r80, 4;
	add.s64 	%rd39, %rd1, %rd38;
	ld.global.u32 	%r66, [%rd39];
	st.global.u32 	[%rd4], %r66;
$L__BB12_20:
	add.s32 	%r88, %r88, 8;
	add.s32 	%r87, %r87, 8;
	add.s32 	%r86, %r86, %r6;
	add.s32 	%r85, %r85, %r6;
	add.s32 	%r84, %r84, %r6;
	add.s32 	%r83, %r83, %r6;
	add.s32 	%r82, %r82, %r6;
	add.s32 	%r81, %r81, %r6;
	add.s32 	%r80, %r80, %r6;
	add.s32 	%r79, %r79, %r6;
	setp.ne.s32 	%p12, %r88, 0;
	@%p12 bra 	$L__BB12_4;
	add.s32 	%r90, %r87, 1;
$L__BB12_22:
	and.b32  	%r36, %r3, 7;
	setp.eq.s32 	%p13, %r36, 0;
	@%p13 bra 	$L__BB12_43;
	and.b32  	%r37, %r3, 3;
	setp.lt.u32 	%p14, %r36, 4;
	@%p14 bra 	$L__BB12_33;
	mad.lo.s32 	%r38, %r90, %r47, %r2;
	mul.wide.s32 	%rd40, %r38, 8;
	add.s64 	%rd13, %rd2, %rd40;
	ld.global.f64 	%fd24, [%rd13];
	ld.global.f64 	%fd51, [%rd3];
	setp.geu.f64 	%p15, %fd24, %fd51;
	@%p15 bra 	$L__BB12_26;
	st.global.f64 	[%rd3], %fd24;
	mul.wide.s32 	%rd41, %r38, 4;
	add.s64 	%rd42, %rd1, %rd41;
	ld.global.u32 	%r67, [%rd42];
	st.global.u32 	[%rd4], %r67;
	ld.global.f64 	%fd51, [%rd3];
$L__BB12_26:
	add.s32 	%r39, %r38, %r47;
	mul.wide.u32 	%rd14, %r47, 8;
	add.s64 	%rd15, %rd13, %rd14;
	ld.global.f64 	%fd28, [%rd15];
	setp.geu.f64 	%p16, %fd28, %fd51;
	@%p16 bra 	$L__BB12_28;
	st.global.f64 	[%rd3], %fd28;
	mul.wide.s32 	%rd43, %r39, 4;
	add.s64 	%rd44, %rd1, %rd43;
	ld.global.u32 	%r68, [%rd44];
	st.global.u32 	[%rd4], %r68;
	ld.global.f64 	%fd51, [%rd3];
$L__BB12_28:
	add.s32 	%r40, %r39, %r47;
	add.s64 	%rd16, %rd15, %rd14;
	ld.global.f64 	%fd31, [%rd16];
	setp.geu.f64 	%p17, %fd31, %fd51;
	@%p17 bra 	$L__BB12_30;
	st.global.f64 	[%rd3], %fd31;
	mul.wide.s32 	%rd45, %r40, 4;
	add.s64 	%rd46, %rd1, %rd45;
	ld.global.u32 	%r69, [%rd46];
	st.global.u32 	[%rd4], %r69;
	ld.global.f64 	%fd51, [%rd3];
$L__BB12_30:
	add.s64 	%rd47, %rd16, %rd14;
	ld.global.f64 	%fd34, [%rd47];
	setp.geu.f64 	%p18, %fd34, %fd51;
	@%p18 bra 	$L__BB12_32;
	add.s32 	%r70, %r40, %r47;
	st.global.f64 	[%rd3], %fd34;
	mul.wide.s32 	%rd48, %r70, 4;
	add.s64 	%rd49, %rd1, %rd48;
	ld.global.u32 	%r71, [%rd49];
	st.global.u32 	[%rd4], %r71;
$L__BB12_32:
	add.s32 	%r90, %r90, 4;
$L__BB12_33:
	setp.eq.s32 	%p19, %r37, 0;
	@%p19 bra 	$L__BB12_43;
	setp.eq.s32 	%p20, %r37, 1;
	@%p20 bra 	$L__BB12_40;
	mad.lo.s32 	%r43, %r90, %r47, %r2;
	mul.wide.s32 	%rd50, %r43, 8;
	add.s64 	%rd17, %rd2, %rd50;
	ld.global.f64 	%fd35, [%rd17];
	ld.global.f64 	%fd53, [%rd3];
	setp.geu.f64 	%p21, %fd35, %fd53;
	@%p21 bra 	$L__BB12_37;
	st.global.f64 	[%rd3], %fd35;
	mul.wide.s32 	%rd51, %r43, 4;
	add.s64 	%rd52, %rd1, %rd51;
	ld.global.u32 	%r72, [%rd52];
	st.global.u32 	[%rd4], %r72;
	ld.global.f64 	%fd53, [%rd3];
$L__BB12_37:
	mul.wide.u32 	%rd53, %r47, 8;
	add.s64 	%rd54, %rd17, %rd53;
	ld.global.f64 	%fd39, [%rd54];
	setp.geu.f64 	%p22, %fd39, %fd53;
	@%p22 bra 	$L__BB12_39;
	add.s32 	%r73, %r43, %r47;
	st.global.f64 	[%rd3], %fd39;
	mul.wide.s32 	%rd55, %r73, 4;
	add.s64 	%rd56, %rd1, %rd55;
	ld.global.u32 	%r74, [%rd56];
	st.global.u32 	[%rd4], %r74;
$L__BB12_39:
	add.s32 	%r90, %r90, 2;
$L__BB12_40:
	and.b32  	%r75, %r3, 1;
	setp.eq.b32 	%p23, %r75, 1;
	not.pred 	%p24, %p23;
	@%p24 bra 	$L__BB12_43;
	mad.lo.s32 	%r46, %r90, %r47, %r2;
	mul.wide.s32 	%rd57, %r46, 8;
	add.s64 	%rd58, %rd2, %rd57;
	ld.global.f64 	%fd40, [%rd58];
	ld.global.f64 	%fd41, [%rd3];
	setp.geu.f64 	%p25, %fd40, %fd41;
	@%p25 bra 	$L__BB12_43;
	st.global.f64 	[%rd3], %fd40;
	mul.wide.s32 	%rd59, %r46, 4;
	add.s64 	%rd60, %rd1, %rd59;
	ld.global.u32 	%r76, [%rd60];
	st.global.u32 	[%rd4], %r76;
$L__BB12_43:
	bar.sync 	0;
	mul.lo.s32 	%r77, %r48, %r1;
	mul.wide.s32 	%rd61, %r77, 8;
	add.s64 	%rd62, %rd2, %rd61;
	ld.global.f64 	%fd42, [%rd62];
	mul.wide.s32 	%rd63, %r1, 8;
	add.s64 	%rd64, %rd2, %rd63;
	st.global.f64 	[%rd64], %fd42;
	mul.wide.s32 	%rd65, %r77, 4;
	add.s64 	%rd66, %rd1, %rd65;
	ld.global.u32 	%r78, [%rd66];
	mul.wide.s32 	%rd67, %r1, 4;
	add.s64 	%rd68, %rd1, %rd67;
	st.global.u32 	[%rd68], %r78;
$L__BB12_44:
	ret;

}
	// .globl	_Z9Update_IDPiS_iS_
.visible .entry _Z9Update_IDPiS_iS_(
	.param .u64 .ptr .align 1 _Z9Update_IDPiS_iS__param_0,
	.param .u64 .ptr .align 1 _Z9Update_IDPiS_iS__param_1,
	.param .u32 _Z9Update_IDPiS_iS__param_2,
	.param .u64 .ptr .align 1 _Z9Update_IDPiS_iS__param_3
)
{
	.reg .pred 	%p<4>;
	.reg .b32 	%r<12>;
	.reg .b64 	%rd<14>;

	ld.param.u64 	%rd4, [_Z9Update_IDPiS_iS__param_0];
	ld.param.u64 	%rd5, [_Z9Update_IDPiS_iS__param_1];
	ld.param.u32 	%r3, [_Z9Update_IDPiS_iS__param_2];
	ld.param.u64 	%rd6, [_Z9Update_IDPiS_iS__param_3];
	cvta.to.global.u64 	%rd1, %rd6;
	mov.u32 	%r4, %tid.x;
	mov.u32 	%r5, %ntid.x;
	mov.u32 	%r1, %ctaid.x;
	mad.lo.s32 	%r2, %r5, %r1, %r4;
	mov.u32 	%r6, %nctaid.x;
	setp.ge.u32 	%p1, %r2, %r6;
	@%p1 bra 	$L__BB13_2;
	mul.wide.u32 	%rd7, %r2, 4;
	add.s64 	%rd8, %rd1, %rd7;
	mov.b32 	%r7, 0;
	st.global.u32 	[%rd8], %r7;
$L__BB13_2:
	bar.sync 	0;
	setp.ge.s32 	%p2, %r2, %r3;
	@%p2 bra 	$L__BB13_5;
	cvta.to.global.u64 	%rd9, %rd5;
	mul.wide.s32 	%rd10, %r2, 4;
	add.s64 	%rd2, %rd9, %rd10;
	ld.global.u32 	%r8, [%rd2];
	cvta.to.global.u64 	%rd11, %rd4;
	add.s64 	%rd3, %rd11, %rd10;
	ld.global.u32 	%r9, [%rd3];
	setp.eq.s32 	%p3, %r8, %r9;
	@%p3 bra 	$L__BB13_5;
	mul.wide.u32 	%rd12, %r1, 4;
	add.s64 	%rd13, %rd1, %rd12;
	atom.global.add.u32 	%r10, [%rd13], 1;
	ld.global.u32 	%r11, [%rd3];
	st.global.u32 	[%rd2], %r11;
$L__BB13_5:
	ret;

}


// ===== COMPILED SASS (sm_100) =====

	.target	sm_100

	.elftype	@"ET_EXEC"


//--------------------- .note.nv.tkinfo           --------------------------
	.section	.note.nv.tkinfo,"",@"SHT_NOTE"
	.sectionflags	@"SHF_NOTE_NV_TKINFO"
	.tkinfo
        /*0018*/ 	.word	0x00000002
        /*0030*/ 	.string	""
        /*0030*/ 	.string	"ptxas"
        /*0030*/ 	.string	"Cuda compilation tools, release 13.0, V13.0.88"
        /*0030*/ 	.string	"Build cuda_13.0.r13.0/compiler.36424714_0"
        /*0030*/ 	.string	"-arch sm_100 -m 64 "



//--------------------- .note.nv.cuinfo           --------------------------
	.section	.note.nv.cuinfo,"",@"SHT_NOTE"
	.sectionflags	@"SHF_NOTE_NV_CUINFO"
        /*0018*/ 	.short	0x0002
        /*001a*/ 	.short	0x0064
        /*001c*/ 	.short	0x0082
	.zero		2


//--------------------- .nv.info                  --------------------------
	.section	.nv.info,"",@"SHT_CUDA_INFO"
	.align	4


	//----- nvinfo : EIATTR_REGCOUNT
	.align		4
        /*0000*/ 	.byte	0x04, 0x2f
        /*0002*/ 	.short	(.L_1 - .L_0)
	.align		4
.L_0:
        /*0004*/ 	.word	index@(_Z15Prefix_Up_SweepPiii)
        /*0008*/ 	.word	0x0000000e


	//----- nvinfo : EIATTR_FRAME_SIZE
	.align		4
.L_1:
        /*000c*/ 	.byte	0x04, 0x11
        /*000e*/ 	.short	(.L_3 - .L_2)
	.align		4
.L_2:
        /*0010*/ 	.word	index@(_Z15Prefix_Up_SweepPiii)
        /*0014*/ 	.word	0x00000000


	//----- nvinfo : EIATTR_REGCOUNT
	.align		4
.L_3:
        /*0018*/ 	.byte	0x04, 0x2f
        /*001a*/ 	.short	(.L_5 - .L_4)
	.align		4
.L_4:
        /*001c*/ 	.word	index@(_Z17Prefix_Down_SweepPiS_)
        /*0020*/ 	.word	0x0000000e


	//----- nvinfo : EIATTR_FRAME_SIZE
	.align		4
.L_5:
        /*0024*/ 	.byte	0x04, 0x11
        /*0026*/ 	.short	(.L_7 - .L_6)
	.align		4
.L_6:
        /*0028*/ 	.word	index@(_Z17Prefix_Down_SweepPiS_)
        /*002c*/ 	.word	0x00000000


	//----- nvinfo : EIATTR_REGCOUNT
	.align		4
.L_7:
        /*0030*/ 	.byte	0x04, 0x2f
        /*0032*/ 	.short	(.L_9 - .L_8)
	.align		4
.L_8:
        /*0034*/ 	.word	index@(_Z20Offest_Between_BlockPii)
        /*0038*/ 	.word	0x00000020


	//----- nvinfo : EIATTR_FRAME_SIZE
	.align		4
.L_9:
        /*003c*/ 	.byte	0x04, 0x11
        /*003e*/ 	.short	(.L_11 - .L_10)
	.align		4
.L_10:
        /*0040*/ 	.word	index@(_Z20Offest_Between_BlockPii)
        /*0044*/ 	.word	0x00000000


	//----- nvinfo : EIATTR_REGCOUNT
	.align		4
.L_11:
        /*0048*/ 	.byte	0x04, 0x2f
        /*004a*/ 	.short	(.L_13 - .L_12)
	.align		4
.L_12:
        /*004c*/ 	.word	index@(_Z10Add_OffsetPiS_)
        /*0050*/ 	.word	0x0000000a


	//----- nvinfo : EIATTR_FRAME_SIZE
	.align		4
.L_13:
        /*0054*/ 	.byte	0x04, 0x11
        /*0056*/ 	.short	(.L_15 - .L_14)
	.align		4
.L_14:
        /*0058*/ 	.word	index@(_Z10Add_OffsetPiS_)
        /*005c*/ 	.word	0x00000000


	//----- nvinfo : EIATTR_REGCOUNT
	.align		4
.L_15:
        /*0060*/ 	.byte	0x04, 0x2f
        /*0062*/ 	.short	(.L_17 - .L_16)
	.align		4
.L_16:
        /*0064*/ 	.word	index@(_Z17Bitonic_Sort_StepPiiiic)
        /*0068*/ 	.word	0x00000012


	//----- nvinfo : EIATTR_FRAME_SIZE
	.align		4
.L_17:
        /*006c*/ 	.byte	0x04, 0x11
        /*006e*/ 	.short	(.L_19 - .L_18)
	.align		4
.L_18:
        /*0070*/ 	.word	index@(_Z17Bitonic_Sort_StepPiiiic)
        /*0074*/ 	.word	0x00000000


	//----- nvinfo : EIATTR_REGCOUNT
	.align		4
.L_19:
        /*0078*/ 	.byte	0x04, 0x2f
        /*007a*/ 	.short	(.L_21 - .L_20)
	.align		4
.L_20:
        /*007c*/ 	.word	index@(_Z15Nearest_MedroidPdPiS0_S0_S0_S0_iiiii)
        /*0080*/ 	.word	0x00000020


	//----- nvinfo : EIATTR_FRAME_SIZE
	.align		4
.L_21:
        /*0084*/ 	.byte	0x04, 0x11
        /*0086*/ 	.short	(.L_23 - .L_22)
	.align		4
.L_22:
        /*0088*/ 	.word	index@($__internal_2_$__cuda_sm20_sqrt_rn_f32_slowpath)
        /*008c*/ 	.word	0x00000000


	//----- nvinfo : EIATTR_FRAME_SIZE
	.align		4
.L_23:
        /*0090*/ 	.byte	0x04, 0x11
        /*0092*/ 	.short	(.L_25 - .L_24)
	.align		4
.L_24:
        /*0094*/ 	.word	index@(_Z15Nearest_MedroidPdPiS0_S0_S0_S0_iiiii)
        /*0098*/ 	.word	0x00000000


	//----- nvinfo : EIATTR_REGCOUNT
	.align		4
.L_25:
        /*009c*/ 	.byte	0x04, 0x2f
        /*009e*/ 	.short	(.L_27 - .L_26)
	.align		4
.L_26:
        /*00a0*/ 	.word	index@(_Z13Nlist_InitialPiS_i)
        /*00a4*/ 	.word	0x0000000c


	//----- nvinfo : EIATTR_FRAME_SIZE
	.align		4
.L_27:
        /*00a8*/ 	.byte	0x04, 0x11
        /*00aa*/ 	.short	(.L_29 - .L_28)
	.align		4
.L_28:
        /*00ac*/ 	.word	index@(_Z13Nlist_InitialPiS_i)
        /*00b0*/ 	.word	0x00000000


	//----- nvinfo : EIATTR_REGCOUNT
	.align		4
.L_29:
        /*00b4*/ 	.byte	0x04, 0x2f
        /*00b6*/ 	.short	(.L_31 - .L_30)
	.align		4
.L_30:
        /*00b8*/ 	.word	index@(_Z15Nlist_ReductionPiiii)
        /*00bc*/ 	.word	0x0000000e


	//----- nvinfo : EIATTR_FRAME_SIZE
	.align		4
.L_31:
        /*00c0*/ 	.byte	0x04, 0x11
        /*00c2*/ 	.short	(.L_33 - .L_32)
	.align		4
.L_32:
        /*00c4*/ 	.word	index@(_Z15Nlist_ReductionPiiii)
        /*00c8*/ 	.word	0x00000000


	//----- nvinfo : EIATTR_REGCOUNT
	.align		4
.L_33:
        /*00cc*/ 	.byte	0x04, 0x2f
        /*00ce*/ 	.short	(.L_35 - .L_34)
	.align		4
.L_34:
        /*00d0*/ 	.word	index@(_Z15Nlist_To_PrefixPiS_iiiii)
        /*00d4*/ 	.word	0x00000020


	//----- nvinfo : EIATTR_FRAME_SIZE
	.align		4
.L_35:
        /*00d8*/ 	.byte	0x04, 0x11
        /*00da*/ 	.short	(.L_37 - .L_36)
	.align		4
.L_36:
        /*00dc*/ 	.word	index@(_Z15Nlist_To_PrefixPiS_iiiii)
        /*00e0*/ 	.word	0x00000000


	//----- nvinfo : EIATTR_REGCOUNT
	.align		4
.L_37:
        /*00e4*/ 	.byte	0x04, 0x2f
        /*00e6*/ 	.short	(.L_39 - .L_38)
	.align		4
.L_38:
        /*00e8*/ 	.word	index@(_Z24Distance_Between_ClusterPdS_PiS0_iiii)
        /*00ec*/ 	.word	0x00000028


	//----- nvinfo : EIATTR_FRAME_SIZE
	.align		4
.L_39:
        /*00f0*/ 	.byte	0x04, 0x11
        /*00f2*/ 	.short	(.L_41 - .L_40)
	.align		4
.L_40:
        /*00f4*/ 	.word	index@($__internal_1_$__cuda_sm20_sqrt_rn_f32_slowpath)
        /*00f8*/ 	.word	0x00000000


	//----- nvinfo : EIATTR_FRAME_SIZE
	.align		4
.L_41:
        /*00fc*/ 	.byte	0x04, 0x11
        /*00fe*/ 	.short	(.L_43 - .L_42)
	.align		4
.L_42:
        /*0100*/ 	.word	index@($__internal_0_$__cuda_sm20_div_rn_f64_full)
        /*0104*/ 	.word	0x00000000


	//----- nvinfo : EIATTR_FRAME_SIZE
	.align		4
.L_43:
        /*0108*/ 	.byte	0x04, 0x11
        /*010a*/ 	.short	(.L_45 - .L_44)
	.align		4
.L_44:
        /*010c*/ 	.word	index@(_Z24Distance_Between_ClusterPdS_PiS0_iiii)
        /*0110*/ 	.word	0x00000000


	//----- nvinfo : EIATTR_REGCOUNT
	.align		4
.L_45:
        /*0114*/ 	.byte	0x04, 0x2f
        /*0116*/ 	.short	(.L_47 - .L_46)
	.align		4
.L_46:
        /*0118*/ 	.word	index@(_Z11Min_InitialPdS_PiS0_S0_iii)
        /*011c*/ 	.word	0x0000001e


	//----- nvinfo : EIATTR_FRAME_SIZE
	.align		4
.L_47:
        /*0120*/ 	.byte	0x04, 0x11
        /*0122*/ 	.short	(.L_49 - .L_48)
	.align		4
.L_48:
        /*0124*/ 	.word	index@(_Z11Min_InitialPdS_PiS0_S0_iii)
        /*0128*/ 	.word	0x00000000


	//----- nvinfo : EIATTR_REGCOUNT
	.align		4
.L_49:
        /*012c*/ 	.byte	0x04, 0x2f
        /*012e*/ 	.short	(.L_51 - .L_50)
	.align		4
.L_50:
        /*0130*/ 	.word	index@(_Z13Min_ReductionPdPiiii)
        /*0134*/ 	.word	0x0000000f


	//----- nvinfo : EIATTR_FRAME_SIZE
	.align		4
.L_51:
        /*0138*/ 	.byte	0x04, 0x11
        /*013a*/ 	.short	(.L_53 - .L_52)
	.align		4
.L_52:
        /*013c*/ 	.word	index@(_Z13Min_ReductionPdPiiii)
        /*0140*/ 	.word	0x00000000


	//----- nvinfo : EIATTR_REGCOUNT
	.align		4
.L_53:
        /*0144*/ 	.byte	0x04, 0x2f
        /*0146*/ 	.short	(.L_55 - .L_54)
	.align		4
.L_54:
        /*0148*/ 	.word	index@(_Z11Min_FurtherPdPiiii)
        /*014c*/ 	.word	0x00000028


	//----- nvinfo : EIATTR_FRAME_SIZE
	.align		4
.L_55:
        /*0150*/ 	.byte	0x04, 0x11
        /*0152*/ 	.short	(.L_57 - .L_56)
	.align		4
.L_56:
        /*0154*/ 	.word	index@(_Z11Min_FurtherPdPiiii)
        /*0158*/ 	.word	0x00000000


	//----- nvinfo : EIATTR_REGCOUNT
	.align		4
.L_57:
        /*015c*/ 	.byte	0x04, 0x2f
        /*015e*/ 	.short	(.L_59 - .L_58)
	.align		4
.L_58:
        /*0160*/ 	.word	index@(_Z9Update_IDPiS_iS_)
        /*0164*/ 	.word	0x0000000c


	//----- nvinfo : EIATTR_FRAME_SIZE
	.align		4
.L_59:
        /*0168*/ 	.byte	0x04, 0x11
        /*016a*/ 	.short	(.L_61 - .L_60)
	.align		4
.L_60:
        /*016c*/ 	.word	index@(_Z9Update_IDPiS_iS_)
        /*0170*/ 	.word	0x00000000


	//----- nvinfo : EIATTR_MIN_STACK_SIZE
	.align		4
.L_61:
        /*0174*/ 	.byte	0x04, 0x12
        /*0176*/ 	.short	(.L_63 - .L_62)
	.align		4
.L_62:
        /*0178*/ 	.word	index@(_Z9Update_IDPiS_iS_)
        /*017c*/ 	.word	0x00000000


	//----- nvinfo : EIATTR_MIN_STACK_SIZE
	.align		4
.L_63:
        /*0180*/ 	.byte	0x04, 0x12
        /*0182*/ 	.short	(.L_65 - .L_64)
	.align		4
.L_64:
        /*0184*/ 	.word	index@(_Z11Min_FurtherPdPiiii)
        /*0188*/ 	.word	0x00000000


	//----- nvinfo : EIATTR_MIN_STACK_SIZE
	.align		4
.L_65:
        /*018c*/ 	.byte	0x04, 0x12
        /*018e*/ 	.short	(.L_67 - .L_66)
	.align		4
.L_66:
        /*0190*/ 	.word	index@(_Z13Min_ReductionPdPiiii)
        /*0194*/ 	.word	0x00000000


	//----- nvinfo : EIATTR_MIN_STACK_SIZE
	.align		4
.L_67:
        /*0198*/ 	.byte	0x04, 0x12
        /*019a*/ 	.short	(.L_69 - .L_68)
	.align		4
.L_68:
        /*019c*/ 	.word	index@(_Z11Min_InitialPdS_PiS0_S0_iii)
        /*01a0*/ 	.word	0x00000000


	//----- nvinfo : EIATTR_MIN_STACK_SIZE
	.align		4
.L_69:
        /*01a4*/ 	.byte	0x04, 0x12
        /*01a6*/ 	.short	(.L_71 - .L_70)
	.align		4
.L_70:
        /*01a8*/ 	.word	index@(_Z24Distance_Between_ClusterPdS_PiS0_iiii)
        /*01ac*/ 	.word	0x00000000


	//----- nvinfo : EIATTR_MIN_STACK_SIZE
	.align		4
.L_71:
        /*01b0*/ 	.byte	0x04, 0x12
        /*01b2*/ 	.short	(.L_73 - .L_72)
	.align		4
.L_72:
        /*01b4*/ 	.word	index@(_Z15Nlist_To_PrefixPiS_iiiii)
        /*01b8*/ 	.word	0x00000000


	//----- nvinfo : EIATTR_MIN_STACK_SIZE
	.align		4
.L_73:
        /*01bc*/ 	.byte	0x04, 0x12
        /*01be*/ 	.short	(.L_75 - .L_74)
	.align		4
.L_74:
        /*01c0*/ 	.word	index@(_Z15Nlist_ReductionPiiii)
        /*01c4*/ 	.word	0x00000000


	//----- nvinfo : EIATTR_MIN_STACK_SIZE
	.align		4
.L_75:
        /*01c8*/ 	.byte	0x04, 0x12
        /*01ca*/ 	.short	(.L_77 - .L_76)
	.align		4
.L_76:
        /*01cc*/ 	.word	index@(_Z13Nlist_InitialPiS_i)
        /*01d0*/ 	.word	0x00000000


	//----- nvinfo : EIATTR_MIN_STACK_SIZE
	.align		4
.L_77:
        /*01d4*/ 	.byte	0x04, 0x12
        /*01d6*/ 	.short	(.L_79 - .L_78)
	.align		4
.L_78:
        /*01d8*/ 	.word	index@(_Z15Nearest_MedroidPdPiS0_S0_S0_S0_iiiii)
        /*01dc*/ 	.word	0x00000000


	//----- nvinfo : EIATTR_MIN_STACK_SIZE
	.align		4
.L_79:
        /*01e0*/ 	.byte	0x04, 0x12
        /*01e2*/ 	.short	(.L_81 - .L_80)
	.align		4
.L_80:
        /*01e4*/ 	.word	index@(_Z17Bitonic_Sort_StepPiiiic)
        /*01e8*/ 	.word	0x00000000


	//----- nvinfo : EIATTR_MIN_STACK_SIZE
	.align		4
.L_81:
        /*01ec*/ 	.byte	0x04, 0x12
        /*01ee*/ 	.short	(.L_83 - .L_82)
	.align		4
.L_82:
        /*01f0*/ 	.word	index@(_Z10Add_OffsetPiS_)
        /*01f4*/ 	.word	0x00000000


	//----- nvinfo : EIATTR_MIN_STACK_SIZE
	.align		4
.L_83:
        /*01f8*/ 	.byte	0x04, 0x12
        /*01fa*/ 	.short	(.L_85 - .L_84)
	.align		4
.L_84:
        /*01fc*/ 	.word	index@(_Z20Offest_Between_BlockPii)
        /*0200*/ 	.word	0x00000000


	//----- nvinfo : EIATTR_MIN_STACK_SIZE
	.align		4
.L_85:
        /*0204*/ 	.byte	0x04, 0x12
        /*0206*/ 	.short	(.L_87 - .L_86)
	.align		4
.L_86:
        /*0208*/ 	.word	index@(_Z17Prefix_Down_SweepPiS_)
        /*020c*/ 	.word	0x00000000


	//----- nvinfo : EIATTR_MIN_STACK_SIZE
	.align		4
.L_87:
        /*0210*/ 	.byte	0x04, 0x12
        /*0212*/ 	.short	(.L_89 - .L_88)
	.align		4
.L_88:
        /*0214*/ 	.word	index@(_Z15Prefix_Up_SweepPiii)
        /*0218*/ 	.word	0x00000000
.L_89:


//--------------------- .nv.compat                --------------------------
	.section	.nv.compat,"",@"SHT_CUDA_COMPAT_INFO"
	.align	4
        /*0000*/ 	.byte	0x02, 0x09, 0x00, 0x00, 0x02, 0x02, 0x01, 0x00, 0x02, 0x05, 0x05, 0x00, 0x03, 0x07, 0x01, 0x01
        /*0010*/ 	.byte	0x02, 0x03, 0x00, 0x00, 0x02, 0x06, 0x01, 0x00, 0x04, 0x0b, 0x08, 0x00, 0x01, 0x00, 0x00, 0x00
        /*0020*/ 	.byte	0x00, 0x00, 0x00, 0x00


//--------------------- .nv.info._Z9Update_IDPiS_iS_ --------------------------
	.section	.nv.info._Z9Update_IDPiS_iS_,"",@"SHT_CUDA_INFO"
	.sectionflags	@""
	.align	4


	//----- nvinfo : EIATTR_CUDA_API_VERSION
	.align		4
        /*0000*/ 	.byte	0x04, 0x37
        /*0002*/ 	.short	(.L_91 - .L_90)
.L_90:
        /*0004*/ 	.word	0x00000082


	//----- nvinfo : EIATTR_KPARAM_INFO
	.align		4
.L_91:
        /*0008*/ 	.byte	0x04, 0x17
        /*000a*/ 	.short	(.L_93 - .L_92)
.L_92:
        /*000c*/ 	.word	0x00000000
        /*0010*/ 	.short	0x0003
        /*0012*/ 	.short	0x0018
        /*0014*/ 	.byte	0x00, 0xf5, 0x21, 0x00


	//----- nvinfo : EIATTR_KPARAM_INFO
	.align		4
.L_93:
        /*0018*/ 	.byte	0x04, 0x17
        /*001a*/ 	.short	(.L_95 - .L_94)
.L_94:
        /*001c*/ 	.word	0x00000000
        /*0020*/ 	.short	0x0002
        /*0022*/ 	.short	0x0010
        /*0024*/ 	.byte	0x00, 0xf0, 0x11, 0x00


	//----- nvinfo : EIATTR_KPARAM_INFO
	.align		4
.L_95:
        /*0028*/ 	.byte	0x04, 0x17
        /*002a*/ 	.short	(.L_97 - .L_96)
.L_96:
        /*002c*/ 	.word	0x00000000
        /*0030*/ 	.short	0x0001
        /*0032*/ 	.short	0x0008
        /*0034*/ 	.byte	0x00, 0xf5, 0x21, 0x00


	//----- nvinfo : EIATTR_KPARAM_INFO
	.align		4
.L_97:
        /*0038*/ 	.byte	0x04, 0x17
        /*003a*/ 	.short	(.L_99 - .L_98)
.L_98:
        /*003c*/ 	.word	0x00000000
        /*0040*/ 	.short	0x0000
        /*0042*/ 	.short	0x0000
        /*0044*/ 	.byte	0x00, 0xf5, 0x21, 0x00


	//----- nvinfo : EIATTR_SPARSE_MMA_MASK
	.align		4
.L_99:
        /*0048*/ 	.byte	0x03, 0x50
        /*004a*/ 	.short	0x0000


	//----- nvinfo : EIATTR_MAXREG_COUNT
	.align		4
        /*004c*/ 	.byte	0x03, 0x1b
        /*004e*/ 	.short	0x00ff


	//----- nvinfo : EIATTR_NUM_BARRIERS
	.align		4
        /*0050*/ 	.byte	0x02, 0x4c
        /*0052*/ 	.byte	0x01
	.zero		1


	//----- nvinfo : EIATTR_MERCURY_ISA_VERSION
	.align		4
        /*0054*/ 	.byte	0x03, 0x5f
        /*0056*/ 	.short	0x0101


	//----- nvinfo : EIATTR_INT_WARP_WIDE_INSTR_OFFSETS
	.align		4
        /*0058*/ 	.byte	0x04, 0x31
        /*005a*/ 	.short	(.L_101 - .L_100)


	//   ....[0]....
.L_100:
        /*005c*/ 	.word	0x00000190


	//----- nvinfo : EIATTR_VRC_CTA_INIT_COUNT
	.align		4
.L_101:
        /*0060*/ 	.byte	0x02, 0x4a
	.zero		1
	.zero		1


	//----- nvinfo : EIATTR_EXIT_INSTR_OFFSETS
	.align		4
        /*0064*/ 	.byte	0x04, 0x1c
        /*0066*/ 	.short	(.L_103 - .L_102)


	//   ....[0]....
.L_102:
        /*0068*/ 	.word	0x000000e0


	//   ....[1]....
        /*006c*/ 	.word	0x00000160


	//   ....[2]....
        /*0070*/ 	.word	0x00000210


	//----- nvinfo : EIATTR_CBANK_PARAM_SIZE
	.align		4
.L_103:
        /*0074*/ 	.byte	0x03, 0x19
        /*0076*/ 	.short	0x0020


	//----- nvinfo : EIATTR_PARAM_CBANK
	.align		4
        /*0078*/ 	.byte	0x04, 0x0a
        /*007a*/ 	.short	(.L_105 - .L_104)
	.align		4
.L_104:
        /*007c*/ 	.word	index@(.nv.constant0._Z9Update_IDPiS_iS_)
        /*0080*/ 	.short	0x0380
        /*0082*/ 	.short	0x0020


	//----- nvinfo : EIATTR_SW_WAR
	.align		4
.L_105:
        /*0084*/ 	.byte	0x04, 0x36
        /*0086*/ 	.short	(.L_107 - .L_106)
.L_106:
        /*0088*/ 	.word	0x00000008
.L_107:


//--------------------- .nv.info._Z11Min_FurtherPdPiiii --------------------------
	.section	.nv.info._Z11Min_FurtherPdPiiii,"",@"SHT_CUDA_INFO"
	.sectionflags	@""
	.align	4


	//----- nvinfo : EIATTR_CUDA_API_VERSION
	.align		4
        /*0000*/ 	.byte	0x04, 0x37
        /*0002*/ 	.short	(.L_109 - .L_108)
.L_108:
        /*0004*/ 	.word	0x00000082


	//----- nvinfo : EIATTR_KPARAM_INFO
	.align		4
.L_109:
        /*0008*/ 	.byte	0x04, 0x17
        /*000a*/ 	.short	(.L_111 - .L_110)
.L_110:
        /*000c*/ 	.word	0x00000000
        /*0010*/ 	.short	0x0004
        /*0012*/ 	.short	0x0018
        /*0014*/ 	.byte	0x00, 0xf0, 0x11, 0x00


	//----- nvinfo : EIATTR_KPARAM_INFO
	.align		4
.L_111:
        /*0018*/ 	.byte	0x04, 0x17
        /*001a*/ 	.short	(.L_113 - .L_112)
.L_112:
        /*001c*/ 	.word	0x00000000
        /*0020*/ 	.short	0x0003
        /*0022*/ 	.short	0x0014
        /*0024*/ 	.byte	0x00, 0xf0, 0x11, 0x00


	//----- nvinfo : EIATTR_KPARAM_INFO
	.align		4
.L_113:
        /*0028*/ 	.byte	0x04, 0x17
        /*002a*/ 	.short	(.L_115 - .L_114)
.L_114:
        /*002c*/ 	.word	0x00000000
        /*0030*/ 	.short	0x0002
        /*0032*/ 	.short	0x0010
        /*0034*/ 	.byte	0x00, 0xf0, 0x11, 0x00


	//----- nvinfo : EIATTR_KPARAM_INFO
	.align		4
.L_115:
        /*0038*/ 	.byte	0x04, 0x17
        /*003a*/ 	.short	(.L_117 - .L_116)
.L_116:
        /*003c*/ 	.word	0x00000000
        /*0040*/ 	.short	0x0001
        /*0042*/ 	.short	0x0008
        /*0044*/ 	.byte	0x00, 0xf5, 0x21, 0x00


	//----- nvinfo : EIATTR_KPARAM_INFO
	.align		4
.L_117:
        /*0048*/ 	.byte	0x04, 0x17
        /*004a*/ 	.short	(.L_119 - .L_118)
.L_118:
        /*004c*/ 	.word	0x00000000
        /*0050*/ 	.short	0x0000
        /*0052*/ 	.short	0x0000
        /*0054*/ 	.byte	0x00, 0xf5, 0x21, 0x00


	//----- nvinfo : EIATTR_SPARSE_MMA_MASK
	.align		4
.L_119:
        /*0058*/ 	.byte	0x03, 0x50
        /*005a*/ 	.short	0x0000


	//----- nvinfo : EIATTR_MAXREG_COUNT
	.align		4
        /*005c*/ 	.byte	0x03, 0x1b
        /*005e*/ 	.short	0x00ff


	//----- nvinfo : EIATTR_NUM_BARRIERS
	.align		4
        /*0060*/ 	.byte	0x02, 0x4c
        /*0062*/ 	.byte	0x01
	.zero		1


	//----- nvinfo : EIATTR_MERCURY_ISA_VERSION
	.align		4
        /*0064*/ 	.byte	0x03, 0x5f
        /*0066*/ 	.short	0x0101


	//----- nvinfo : EIATTR_VRC_CTA_INIT_COUNT
	.align		4
        /*0068*/ 	.byte	0x02, 0x4a
	.zero		1
	.zero		1


	//----- nvinfo : EIATTR_EXIT_INSTR_OFFSETS
	.align		4
        /*006c*/ 	.byte	0x04, 0x1c
        /*006e*/ 	.short	(.L_121 - .L_120)


	//   ....[0]....
.L_120:
        /*0070*/ 	.word	0x00000070


	//   ....[1]....
        /*0074*/ 	.word	0x00000dc0


	//----- nvinfo : EIATTR_CBANK_PARAM_SIZE
	.align		4
.L_121:
        /*0078*/ 	.byte	0x03, 0x19
        /*007a*/ 	.short	0x001c


	//----- nvinfo : EIATTR_PARAM_CBANK
	.align		4
        /*007c*/ 	.byte	0x04, 0x0a
        /*007e*/ 	.short	(.L_123 - .L_122)
	.align		4
.L_122:
        /*0080*/ 	.word	index@(.nv.constant0._Z11Min_FurtherPdPiiii)
        /*0084*/ 	.short	0x0380
        /*0086*/ 	.short	0x001c


	//----- nvinfo : EIATTR_SW_WAR
	.align		4
.L_123:
        /*0088*/ 	.byte	0x04, 0x36
        /*008a*/ 	.short	(.L_125 - .L_124)
.L_124:
        /*008c*/ 	.word	0x00000008
.L_125:


//--------------------- .nv.info._Z13Min_ReductionPdPiiii --------------------------
	.section	.nv.info._Z13Min_ReductionPdPiiii,"",@"SHT_CUDA_INFO"
	.sectionflags	@""
	.align	4


	//----- nvinfo : EIATTR_CUDA_API_VERSION
	.align		4
        /*0000*/ 	.byte	0x04, 0x37
        /*0002*/ 	.short	(.L_127 - .L_126)
.L_126:
        /*0004*/ 	.word	0x00000082


	//----- nvinfo : EIATTR_KPARAM_INFO
	.align		4
.L_127:
        /*0008*/ 	.byte	0x04, 0x17
        /*000a*/ 	.short	(.L_129 - .L_128)
.L_128:
        /*000c*/ 	.word	0x00000000
        /*0010*/ 	.short	0x0004
        /*0012*/ 	.short	0x0018
        /*0014*/ 	.byte	0x00, 0xf0, 0x11, 0x00


	//----- nvinfo : EIATTR_KPARAM_INFO
	.align		4
.L_129:
        /*0018*/ 	.byte	0x04, 0x17
        /*001a*/ 	.short	(.L_131 - .L_130)
.L_130:
        /*001c*/ 	.word	0x00000000
        /*0020*/ 	.short	0x0003
        /*0022*/ 	.short	0x0014
        /*0024*/ 	.byte	0x00, 0xf0, 0x11, 0x00


	//----- nvinfo : EIATTR_KPARAM_INFO
	.align		4
.L_131:
        /*0028*/ 	.byte	0x04, 0x17
        /*002a*/ 	.short	(.L_133 - .L_132)
.L_132:
        /*002c*/ 	.word	0x00000000
        /*0030*/ 	.short	0x0002
        /*0032*/ 	.short	0x0010
        /*0034*/ 	.byte	0x00, 0xf0, 0x11, 0x00


	//----- nvinfo : EIATTR_KPARAM_INFO
	.align		4
.L_133:
        /*0038*/ 	.byte	0x04, 0x17
        /*003a*/ 	.short	(.L_135 - .L_134)
.L_134:
        /*003c*/ 	.word	0x00000000
        /*0040*/ 	.short	0x0001
        /*0042*/ 	.short	0x0008
        /*0044*/ 	.byte	0x00, 0xf5, 0x21, 0x00


	//----- nvinfo : EIATTR_KPARAM_INFO
	.align		4
.L_135:
        /*0048*/ 	.byte	0x04, 0x17
        /*004a*/ 	.short	(.L_137 - .L_136)
.L_136:
        /*004c*/ 	.word	0x00000000
        /*0050*/ 	.short	0x0000
        /*0052*/ 	.short	0x0000
        /*0054*/ 	.byte	0x00, 0xf5, 0x21, 0x00


	//----- nvinfo : EIATTR_SPARSE_MMA_MASK
	.align		4
.L_137:
        /*0058*/ 	.byte	0x03, 0x50
        /*005a*/ 	.short	0x0000


	//----- nvinfo : EIATTR_MAXREG_COUNT
	.align		4
        /*005c*/ 	.byte	0x03, 0x1b
        /*005e*/ 	.short	0x00ff


	//----- nvinfo : EIATTR_NUM_BARRIERS
	.align		4
        /*0060*/ 	.byte	0x02, 0x4c
        /*0062*/ 	.byte	0x01
	.zero		1


	//----- nvinfo : EIATTR_MERCURY_ISA_VERSION
	.align		4
        /*0064*/ 	.byte	0x03, 0x5f
        /*0066*/ 	.short	0x0101


	//----- nvinfo : EIATTR_VRC_CTA_INIT_COUNT
	.align		4
        /*0068*/ 	.byte	0x02, 0x4a
	.zero		1
	.zero		1


	//----- nvinfo : EIATTR_EXIT_INSTR_OFFSETS
	.align		4
        /*006c*/ 	.byte	0x04, 0x1c
        /*006e*/ 	.short	(.L_139 - .L_138)


	//   ....[0]....
.L_138:
        /*0070*/ 	.word	0x00000080


	//   ....[1]....
        /*0074*/ 	.word	0x00000270


	//----- nvinfo : EIATTR_CRS_STACK_SIZE
	.align		4
.L_139:
        /*0078*/ 	.byte	0x04, 0x1e
        /*007a*/ 	.short	(.L_141 - .L_140)
.L_140:
        /*007c*/ 	.word	0x00000000


	//----- nvinfo : EIATTR_CBANK_PARAM_SIZE
	.align		4
.L_141:
        /*0080*/ 	.byte	0x03, 0x19
        /*0082*/ 	.short	0x001c


	//----- nvinfo : EIATTR_PARAM_CBANK
	.align		4
        /*0084*/ 	.byte	0x04, 0x0a
        /*0086*/ 	.short	(.L_143 - .L_142)
	.align		4
.L_142:
        /*0088*/ 	.word	index@(.nv.constant0._Z13Min_ReductionPdPiiii)
        /*008c*/ 	.short	0x0380
        /*008e*/ 	.short	0x001c


	//----- nvinfo : EIATTR_SW_WAR
	.align		4
.L_143:
        /*0090*/ 	.byte	0x04, 0x36
        /*0092*/ 	.short	(.L_145 - .L_144)
.L_144:
        /*0094*/ 	.word	0x00000008
.L_145:


//--------------------- .nv.info._Z11Min_InitialPdS_PiS0_S0_iii --------------------------
	.section	.nv.info._Z11Min_InitialPdS_PiS0_S0_iii,"",@"SHT_CUDA_INFO"
	.sectionflags	@""
	.align	4


	//----- nvinfo : EIATTR_CUDA_API_VERSION
	.align		4
        /*0000*/ 	.byte	0x04, 0x37
        /*0002*/ 	.short	(.L_147 - .L_146)
.L_146:
        /*0004*/ 	.word	0x00000082


	//----- nvinfo : EIATTR_KPARAM_INFO
	.align		4
.L_147:
        /*0008*/ 	.byte	0x04, 0x17
        /*000a*/ 	.short	(.L_149 - .L_148)
.L_148:
        /*000c*/ 	.word	0x00000000
        /*0010*/ 	.short	0x0007
        /*0012*/ 	.short	0x0030
        /*0014*/ 	.byte	0x00, 0xf0, 0x11, 0x00


	//----- nvinfo : EIATTR_KPARAM_INFO
	.align		4
.L_149:
        /*0018*/ 	.byte	0x04, 0x17
        /*001a*/ 	.short	(.L_151 - .L_150)
.L_150:
        /*001c*/ 	.word	0x00000000
        /*0020*/ 	.short	0x0006
        /*0022*/ 	.short	0x002c
        /*0024*/ 	.byte	0x00, 0xf0, 0x11, 0x00


	//----- nvinfo : EIATTR_KPARAM_INFO
	.align		4
.L_151:
        /*0028*/ 	.byte	0x04, 0x17
        /*002a*/ 	.short	(.L_153 - .L_152)
.L_152:
        /*002c*/ 	.word	0x00000000
        /*0030*/ 	.short	0x0005
        /*0032*/ 	.short	0x0028
        /*0034*/ 	.byte	0x00, 0xf0, 0x11, 0x00


	//----- nvinfo : EIATTR_KPARAM_INFO
	.align		4
.L_153:
        /*0038*/ 	.byte	0x04, 0x17
        /*003a*/ 	.short	(.L_155 - .L_154)
.L_154:
        /*003c*/ 	.word	0x00000000
        /*0040*/ 	.short	0x0004
        /*0042*/ 	.short	0x0020
        /*0044*/ 	.byte	0x00, 0xf5, 0x21, 0x00


	//----- nvinfo : EIATTR_KPARAM_INFO
	.align		4
.L_155:
        /*0048*/ 	.byte	0x04, 0x17
        /*004a*/ 	.short	(.L_157 - .L_156)
.L_156:
        /*004c*/ 	.word	0x00000000
        /*0050*/ 	.short	0x0003
        /*0052*/ 	.short	0x0018
        /*0054*/ 	.byte	0x00, 0xf5, 0x21, 0x00


	//----- nvinfo : EIATTR_KPARAM_INFO
	.align		4
.L_157:
        /*0058*/ 	.byte	0x04, 0x17
        /*005a*/ 	.short	(.L_159 - .L_158)
.L_158:
        /*005c*/ 	.word	0x00000000
        /*0060*/ 	.short	0x0002
        /*0062*/ 	.short	0x0010
        /*0064*/ 	.byte	0x00, 0xf5, 0x21, 0x00


	//----- nvinfo : EIATTR_KPARAM_INFO
	.align		4
.L_159:
        /*0068*/ 	.byte	0x04, 0x17
        /*006a*/ 	.short	(.L_161 - .L_160)
.L_160:
        /*006c*/ 	.word	0x00000000
        /*0070*/ 	.short	0x0001
        /*0072*/ 	.short	0x0008
        /*0074*/ 	.byte	0x00, 0xf5, 0x21, 0x00


	//----- nvinfo : EIATTR_KPARAM_INFO
	.align		4
.L_161:
        /*0078*/ 	.byte	0x04, 0x17
        /*007a*/ 	.short	(.L_163 - .L_162)
.L_162:
        /*007c*/ 	.word	0x00000000
        /*0080*/ 	.short	0x0000
        /*0082*/ 	.short	0x0000
        /*0084*/ 	.byte	0x00, 0xf5, 0x21, 0x00


	//----- nvinfo : EIATTR_SPARSE_MMA_MASK
	.align		4
.L_163:
        /*0088*/ 	.byte	0x03, 0x50
        /*008a*/ 	.short	0x0000


	//----- nvinfo : EIATTR_MAXREG_COUNT
	.align		4
        /*008c*/ 	.byte	0x03, 0x1b
        /*008e*/ 	.short	0x00ff


	//----- nvinfo : EIATTR_NUM_BARRIERS
	.align		4
        /*0090*/ 	.byte	0x02, 0x4c
        /*0092*/ 	.byte	0x01
	.zero		1


	//----- nvinfo : EIATTR_MERCURY_ISA_VERSION
	.align		4
        /*0094*/ 	.byte	0x03, 0x5f
        /*0096*/ 	.short	0x0101


	//----- nvinfo : EIATTR_VRC_CTA_INIT_COUNT
	.align		4
        /*0098*/ 	.byte	0x02, 0x4a
	.zero		1
	.zero		1


	//----- nvinfo : EIATTR_EXIT_INSTR_OFFSETS
	.align		4
        /*009c*/ 	.byte	0x04, 0x1c
        /*009e*/ 	.short	(.L_165 - .L_164)


	//   ....[0]....
.L_164:
        /*00a0*/ 	.word	0x00001140


	//   ....[1]....
        /*00a4*/ 	.word	0x00001720


	//----- nvinfo : EIATTR_CRS_STACK_SIZE
	.align		4
.L_165:
        /*00a8*/ 	.byte	0x04, 0x1e
        /*00aa*/ 	.short	(.L_167 - .L_166)
.L_166:
        /*00ac*/ 	.word	0x00000000


	//----- nvinfo : EIATTR_CBANK_PARAM_SIZE
	.align		4
.L_167:
        /*00b0*/ 	.byte	0x03, 0x19
        /*00b2*/ 	.short	0x0034


	//----- nvinfo : EIATTR_PARAM_CBANK
	.align		4
        /*00b4*/ 	.byte	0x04, 0x0a
        /*00b6*/ 	.short	(.L_169 - .L_168)
	.align		4
.L_168:
        /*00b8*/ 	.word	index@(.nv.constant0._Z11Min_InitialPdS_PiS0_S0_iii)
        /*00bc*/ 	.short	0x0380
        /*00be*/ 	.short	0x0034


	//----- nvinfo : EIATTR_SW_WAR
	.align		4
.L_169:
        /*00c0*/ 	.byte	0x04, 0x36
        /*00c2*/ 	.short	(.L_171 - .L_170)
.L_170:
        /*00c4*/ 	.word	0x00000008
.L_171:


//--------------------- .nv.info._Z24Distance_Between_ClusterPdS_PiS0_iiii --------------------------
	.section	.nv.info._Z24Distance_Between_ClusterPdS_PiS0_iiii,"",@"SHT_CUDA_INFO"
	.sectionflags	@""
	.align	4


	//----- nvinfo : EIATTR_CUDA_API_VERSION
	.align		4
        /*0000*/ 	.byte	0x04, 0x37
        /*0002*/ 	.short	(.L_173 - .L_172)
.L_172:
        /*0004*/ 	.word	0x00000082


	//----- nvinfo : EIATTR_KPARAM_INFO
	.align		4
.L_173:
        /*0008*/ 	.byte	0x04, 0x17
        /*000a*/ 	.short	(.L_175 - .L_174)
.L_174:
        /*000c*/ 	.word	0x00000000
        /*0010*/ 	.short	0x0007
        /*0012*/ 	.short	0x002c
        /*0014*/ 	.byte	0x00, 0xf0, 0x11, 0x00


	//----- nvinfo : EIATTR_KPARAM_INFO
	.align		4
.L_175:
        /*0018*/ 	.byte	0x04, 0x17
        /*001a*/ 	.short	(.L_177 - .L_176)
.L_176:
        /*001c*/ 	.word	0x00000000
        /*0020*/ 	.short	0x0006
        /*0022*/ 	.short	0x0028
        /*0024*/ 	.byte	0x00, 0xf0, 0x11, 0x00


	//----- nvinfo : EIATTR_KPARAM_INFO
	.align		4
.L_177:
        /*0028*/ 	.byte	0x04, 0x17
        /*002a*/ 	.short	(.L_179 - .L_178)
.L_178:
        /*002c*/ 	.word	0x00000000
        /*0030*/ 	.short	0x0005
        /*0032*/ 	.short	0x0024
        /*0034*/ 	.byte	0x00, 0xf0, 0x11, 0x00


	//----- nvinfo : EIATTR_KPARAM_INFO
	.align		4
.L_179:
        /*0038*/ 	.byte	0x04, 0x17
        /*003a*/ 	.short	(.L_181 - .L_180)
.L_180:
        /*003c*/ 	.word	0x00000000
        /*0040*/ 	.short	0x0004
        /*0042*/ 	.short	0x0020
        /*0044*/ 	.byte	0x00, 0xf0, 0x11, 0x00


	//----- nvinfo : EIATTR_KPARAM_INFO
	.align		4
.L_181:
        /*0048*/ 	.byte	0x04, 0x17
        /*004a*/ 	.short	(.L_183 - .L_182)
.L_182:
        /*004c*/ 	.word	0x00000000
        /*0050*/ 	.short	0x0003
        /*0052*/ 	.short	0x0018
        /*0054*/ 	.byte	0x00, 0xf5, 0x21, 0x00


	//----- nvinfo : EIATTR_KPARAM_INFO
	.align		4
.L_183:
        /*0058*/ 	.byte	0x04, 0x17
        /*005a*/ 	.short	(.L_185 - .L_184)
.L_184:
        /*005c*/ 	.word	0x00000000
        /*0060*/ 	.short	0x0002
        /*0062*/ 	.short	0x0010
        /*0064*/ 	.byte	0x00, 0xf5, 0x21, 0x00


	//----- nvinfo : EIATTR_KPARAM_INFO
	.align		4
.L_185:
        /*0068*/ 	.byte	0x04, 0x17
        /*006a*/ 	.short	(.L_187 - .L_186)
.L_186:
        /*006c*/ 	.word	0x00000000
        /*0070*/ 	.short	0x0001
        /*0072*/ 	.short	0x0008
        /*0074*/ 	.byte	0x00, 0xf5, 0x21, 0x00


	//----- nvinfo : EIATTR_KPARAM_INFO
	.align		4
.L_187:
        /*0078*/ 	.byte	0x04, 0x17
        /*007a*/ 	.short	(.L_189 - .L_188)
.L_188:
        /*007c*/ 	.word	0x00000000
        /*0080*/ 	.short	0x0000
        /*0082*/ 	.short	0x0000
        /*0084*/ 	.byte	0x00, 0xf5, 0x21, 0x00


	//----- nvinfo : EIATTR_SPARSE_MMA_MASK
	.align		4
.L_189:
        /*0088*/ 	.byte	0x03, 0x50
        /*008a*/ 	.short	0x0000


	//----- nvinfo : EIATTR_MAXREG_COUNT
	.align		4
        /*008c*/ 	.byte	0x03, 0x1b
        /*008e*/ 	.short	0x00ff


	//----- nvinfo : EIATTR_MERCURY_ISA_VERSION
	.align		4
        /*0090*/ 	.byte	0x03, 0x5f
        /*0092*/ 	.short	0x0101


	//----- nvinfo : EIATTR_VRC_CTA_INIT_COUNT
	.align		4
        /*0094*/ 	.byte	0x02, 0x4a
	.zero		1
	.zero		1


	//----- nvinfo : EIATTR_EXIT_INSTR_OFFSETS
	.align		4
        /*0098*/ 	.byte	0x04, 0x1c
        /*009a*/ 	.short	(.L_191 - .L_190)


	//   ....[0]....
.L_190:
        /*009c*/ 	.word	0x00000050


	//   ....[1]....
        /*00a0*/ 	.word	0x00000380


	//   ....[2]....
        /*00a4*/ 	.word	0x00000fe0


	//----- nvinfo : EIATTR_CRS_STACK_SIZE
	.align		4
.L_191:
        /*00a8*/ 	.byte	0x04, 0x1e
        /*00aa*/ 	.short	(.L_193 - .L_192)
.L_192:
        /*00ac*/ 	.word	0x00000000


	//----- nvinfo : EIATTR_CBANK_PARAM_SIZE
	.align		4
.L_193:
        /*00b0*/ 	.byte	0x03, 0x19
        /*00b2*/ 	.short	0x0030


	//----- nvinfo : EIATTR_PARAM_CBANK
	.align		4
        /*00b4*/ 	.byte	0x04, 0x0a
        /*00b6*/ 	.short	(.L_195 - .L_194)
	.align		4
.L_194:
        /*00b8*/ 	.word	index@(.nv.constant0._Z24Distance_Between_ClusterPdS_PiS0_iiii)
        /*00bc*/ 	.short	0x0380
        /*00be*/ 	.short	0x0030


	//----- nvinfo : EIATTR_SW_WAR
	.align		4
.L_195:
        /*00c0*/ 	.byte	0x04, 0x36
        /*00c2*/ 	.short	(.L_197 - .L_196)
.L_196:
        /*00c4*/ 	.word	0x00000008
.L_197:


//--------------------- .nv.info._Z15Nlist_To_PrefixPiS_iiiii --------------------------
	.section	.nv.info._Z15Nlist_To_PrefixPiS_iiiii,"",@"SHT_CUDA_INFO"
	.sectionflags	@""
	.align	4


	//----- nvinfo : EIATTR_CUDA_API_VERSION
	.align		4
        /*0000*/ 	.byte	0x04, 0x37
        /*0002*/ 	.short	(.L_199 - .L_198)
.L_198:
        /*0004*/ 	.word	0x00000082


	//----- nvinfo : EIATTR_KPARAM_INFO
	.align		4
.L_199:
        /*0008*/ 	.byte	0x04, 0x17
        /*000a*/ 	.short	(.L_201 - .L_200)
.L_200:
        /*000c*/ 	.word	0x00000000
        /*0010*/ 	.short	0x0006
        /*0012*/ 	.short	0x0020
        /*0014*/ 	.byte	0x00, 0xf0, 0x11, 0x00


	//----- nvinfo : EIATTR_KPARAM_INFO
	.align		4
.L_201:
        /*0018*/ 	.byte	0x04, 0x17
        /*001a*/ 	.short	(.L_203 - .L_202)
.L_202:
        /*001c*/ 	.word	0x00000000
        /*0020*/ 	.short	0x0005
        /*0022*/ 	.short	0x001c
        /*0024*/ 	.byte	0x00, 0xf0, 0x11, 0x00


	//----- nvinfo : EIATTR_KPARAM_INFO
	.align		4
.L_203:
        /*0028*/ 	.byte	0x04, 0x17
        /*002a*/ 	.short	(.L_205 - .L_204)
.L_204:
        /*002c*/ 	.word	0x00000000
        /*0030*/ 	.short	0x0004
        /*0032*/ 	.short	0x0018
        /*0034*/ 	.byte	0x00, 0xf0, 0x11, 0x00


	//----- nvinfo : EIATTR_KPARAM_INFO
	.align		4
.L_205:
        /*0038*/ 	.byte	0x04, 0x17
        /*003a*/ 	.short	(.L_207 - .L_206)
.L_206:
        /*003c*/ 	.word	0x00000000
        /*0040*/ 	.short	0x0003
        /*0042*/ 	.short	0x0014
        /*0044*/ 	.byte	0x00, 0xf0, 0x11, 0x00


	//----- nvinfo : EIATTR_KPARAM_INFO
	.align		4
.L_207:
        /*0048*/ 	.byte	0x04, 0x17
        /*004a*/ 	.short	(.L_209 - .L_208)
.L_208:
        /*004c*/ 	.word	0x00000000
        /*0050*/ 	.short	0x0002
        /*0052*/ 	.short	0x0010
        /*0054*/ 	.byte	0x00, 0xf0, 0x11, 0x00


	//----- nvinfo : EIATTR_KPARAM_INFO
	.align		4
.L_209:
        /*0058*/ 	.byte	0x04, 0x17
        /*005a*/ 	.short	(.L_211 - .L_210)
.L_210:
        /*005c*/ 	.word	0x00000000
        /*0060*/ 	.short	0x0001
        /*0062*/ 	.short	0x0008
        /*0064*/ 	.byte	0x00, 0xf5, 0x21, 0x00


	//----- nvinfo : EIATTR_KPARAM_INFO
	.align		4
.L_211:
        /*0068*/ 	.byte	0x04, 0x17
        /*006a*/ 	.short	(.L_213 - .L_212)
.L_212:
        /*006c*/ 	.word	0x00000000
        /*0070*/ 	.short	0x0000
        /*0072*/ 	.short	0x0000
        /*0074*/ 	.byte	0x00, 0xf5, 0x21, 0x00


	//----- nvinfo : EIATTR_SPARSE_MMA_MASK
	.align		4
.L_213:
        /*0078*/ 	.byte	0x03, 0x50
        /*007a*/ 	.short	0x0000


	//----- nvinfo : EIATTR_MAXREG_COUNT
	.align		4
        /*007c*/ 	.byte	0x03, 0x1b
        /*007e*/ 	.short	0x00ff


	//----- nvinfo : EIATTR_MERCURY_ISA_VERSION
	.align		4
        /*0080*/ 	.byte	0x03, 0x5f
        /*0082*/ 	.short	0x0101


	//----- nvinfo : EIATTR_VRC_CTA_INIT_COUNT
	.align		4
        /*0084*/ 	.byte	0x02, 0x4a
	.zero		1
	.zero		1


	//----- nvinfo : EIATTR_EXIT_INSTR_OFFSETS
	.align		4
        /*0088*/ 	.byte	0x04, 0x1c
        /*008a*/ 	.short	(.L_215 - .L_214)


	//   ....[0]....
.L_214:
        /*008c*/ 	.word	0x00000b00


	//   ....[1]....
        /*0090*/ 	.word	0x00000b40


	//----- nvinfo : EIATTR_CRS_STACK_SIZE
	.align		4
.L_215:
        /*0094*/ 	.byte	0x04, 0x1e
        /*0096*/ 	.short	(.L_217 - .L_216)
.L_216:
        /*0098*/ 	.word	0x00000000


	//----- nvinfo : EIATTR_CBANK_PARAM_SIZE
	.align		4
.L_217:
        /*009c*/ 	.byte	0x03, 0x19
        /*009e*/ 	.short	0x0024


	//----- nvinfo : EIATTR_PARAM_CBANK
	.align		4
        /*00a0*/ 	.byte	0x04, 0x0a
        /*00a2*/ 	.short	(.L_219 - .L_218)
	.align		4
.L_218:
        /*00a4*/ 	.word	index@(.nv.constant0._Z15Nlist_To_PrefixPiS_iiiii)
        /*00a8*/ 	.short	0x0380
        /*00aa*/ 	.short	0x0024


	//----- nvinfo : EIATTR_SW_WAR
	.align		4
.L_219:
        /*00ac*/ 	.byte	0x04, 0x36
        /*00ae*/ 	.short	(.L_221 - .L_220)
.L_220:
        /*00b0*/ 	.word	0x00000008
.L_221:


//--------------------- .nv.info._Z15Nlist_ReductionPiiii --------------------------
	.section	.nv.info._Z15Nlist_ReductionPiiii,"",@"SHT_CUDA_INFO"
	.sectionflags	@""
	.align	4


	//----- nvinfo : EIATTR_CUDA_API_VERSION
	.align		4
        /*0000*/ 	.byte	0x04, 0x37
        /*0002*/ 	.short	(.L_223 - .L_222)
.L_222:
        /*0004*/ 	.word	0x00000082


	//----- nvinfo : EIATTR_KPARAM_INFO
	.align		4
.L_223:
        /*0008*/ 	.byte	0x04, 0x17
        /*000a*/ 	.short	(.L_225 - .L_224)
.L_224:
        /*000c*/ 	.word	0x00000000
        /*0010*/ 	.short	0x0003
        /*0012*/ 	.short	0x0010
        /*0014*/ 	.byte	0x00, 0xf0, 0x11, 0x00


	//----- nvinfo : EIATTR_KPARAM_INFO
	.align		4
.L_225:
        /*0018*/ 	.byte	0x04, 0x17
        /*001a*/ 	.short	(.L_227 - .L_226)
.L_226:
        /*001c*/ 	.word	0x00000000
        /*0020*/ 	.short	0x0002
        /*0022*/ 	.short	0x000c
        /*0024*/ 	.byte	0x00, 0xf0, 0x11, 0x00


	//----- nvinfo : EIATTR_KPARAM_INFO
	.align		4
.L_227:
        /*0028*/ 	.byte	0x04, 0x17
        /*002a*/ 	.short	(.L_229 - .L_228)
.L_228:
        /*002c*/ 	.word	0x00000000
        /*0030*/ 	.short	0x0001
        /*0032*/ 	.short	0x0008
        /*0034*/ 	.byte	0x00, 0xf0, 0x11, 0x00


	//----- nvinfo : EIATTR_KPARAM_INFO
	.align		4
.L_229:
        /*0038*/ 	.byte	0x04, 0x17
        /*003a*/ 	.short	(.L_231 - .L_230)
.L_230:
        /*003c*/ 	.word	0x00000000
        /*0040*/ 	.short	0x0000
        /*0042*/ 	.short	0x0000
        /*0044*/ 	.byte	0x00, 0xf5, 0x21, 0x00


	//----- nvinfo : EIATTR_SPARSE_MMA_MASK
	.align		4
.L_231:
        /*0048*/ 	.byte	0x03, 0x50
        /*004a*/ 	.short	0x0000


	//----- nvinfo : EIATTR_MAXREG_COUNT
	.align		4
        /*004c*/ 	.byte	0x03, 0x1b
        /*004e*/ 	.short	0x00ff


	//----- nvinfo : EIATTR_NUM_BARRIERS
	.align		4
        /*0050*/ 	.byte	0x02, 0x4c
        /*0052*/ 	.byte	0x01
	.zero		1


	//----- nvinfo : EIATTR_MERCURY_ISA_VERSION
	.align		4
        /*0054*/ 	.byte	0x03, 0x5f
        /*0056*/ 	.short	0x0101


	//----- nvinfo : EIATTR_VRC_CTA_INIT_COUNT
	.align		4
        /*0058*/ 	.byte	0x02, 0x4a
	.zero		1
	.zero		1


	//----- nvinfo : EIATTR_EXIT_INSTR_OFFSETS
	.align		4
        /*005c*/ 	.byte	0x04, 0x1c
        /*005e*/ 	.short	(.L_233 - .L_232)


	//   ....[0]....
.L_232:
        /*0060*/ 	.word	0x00000080


	//   ....[1]....
        /*0064*/ 	.word	0x00000200


	//----- nvinfo : EIATTR_CRS_STACK_SIZE
	.align		4
.L_233:
        /*0068*/ 	.byte	0x04, 0x1e
        /*006a*/ 	.short	(.L_235 - .L_234)
.L_234:
        /*006c*/ 	.word	0x00000000


	//----- nvinfo : EIATTR_CBANK_PARAM_SIZE
	.align		4
.L_235:
        /*0070*/ 	.byte	0x03, 0x19
        /*0072*/ 	.short	0x0014


	//----- nvinfo : EIATTR_PARAM_CBANK
	.align		4
        /*0074*/ 	.byte	0x04, 0x0a
        /*0076*/ 	.short	(.L_237 - .L_236)
	.align		4
.L_236:
        /*0078*/ 	.word	index@(.nv.constant0._Z15Nlist_ReductionPiiii)
        /*007c*/ 	.short	0x0380
        /*007e*/ 	.short	0x0014


	//----- nvinfo : EIATTR_SW_WAR
	.align		4
.L_237:
        /*0080*/ 	.byte	0x04, 0x36
        /*0082*/ 	.short	(.L_239 - .L_238)
.L_238:
        /*0084*/ 	.word	0x00000008
.L_239:


//--------------------- .nv.info._Z13Nlist_InitialPiS_i --------------------------
	.section	.nv.info._Z13Nlist_InitialPiS_i,"",@"SHT_CUDA_INFO"
	.sectionflags	@""
	.align	4


	//----- nvinfo : EIATTR_CUDA_API_VERSION
	.align		4
        /*0000*/ 	.byte	0x04, 0x37
        /*0002*/ 	.short	(.L_241 - .L_240)
.L_240:
        /*0004*/ 	.word	0x00000082


	//----- nvinfo : EIATTR_KPARAM_INFO
	.align		4
.L_241:
        /*0008*/ 	.byte	0x04, 0x17
        /*000a*/ 	.short	(.L_243 - .L_242)
.L_242:
        /*000c*/ 	.word	0x00000000
        /*0010*/ 	.short	0x0002
        /*0012*/ 	.short	0x0010
        /*0014*/ 	.byte	0x00, 0xf0, 0x11, 0x00


	//----- nvinfo : EIATTR_KPARAM_INFO
	.align		4
.L_243:
        /*0018*/ 	.byte	0x04, 0x17
        /*001a*/ 	.short	(.L_245 - .L_244)
.L_244:
        /*001c*/ 	.word	0x00000000
        /*0020*/ 	.short	0x0001
        /*0022*/ 	.short	0x0008
        /*0024*/ 	.byte	0x00, 0xf5, 0x21, 0x00


	//----- nvinfo : EIATTR_KPARAM_INFO
	.align		4
.L_245:
        /*0028*/ 	.byte	0x04, 0x17
        /*002a*/ 	.short	(.L_247 - .L_246)
.L_246:
        /*002c*/ 	.word	0x00000000
        /*0030*/ 	.short	0x0000
        /*0032*/ 	.short	0x0000
        /*0034*/ 	.byte	0x00, 0xf5, 0x21, 0x00


	//----- nvinfo : EIATTR_SPARSE_MMA_MASK
	.align		4
.L_247:
        /*0038*/ 	.byte	0x03, 0x50
        /*003a*/ 	.short	0x0000


	//----- nvinfo : EIATTR_MAXREG_COUNT
	.align		4
        /*003c*/ 	.byte	0x03, 0x1b
        /*003e*/ 	.short	0x00ff


	//----- nvinfo : EIATTR_MERCURY_ISA_VERSION
	.align		4
        /*0040*/ 	.byte	0x03, 0x5f
        /*0042*/ 	.short	0x0101


	//----- nvinfo : EIATTR_VRC_CTA_INIT_COUNT
	.align		4
        /*0044*/ 	.byte	0x02, 0x4a
	.zero		1
	.zero		1


	//----- nvinfo : EIATTR_EXIT_INSTR_OFFSETS
	.align		4
        /*0048*/ 	.byte	0x04, 0x1c
        /*004a*/ 	.short	(.L_249 - .L_248)


	//   ....[0]....
.L_248:
        /*004c*/ 	.word	0x00000070


	//   ....[1]....
        /*0050*/ 	.word	0x00000120


	//----- nvinfo : EIATTR_CBANK_PARAM_SIZE
	.align		4
.L_249:
        /*0054*/ 	.byte	0x03, 0x19
        /*0056*/ 	.short	0x0014


	//----- nvinfo : EIATTR_PARAM_CBANK
	.align		4
        /*0058*/ 	.byte	0x04, 0x0a
        /*005a*/ 	.short	(.L_251 - .L_250)
	.align		4
.L_250:
        /*005c*/ 	.word	index@(.nv.constant0._Z13Nlist_InitialPiS_i)
        /*0060*/ 	.short	0x0380
        /*0062*/ 	.short	0x0014


	//----- nvinfo : EIATTR_SW_WAR
	.align		4
.L_251:
        /*0064*/ 	.byte	0x04, 0x36
        /*0066*/ 	.short	(.L_253 - .L_252)
.L_252:
        /*0068*/ 	.word	0x00000008
.L_253:


//--------------------- .nv.info._Z15Nearest_MedroidPdPiS0_S0_S0_S0_iiiii --------------------------
	.section	.nv.info._Z15Nearest_MedroidPdPiS0_S0_S0_S0_iiiii,"",@"SHT_CUDA_INFO"
	.sectionflags	@""
	.align	4


	//----- nvinfo : EIATTR_CUDA_API_VERSION
	.align		4
        /*0000*/ 	.byte	0x04, 0x37
        /*0002*/ 	.short	(.L_255 - .L_254)
.L_254:
        /*0004*/ 	.word	0x00000082


	//----- nvinfo : EIATTR_KPARAM_INFO
	.align		4
.L_255:
        /*0008*/ 	.byte	0x04, 0x17
        /*000a*/ 	.short	(.L_257 - .L_256)
.L_256:
        /*000c*/ 	.word	0x00000000
        /*0010*/ 	.short	0x000a
        /*0012*/ 	.short	0x0040
        /*0014*/ 	.byte	0x00, 0xf0, 0x11, 0x00


	//----- nvinfo : EIATTR_KPARAM_INFO
	.align		4
.L_257:
        /*0018*/ 	.byte	0x04, 0x17
        /*001a*/ 	.short	(.L_259 - .L_258)
.L_258:
        /*001c*/ 	.word	0x00000000
        /*0020*/ 	.short	0x0009
        /*0022*/ 	.short	0x003c
        /*0024*/ 	.byte	0x00, 0xf0, 0x11, 0x00


	//----- nvinfo : EIATTR_KPARAM_INFO
	.align		4
.L_259:
        /*0028*/ 	.byte	0x04, 0x17
        /*002a*/ 	.short	(.L_261 - .L_260)
.L_260:
        /*002c*/ 	.word	0x00000000
        /*0030*/ 	.short	0x0008
        /*0032*/ 	.short	0x0038
        /*0034*/ 	.byte	0x00, 0xf0, 0x11, 0x00


	//----- nvinfo : EIATTR_KPARAM_INFO
	.align		4
.L_261:
        /*0038*/ 	.byte	0x04, 0x17
        /*003a*/ 	.short	(.L_263 - .L_262)
.L_262:
        /*003c*/ 	.word	0x00000000
        /*0040*/ 	.short	0x0007
        /*0042*/ 	.short	0x0034
        /*0044*/ 	.byte	0x00, 0xf0, 0x11, 0x00


	//----- nvinfo : EIATTR_KPARAM_INFO
	.align		4
.L_263:
        /*0048*/ 	.byte	0x04, 0x17
        /*004a*/ 	.short	(.L_265 - .L_264)
.L_264:
        /*004c*/ 	.word	0x00000000
        /*0050*/ 	.short	0x0006
        /*0052*/ 	.short	0x0030
        /*0054*/ 	.byte	0x00, 0xf0, 0x11, 0x00


	//----- nvinfo : EIATTR_KPARAM_INFO
	.align		4
.L_265:
        /*0058*/ 	.byte	0x04, 0x17
        /*005a*/ 	.short	(.L_267 - .L_266)
.L_266:
        /*005c*/ 	.word	0x00000000
        /*0060*/ 	.short	0x0005
        /*0062*/ 	.short	0x0028
        /*0064*/ 	.byte	0x00, 0xf5, 0x21, 0x00


	//----- nvinfo : EIATTR_KPARAM_INFO
	.align		4
.L_267:
        /*0068*/ 	.byte	0x04, 0x17
        /*006a*/ 	.short	(.L_269 - .L_268)
.L_268:
        /*006c*/ 	.word	0x00000000
        /*0070*/ 	.short	0x0004
        /*0072*/ 	.short	0x0020
        /*0074*/ 	.byte	0x00, 0xf5, 0x21, 0x00


	//----- nvinfo : EIATTR_KPARAM_INFO
	.align		4
.L_269:
        /*0078*/ 	.byte	0x04, 0x17
        /*007a*/ 	.short	(.L_271 - .L_270)
.L_270:
        /*007c*/ 	.word	0x00000000
        /*0080*/ 	.short	0x0003
        /*0082*/ 	.short	0x0018
        /*0084*/ 	.byte	0x00, 0xf5, 0x21, 0x00


	//----- nvinfo : EIATTR_KPARAM_INFO
	.align		4
.L_271:
        /*0088*/ 	.byte	0x04, 0x17
        /*008a*/ 	.short	(.L_273 - .L_272)
.L_272:
        /*008c*/ 	.word	0x00000000
        /*0090*/ 	.short	0x0002
        /*0092*/ 	.short	0x0010
        /*0094*/ 	.byte	0x00, 0xf5, 0x21, 0x00


	//----- nvinfo : EIATTR_KPARAM_INFO
	.align		4
.L_273:
        /*0098*/ 	.byte	0x04, 0x17
        /*009a*/ 	.short	(.L_275 - .L_274)
.L_274:
        /*009c*/ 	.word	0x00000000
        /*00a0*/ 	.short	0x0001
        /*00a2*/ 	.short	0x0008
        /*00a4*/ 	.byte	0x00, 0xf5, 0x21, 0x00


	//----- nvinfo : EIATTR_KPARAM_INFO
	.align		4
.L_275:
        /*00a8*/ 	.byte	0x04, 0x17
        /*00aa*/ 	.short	(.L_277 - .L_276)
.L_276:
        /*00ac*/ 	.word	0x00000000
        /*00b0*/ 	.short	0x0000
        /*00b2*/ 	.short	0x0000
        /*00b4*/ 	.byte	0x00, 0xf5, 0x21, 0x00


	//----- nvinfo : EIATTR_SPARSE_MMA_MASK
	.align		4
.L_277:
        /*00b8*/ 	.byte	0x03, 0x50
        /*00ba*/ 	.short	0x0000


	//----- nvinfo : EIATTR_MAXREG_COUNT
	.align		4
        /*00bc*/ 	.byte	0x03, 0x1b
        /*00be*/ 	.short	0x00ff


	//----- nvinfo : EIATTR_NUM_BARRIERS
	.align		4
        /*00c0*/ 	.byte	0x02, 0x4c
        /*00c2*/ 	.byte	0x01
	.zero		1


	//----- nvinfo : EIATTR_MERCURY_ISA_VERSION
	.align		4
        /*00c4*/ 	.byte	0x03, 0x5f
        /*00c6*/ 	.short	0x0101


	//----- nvinfo : EIATTR_VRC_CTA_INIT_COUNT
	.align		4
        /*00c8*/ 	.byte	0x02, 0x4a
	.zero		1
	.zero		1


	//----- nvinfo : EIATTR_EXIT_INSTR_OFFSETS
	.align		4
        /*00cc*/ 	.byte	0x04, 0x1c
        /*00ce*/ 	.short	(.L_279 - .L_278)


	//   ....[0]....
.L_278:
        /*00d0*/ 	.word	0x00002250


	//   ....[1]....
        /*00d4*/ 	.word	0x00002dc0


	//   ....[2]....
        /*00d8*/ 	.word	0x00003260


	//   ....[3]....
        /*00dc*/ 	.word	0x00003810


	//   ....[4]....
        /*00e0*/ 	.word	0x000039c0


	//----- nvinfo : EIATTR_CRS_STACK_SIZE
	.align		4
.L_279:
        /*00e4*/ 	.byte	0x04, 0x1e
        /*00e6*/ 	.short	(.L_281 - .L_280)
.L_280:
        /*00e8*/ 	.word	0x00000000


	//----- nvinfo : EIATTR_CBANK_PARAM_SIZE
	.align		4
.L_281:
        /*00ec*/ 	.byte	0x03, 0x19
        /*00ee*/ 	.short	0x0044


	//----- nvinfo : EIATTR_PARAM_CBANK
	.align		4
        /*00f0*/ 	.byte	0x04, 0x0a
        /*00f2*/ 	.short	(.L_283 - .L_282)
	.align		4
.L_282:
        /*00f4*/ 	.word	index@(.nv.constant0._Z15Nearest_MedroidPdPiS0_S0_S0_S0_iiiii)
        /*00f8*/ 	.short	0x0380
        /*00fa*/ 	.short	0x0044


	//----- nvinfo : EIATTR_SW_WAR
	.align		4
.L_283:
        /*00fc*/ 	.byte	0x04, 0x36
        /*00fe*/ 	.short	(.L_285 - .L_284)
.L_284:
        /*0100*/ 	.word	0x00000008
.L_285:


//--------------------- .nv.info._Z17Bitonic_Sort_StepPiiiic --------------------------
	.section	.nv.info._Z17Bitonic_Sort_StepPiiiic,"",@"SHT_CUDA_INFO"
	.sectionflags	@""
	.align	4


	//----- nvinfo : EIATTR_CUDA_API_VERSION
	.align		4
        /*0000*/ 	.byte	0x04, 0x37
        /*0002*/ 	.short	(.L_287 - .L_286)
.L_286:
        /*0004*/ 	.word	0x00000082


	//----- nvinfo : EIATTR_KPARAM_INFO
	.align		4
.L_287:
        /*0008*/ 	.byte	0x04, 0x17
        /*000a*/ 	.short	(.L_289 - .L_288)
.L_288:
        /*000c*/ 	.word	0x00000000
        /*0010*/ 	.short	0x0004
        /*0012*/ 	.short	0x0014
        /*0014*/ 	.byte	0x00, 0xf0, 0x05, 0x00


	//----- nvinfo : EIATTR_KPARAM_INFO
	.align		4
.L_289:
        /*0018*/ 	.byte	0x04, 0x17
        /*001a*/ 	.short	(.L_291 - .L_290)
.L_290:
        /*001c*/ 	.word	0x00000000
        /*0020*/ 	.short	0x0003
        /*0022*/ 	.short	0x0010
        /*0024*/ 	.byte	0x00, 0xf0, 0x11, 0x00


	//----- nvinfo : EIATTR_KPARAM_INFO
	.align		4
.L_291:
        /*0028*/ 	.byte	0x04, 0x17
        /*002a*/ 	.short	(.L_293 - .L_292)
.L_292:
        /*002c*/ 	.word	0x00000000
        /*0030*/ 	.short	0x0002
        /*0032*/ 	.short	0x000c
        /*0034*/ 	.byte	0x00, 0xf0, 0x11, 0x00


	//----- nvinfo : EIATTR_KPARAM_INFO
	.align		4
.L_293:
        /*0038*/ 	.byte	0x04, 0x17
        /*003a*/ 	.short	(.L_295 - .L_294)
.L_294:
        /*003c*/ 	.word	0x00000000
        /*0040*/ 	.short	0x0001
        /*0042*/ 	.short	0x0008
        /*0044*/ 	.byte	0x00, 0xf0, 0x11, 0x00


	//----- nvinfo : EIATTR_KPARAM_INFO
	.align		4
.L_295:
        /*0048*/ 	.byte	0x04, 0x17
        /*004a*/ 	.short	(.L_297 - .L_296)
.L_296:
        /*004c*/ 	.word	0x00000000
        /*0050*/ 	.short	0x0000
        /*0052*/ 	.short	0x0000
        /*0054*/ 	.byte	0x00, 0xf5, 0x21, 0x00


	//----- nvinfo : EIATTR_SPARSE_MMA_MASK
	.align		4
.L_297:
        /*0058*/ 	.byte	0x03, 0x50
        /*005a*/ 	.short	0x0000


	//----- nvinfo : EIATTR_MAXREG_COUNT
	.align		4
        /*005c*/ 	.byte	0x03, 0x1b
        /*005e*/ 	.short	0x00ff


	//----- nvinfo : EIATTR_MERCURY_ISA_VERSION
	.align		4
        /*0060*/ 	.byte	0x03, 0x5f
        /*0062*/ 	.short	0x0101


	//----- nvinfo : EIATTR_VRC_CTA_INIT_COUNT
	.align		4
        /*0064*/ 	.byte	0x02, 0x4a
	.zero		1
	.zero		1


	//----- nvinfo : EIATTR_EXIT_INSTR_OFFSETS
	.align		4
        /*0068*/ 	.byte	0x04, 0x1c
        /*006a*/ 	.short	(.L_299 - .L_298)


	//   ....[0]....
.L_298:
        /*006c*/ 	.word	0x00000070


	//   ....[1]....
        /*0070*/ 	.word	0x00000100


	//   ....[2]....
        /*0074*/ 	.word	0x000001b0


	//   ....[3]....
        /*0078*/ 	.word	0x00000290


	//   ....[4]....
        /*007c*/ 	.word	0x00000300


	//   ....[5]....
        /*0080*/ 	.word	0x000003e0


	//----- nvinfo : EIATTR_CRS_STACK_SIZE
	.align		4
.L_299:
        /*0084*/ 	.byte	0x04, 0x1e
        /*0086*/ 	.short	(.L_301 - .L_300)
.L_300:
        /*0088*/ 	.word	0x00000000


	//----- nvinfo : EIATTR_CBANK_PARAM_SIZE
	.align		4
.L_301:
        /*008c*/ 	.byte	0x03, 0x19
        /*008e*/ 	.short	0x0015


	//----- nvinfo : EIATTR_PARAM_CBANK
	.align		4
        /*0090*/ 	.byte	0x04, 0x0a
        /*0092*/ 	.short	(.L_303 - .L_302)
	.align		4
.L_302:
        /*0094*/ 	.word	index@(.nv.constant0._Z17Bitonic_Sort_StepPiiiic)
        /*0098*/ 	.short	0x0380
        /*009a*/ 	.short	0x0015


	//----- nvinfo : EIATTR_SW_WAR
	.align		4
.L_303:
        /*009c*/ 	.byte	0x04, 0x36
        /*009e*/ 	.short	(.L_305 - .L_304)
.L_304:
        /*00a0*/ 	.word	0x00000008
.L_305:


//--------------------- .nv.info._Z10Add_OffsetPiS_ --------------------------
	.section	.nv.info._Z10Add_OffsetPiS_,"",@"SHT_CUDA_INFO"
	.sectionflags	@""
	.align	4


	//----- nvinfo : EIATTR_CUDA_API_VERSION
	.align		4
        /*0000*/ 	.byte	0x04, 0x37
        /*0002*/ 	.short	(.L_307 - .L_306)
.L_306:
        /*0004*/ 	.word	0x00000082


	//----- nvinfo : EIATTR_KPARAM_INFO
	.align		4
.L_307:
        /*0008*/ 	.byte	0x04, 0x17
        /*000a*/ 	.short	(.L_309 - .L_308)
.L_308:
        /*000c*/ 	.word	0x00000000
        /*0010*/ 	.short	0x0001
        /*0012*/ 	.short	0x0008
        /*0014*/ 	.byte	0x00, 0xf5, 0x21, 0x00


	//----- nvinfo : EIATTR_KPARAM_INFO
	.align		4
.L_309:
        /*0018*/ 	.byte	0x04, 0x17
        /*001a*/ 	.short	(.L_311 - .L_310)
.L_310:
        /*001c*/ 	.word	0x00000000
        /*0020*/ 	.short	0x0000
        /*0022*/ 	.short	0x0000
        /*0024*/ 	.byte	0x00, 0xf5, 0x21, 0x00


	//----- nvinfo : EIATTR_SPARSE_MMA_MASK
	.align		4
.L_311:
        /*0028*/ 	.byte	0x03, 0x50
        /*002a*/ 	.short	0x0000


	//----- nvinfo : EIATTR_MAXREG_COUNT
	.align		4
        /*002c*/ 	.byte	0x03, 0x1b
        /*002e*/ 	.short	0x00ff


	//----- nvinfo : EIATTR_MERCURY_ISA_VERSION
	.align		4
        /*0030*/ 	.byte	0x03, 0x5f
        /*0032*/ 	.short	0x0101


	//----- nvinfo : EIATTR_VRC_CTA_INIT_COUNT
	.align		4
        /*0034*/ 	.byte	0x02, 0x4a
	.zero		1
	.zero		1


	//----- nvinfo : EIATTR_EXIT_INSTR_OFFSETS
	.align		4
        /*0038*/ 	.byte	0x04, 0x1c
        /*003a*/ 	.short	(.L_313 - .L_312)


	//   ....[0]....
.L_312:
        /*003c*/ 	.word	0x000000e0


	//----- nvinfo : EIATTR_CBANK_PARAM_SIZE
	.align		4
.L_313:
        /*0040*/ 	.byte	0x03, 0x19
        /*0042*/ 	.short	0x0010


	//----- nvinfo : EIATTR_PARAM_CBANK
	.align		4
        /*0044*/ 	.byte	0x04, 0x0a
        /*0046*/ 	.short	(.L_315 - .L_314)
	.align		4
.L_314:
        /*0048*/ 	.word	index@(.nv.constant0._Z10Add_OffsetPiS_)
        /*004c*/ 	.short	0x0380
        /*004e*/ 	.short	0x0010


	//----- nvinfo : EIATTR_SW_WAR
	.align		4
.L_315:
        /*0050*/ 	.byte	0x04, 0x36
        /*0052*/ 	.short	(.L_317 - .L_316)
.L_316:
        /*0054*/ 	.word	0x00000008
.L_317:


//--------------------- .nv.info._Z20Offest_Between_BlockPii --------------------------
	.section	.nv.info._Z20Offest_Between_BlockPii,"",@"SHT_CUDA_INFO"
	.sectionflags	@""
	.align	4


	//----- nvinfo : EIATTR_CUDA_API_VERSION
	.align		4
        /*0000*/ 	.byte	0x04, 0x37
        /*0002*/ 	.short	(.L_319 - .L_318)
.L_318:
        /*0004*/ 	.word	0x00000082


	//----- nvinfo : EIATTR_KPARAM_INFO
	.align		4
.L_319:
        /*0008*/ 	.byte	0x04, 0x17
        /*000a*/ 	.short	(.L_321 - .L_320)
.L_320:
        /*000c*/ 	.word	0x00000000
        /*0010*/ 	.short	0x0001
        /*0012*/ 	.short	0x0008
        /*0014*/ 	.byte	0x00, 0xf0, 0x11, 0x00


	//----- nvinfo : EIATTR_KPARAM_INFO
	.align		4
.L_321:
        /*0018*/ 	.byte	0x04, 0x17
        /*001a*/ 	.short	(.L_323 - .L_322)
.L_322:
        /*001c*/ 	.word	0x00000000
        /*0020*/ 	.short	0x0000
        /*0022*/ 	.short	0x0000
        /*0024*/ 	.byte	0x00, 0xf5, 0x21, 0x00


	//----- nvinfo : EIATTR_SPARSE_MMA_MASK
	.align		4
.L_323:
        /*0028*/ 	.byte	0x03, 0x50
        /*002a*/ 	.short	0x0000


	//----- nvinfo : EIATTR_MAXREG_COUNT
	.align		4
        /*002c*/ 	.byte	0x03, 0x1b
        /*002e*/ 	.short	0x00ff


	//----- nvinfo : EIATTR_MERCURY_ISA_VERSION
	.align		4
        /*0030*/ 	.byte	0x03, 0x5f
        /*0032*/ 	.short	0x0101


	//----- nvinfo : EIATTR_VRC_CTA_INIT_COUNT
	.align		4
        /*0034*/ 	.byte	0x02, 0x4a
	.zero		1
	.zero		1


	//----- nvinfo : EIATTR_EXIT_INSTR_OFFSETS
	.align		4
        /*0038*/ 	.byte	0x04, 0x1c
        /*003a*/ 	.short	(.L_325 - .L_324)


	//   ....[0]....
.L_324:
        /*003c*/ 	.word	0x00000070


	//   ....[1]....
        /*0040*/ 	.word	0x000000d0


	//   ....[2]....
        /*0044*/ 	.word	0x00000530


	//   ....[3]....
        /*0048*/ 	.word	0x00000730


	//   ....[4]....
        /*004c*/ 	.word	0x00000880


	//   ....[5]....
        /*0050*/ 	.word	0x00000990


	//----- nvinfo : EIATTR_CBANK_PARAM_SIZE
	.align		4
.L_325:
        /*0054*/ 	.byte	0x03, 0x19
        /*0056*/ 	.short	0x000c


	//----- nvinfo : EIATTR_PARAM_CBANK
	.align		4
        /*0058*/ 	.byte	0x04, 0x0a
        /*005a*/ 	.short	(.L_327 - .L_326)
	.align		4
.L_326:
        /*005c*/ 	.word	index@(.nv.constant0._Z20Offest_Between_BlockPii)
        /*0060*/ 	.short	0x0380
        /*0062*/ 	.short	0x000c


	//----- nvinfo : EIATTR_SW_WAR
	.align		4
.L_327:
        /*0064*/ 	.byte	0x04, 0x36
        /*0066*/ 	.short	(.L_329 - .L_328)
.L_328:
        /*0068*/ 	.word	0x00000008
.L_329:


//--------------------- .nv.info._Z17Prefix_Down_SweepPiS_ --------------------------
	.section	.nv.info._Z17Prefix_Down_SweepPiS_,"",@"SHT_CUDA_INFO"
	.sectionflags	@""
	.align	4


	//----- nvinfo : EIATTR_CUDA_API_VERSION
	.align		4
        /*0000*/ 	.byte	0x04, 0x37
        /*0002*/ 	.short	(.L_331 - .L_330)
.L_330:
        /*0004*/ 	.word	0x00000082


	//----- nvinfo : EIATTR_KPARAM_INFO
	.align		4
.L_331:
        /*0008*/ 	.byte	0x04, 0x17
        /*000a*/ 	.short	(.L_333 - .L_332)
.L_332:
        /*000c*/ 	.word	0x00000000
        /*0010*/ 	.short	0x0001
        /*0012*/ 	.short	0x0008
        /*0014*/ 	.byte	0x00, 0xf5, 0x21, 0x00


	//----- nvinfo : EIATTR_KPARAM_INFO
	.align		4
.L_333:
        /*0018*/ 	.byte	0x04, 0x17
        /*001a*/ 	.short	(.L_335 - .L_334)
.L_334:
        /*001c*/ 	.word	0x00000000
        /*0020*/ 	.short	0x0000
        /*0022*/ 	.short	0x0000
        /*0024*/ 	.byte	0x00, 0xf5, 0x21, 0x00


	//----- nvinfo : EIATTR_SPARSE_MMA_MASK
	.align		4
.L_335:
        /*0028*/ 	.byte	0x03, 0x50
        /*002a*/ 	.short	0x0000


	//----- nvinfo : EIATTR_MAXREG_COUNT
	.align		4
        /*002c*/ 	.byte	0x03, 0x1b
        /*002e*/ 	.short	0x00ff


	//----- nvinfo : EIATTR_NUM_BARRIERS
	.align		4
        /*0030*/ 	.byte	0x02, 0x4c
        /*0032*/ 	.byte	0x01
	.zero		1


	//----- nvinfo : EIATTR_MERCURY_ISA_VERSION
	.align		4
        /*0034*/ 	.byte	0x03, 0x5f
        /*0036*/ 	.short	0x0101


	//----- nvinfo : EIATTR_VRC_CTA_INIT_COUNT
	.align		4
        /*0038*/ 	.byte	0x02, 0x4a
	.zero		1
	.zero		1


	//----- nvinfo : EIATTR_EXIT_INSTR_OFFSETS
	.align		4
        /*003c*/ 	.byte	0x04, 0x1c
        /*003e*/ 	.short	(.L_337 - .L_336)


	//   ....[0]....
.L_336:
        /*0040*/ 	.word	0x000001e0


	//   ....[1]....
        /*0044*/ 	.word	0x00000350


	//----- nvinfo : EIATTR_CRS_STACK_SIZE
	.align		4
.L_337:
        /*0048*/ 	.byte	0x04, 0x1e
        /*004a*/ 	.short	(.L_339 - .L_338)
.L_338:
        /*004c*/ 	.word	0x00000000


	//----- nvinfo : EIATTR_CBANK_PARAM_SIZE
	.align		4
.L_339:
        /*0050*/ 	.byte	0x03, 0x19
        /*0052*/ 	.short	0x0010


	//----- nvinfo : EIATTR_PARAM_CBANK
	.align		4
        /*0054*/ 	.byte	0x04, 0x0a
        /*0056*/ 	.short	(.L_341 - .L_340)
	.align		4
.L_340:
        /*0058*/ 	.word	index@(.nv.constant0._Z17Prefix_Down_SweepPiS_)
        /*005c*/ 	.short	0x0380
        /*005e*/ 	.short	0x0010


	//----- nvinfo : EIATTR_SW_WAR
	.align		4
.L_341:
        /*0060*/ 	.byte	0x04, 0x36
        /*0062*/ 	.short	(.L_343 - .L_342)
.L_342:
        /*0064*/ 	.word	0x00000008
.L_343:


//--------------------- .nv.info._Z15Prefix_Up_SweepPiii --------------------------
	.section	.nv.info._Z15Prefix_Up_SweepPiii,"",@"SHT_CUDA_INFO"
	.sectionflags	@""
	.align	4


	//----- nvinfo : EIATTR_CUDA_API_VERSION
	.align		4
        /*0000*/ 	.byte	0x04, 0x37
        /*0002*/ 	.short	(.L_345 - .L_344)
.L_344:
        /*0004*/ 	.word	0x00000082


	//----- nvinfo : EIATTR_KPARAM_INFO
	.align		4
.L_345:
        /*0008*/ 	.byte	0x04, 0x17
        /*000a*/ 	.short	(.L_347 - .L_346)
.L_346:
        /*000c*/ 	.word	0x00000000
        /*0010*/ 	.short	0x0002
        /*0012*/ 	.short	0x000c
        /*0014*/ 	.byte	0x00, 0xf0, 0x11, 0x00


	//----- nvinfo : EIATTR_KPARAM_INFO
	.align		4
.L_347:
        /*0018*/ 	.byte	0x04, 0x17
        /*001a*/ 	.short	(.L_349 - .L_348)
.L_348:
        /*001c*/ 	.word	0x00000000
        /*0020*/ 	.short	0x0001
        /*0022*/ 	.short	0x0008
        /*0024*/ 	.byte	0x00, 0xf0, 0x11, 0x00


	//----- nvinfo : EIATTR_KPARAM_INFO
	.align		4
.L_349:
        /*0028*/ 	.byte	0x04, 0x17
        /*002a*/ 	.short	(.L_351 - .L_350)
.L_350:
        /*002c*/ 	.word	0x00000000
        /*0030*/ 	.short	0x0000
        /*0032*/ 	.short	0x0000
        /*0034*/ 	.byte	0x00, 0xf5, 0x21, 0x00


	//----- nvinfo : EIATTR_SPARSE_MMA_MASK
	.align		4
.L_351:
        /*0038*/ 	.byte	0x03, 0x50
        /*003a*/ 	.short	0x0000


	//----- nvinfo : EIATTR_MAXREG_COUNT
	.align		4
        /*003c*/ 	.byte	0x03, 0x1b
        /*003e*/ 	.short	0x00ff


	//----- nvinfo : EIATTR_NUM_BARRIERS
	.align		4
        /*0040*/ 	.byte	0x02, 0x4c
        /*0042*/ 	.byte	0x01
	.zero		1


	//----- nvinfo : EIATTR_MERCURY_ISA_VERSION
	.align		4
        /*0044*/ 	.byte	0x03, 0x5f
        /*0046*/ 	.short	0x0101


	//----- nvinfo : EIATTR_VRC_CTA_INIT_COUNT
	.align		4
        /*0048*/ 	.byte	0x02, 0x4a
	.zero		1
	.zero		1


	//----- nvinfo : EIATTR_EXIT_INSTR_OFFSETS
	.align		4
        /*004c*/ 	.byte	0x04, 0x1c
        /*004e*/ 	.short	(.L_353 - .L_352)


	//   ....[0]....
.L_352:
        /*0050*/ 	.word	0x00000040


	//   ....[1]....
        /*0054*/ 	.word	0x000001e0


	//----- nvinfo : EIATTR_CRS_STACK_SIZE
	.align		4
.L_353:
        /*0058*/ 	.byte	0x04, 0x1e
        /*005a*/ 	.short	(.L_355 - .L_354)
.L_354:
        /*005c*/ 	.word	0x00000000


	//----- nvinfo : EIATTR_CBANK_PARAM_SIZE
	.align		4
.L_355:
        /*0060*/ 	.byte	0x03, 0x19
        /*0062*/ 	.short	0x0010


	//----- nvinfo : EIATTR_PARAM_CBANK
	.align		4
        /*0064*/ 	.byte	0x04, 0x0a
        /*0066*/ 	.short	(.L_357 - .L_356)
	.align		4
.L_356:
        /*0068*/ 	.word	index@(.nv.constant0._Z15Prefix_Up_SweepPiii)
        /*006c*/ 	.short	0x0380
        /*006e*/ 	.short	0x0010


	//----- nvinfo : EIATTR_SW_WAR
	.align		4
.L_357:
        /*0070*/ 	.byte	0x04, 0x36
        /*0072*/ 	.short	(.L_359 - .L_358)
.L_358:
        /*0074*/ 	.word	0x00000008
.L_359:


//--------------------- .nv.callgraph             --------------------------
	.section	.nv.callgraph,"",@"SHT_CUDA_CALLGRAPH"
	.align	4
	.sectionentsize	8
	.align		4
        /*0000*/ 	.word	0x00000000
	.align		4
        /*0004*/ 	.word	0xffffffff
	.align		4
        /*0008*/ 	.word	0x00000000
	.align		4
        /*000c*/ 	.word	0xfffffffe
	.align		4
        /*0010*/ 	.word	0x00000000
	.align		4
        /*0014*/ 	.word	0xfffffffd
	.align		4
        /*0018*/ 	.word	0x00000000
	.align		4
        /*001c*/ 	.word	0xfffffffc


//--------------------- .text._Z9Update_IDPiS_iS_ --------------------------
	.section	.text._Z9Update_IDPiS_iS_,"ax",@progbits
	.align	128
        .global         _Z9Update_IDPiS_iS_
        .type           _Z9Update_IDPiS_iS_,@function
        .size           _Z9Update_IDPiS_iS_,(.L_x_150 - _Z9Update_IDPiS_iS_)
        .other          _Z9Update_IDPiS_iS_,@"STO_CUDA_ENTRY STV_DEFAULT"
_Z9Update_IDPiS_iS_:
.text._Z9Update_IDPiS_iS_:
[----:B------:R-:W-:Y:S01]  /*0000*/  LDC R1, c[0x0][0x37c] ;  /* 0x0000df00ff017b82 */ /* 0x000fe20000000800 */
[----:B------:R-:W0:Y:S01]  /*0010*/  S2R R7, SR_TID.X ;  /* 0x0000000000077919 */ /* 0x000e220000002100 */
[----:B------:R-:W0:Y:S01]  /*0020*/  LDCU UR4, c[0x0][0x360] ;  /* 0x00006c00ff0477ac */ /* 0x000e220008000800 */
[----:B------:R-:W0:Y:S01]  /*0030*/  S2R R8, SR_CTAID.X ;  /* 0x0000000000087919 */ /* 0x000e220000002500 */
[----:B------:R-:W1:Y:S01]  /*0040*/  LDCU UR5, c[0x0][0x370] ;  /* 0x00006e00ff0577ac */ /* 0x000e620008000800 */
[----:B------:R-:W2:Y:S01]  /*0050*/  LDCU UR6, c[0x0][0x390] ;  /* 0x00007200ff0677ac */ /* 0x000ea20008000800 */
[----:B0-----:R-:W-:-:S05]  /*0060*/  IMAD R7, R8, UR4, R7 ;  /* 0x0000000408077c24 */ /* 0x001fca000f8e0207 */
[C---:B-1----:R-:W-:Y:S01]  /*0070*/  ISETP.GE.U32.AND P0, PT, R7.reuse, UR5, PT ;  /* 0x0000000507007c0c */ /* 0x042fe2000bf06070 */
[----:B------:R-:W0:Y:S01]  /*0080*/  LDCU.64 UR4, c[0x0][0x358] ;  /* 0x00006b00ff0477ac */ /* 0x000e220008000a00 */
[----:B--2---:R-:W-:-:S11]  /*0090*/  ISETP.GE.AND P1, PT, R7, UR6, PT ;  /* 0x0000000607007c0c */ /* 0x004fd6000bf26270 */
[----:B------:R-:W1:Y:S02]  /*00a0*/  @!P0 LDC.64 R2, c[0x0][0x398] ;  /* 0x0000e600ff028b82 */ /* 0x000e640000000a00 */
[----:B-1----:R-:W-:-:S05]  /*00b0*/  @!P0 IMAD.WIDE.U32 R2, R7, 0x4, R2 ;  /* 0x0000000407028825 */ /* 0x002fca00078e0002 */
[----:B0-----:R0:W-:Y:S01]  /*00c0*/  @!P0 STG.E desc[UR4][R2.64], RZ ;  /* 0x000000ff02008986 */ /* 0x0011e2000c101904 */
[----:B------:R-:W-:Y:S06]  /*00d0*/  BAR.SYNC.DEFER_BLOCKING 0x0 ;  /* 0x0000000000007b1d */ /* 0x000fec0000010000 */
[----:B------:R-:W-:Y:S05]  /*00e0*/  @P1 EXIT ;  /* 0x000000000000194d */ /* 0x000fea0003800000 */
[----:B0-----:R-:W0:Y:S08]  /*00f0*/  LDC.64 R2, c[0x0][0x388] ;  /* 0x0000e200ff027b82 */ /* 0x001e300000000a00 */
[----:B------:R-:W1:Y:S01]  /*0100*/  LDC.64 R4, c[0x0][0x380] ;  /* 0x0000e000ff047b82 */ /* 0x000e620000000a00 */
[----:B0-----:R-:W-:-:S05]  /*0110*/  IMAD.WIDE R2, R7, 0x4, R2 ;  /* 0x0000000407027825 */ /* 0x001fca00078e0202 */
[----:B------:R-:W2:Y:S01]  /*0120*/  LDG.E R0, desc[UR4][R2.64] ;  /* 0x0000000402007981 */ /* 0x000ea2000c1e1900 */
[----:B-1----:R-:W-:-:S05]  /*0130*/  IMAD.WIDE R4, R7, 0x4, R4 ;  /* 0x0000000407047825 */ /* 0x002fca00078e0204 */
[----:B------:R-:W2:Y:S02]  /*0140*/  LDG.E R7, desc[UR4][R4.64] ;  /* 0x0000000404077981 */ /* 0x000ea4000c1e1900 */
[----:B--2---:R-:W-:-:S13]  /*0150*/  ISETP.NE.AND P0, PT, R0, R7, PT ;  /* 0x000000070000720c */ /* 0x004fda0003f05270 */
[----:B------:R-:W-:Y:S05]  /*0160*/  @!P0 EXIT ;  /* 0x000000000000894d */ /* 0x000fea0003800000 */
[----:B------:R-:W0:Y:S01]  /*0170*/  S2R R0, SR_LANEID ;  /* 0x0000000000007919 */ /* 0x000e220000000000 */
[----:B------:R-:W1:Y:S01]  /*0180*/  LDC.64 R6, c[0x0][0x398] ;  /* 0x0000e600ff067b82 */ /* 0x000e620000000a00 */
[----:B------:R-:W-:Y:S02]  /*0190*/  VOTEU.ANY UR6, UPT, PT ;  /* 0x0000000000067886 */ /* 0x000fe400038e0100 */
[----:B------:R-:W-:Y:S02]  /*01a0*/  UFLO.U32 UR7, UR6 ;  /* 0x00000006000772bd */ /* 0x000fe400080e0000 */
[----:B------:R-:W2:Y:S01]  /*01b0*/  POPC R9, UR6 ;  /* 0x0000000600097d09 */ /* 0x000ea20008000000 */
[----:B-1----:R-:W-:-:S03]  /*01c0*/  IMAD.WIDE.U32 R6, R8, 0x4, R6 ;  /* 0x0000000408067825 */ /* 0x002fc600078e0006 */
[----:B0-----:R-:W-:-:S13]  /*01d0*/  ISETP.EQ.U32.AND P0, PT, R0, UR7, PT ;  /* 0x0000000700007c0c */ /* 0x001fda000bf02070 */
[----:B--2---:R-:W-:Y:S04]  /*01e0*/  @P0 REDG.E.ADD.STRONG.GPU desc[UR4][R6.64], R9 ;  /* 0x000000090600098e */ /* 0x004fe8000c12e104 */
[----:B------:R-:W2:Y:S04]  /*01f0*/  LDG.E R5, desc[UR4][R4.64] ;  /* 0x0000000404057981 */ /* 0x000ea8000c1e1900 */
[----:B--2---:R-:W-:Y:S01]  /*0200*/  STG.E desc[UR4][R2.64], R5 ;  /* 0x0000000502007986 */ /* 0x004fe2000c101904 */
[----:B------:R-:W-:Y:S05]  /*0210*/  EXIT ;  /* 0x000000000000794d */ /* 0x000fea0003800000 */
.L_x_0:
[----:B------:R-:W-:-:S00]  /*0220*/  BRA `(.L_x_0) ;  /* 0xfffffffc00fc7947 */ /* 0x000fc0000383ffff */
[----:B------:R-:W-:-:S00]  /*0230*/  NOP ;  /* 0x0000000000007918 */ /* 0x000fc00000000000 */
        /* <DEDUP_REMOVED lines=12> */
.L_x_150:


//--------------------- .text._Z11Min_FurtherPdPiiii --------------------------
	.section	.text._Z11Min_FurtherPdPiiii,"ax",@progbits
	.align	128
        .global         _Z11Min_FurtherPdPiiii
        .type           _Z11Min_FurtherPdPiiii,@function
        .size           _Z11Min_FurtherPdPiiii,(.L_x_151 - _Z11Min_FurtherPdPiiii)
        .other          _Z11Min_FurtherPdPiiii,@"STO_CUDA_ENTRY STV_DEFAULT"
_Z11Min_FurtherPdPiiii:
.text._Z11Min_FurtherPdPiiii:
[----:B------:R-:W-:Y:S01]  /*0000*/  LDC R1, c[0x0][0x37c] ;  /* 0x0000df00ff017b82 */ /* 0x000fe20000000800 */
[----:B------:R-:W0:Y:S01]  /*0010*/  S2R R0, SR_TID.X ;  /* 0x0000000000007919 */ /* 0x000e220000002100 */
[----:B------:R-:W0:Y:S01]  /*0020*/  LDCU UR4, c[0x0][0x360] ;  /* 0x00006c00ff0477ac */ /* 0x000e220008000800 */
[----:B------:R-:W0:Y:S01]  /*0030*/  S2R R3, SR_CTAID.X ;  /* 0x0000000000037919 */ /* 0x000e220000002500 */
[----:B------:R-:W1:Y:S01]  /*0040*/  LDCU UR5, c[0x0][0x390] ;  /* 0x00007200ff0577ac */ /* 0x000e620008000800 */
[----:B0-----:R-:W-:-:S05]  /*0050*/  IMAD R0, R3, UR4, R0 ;  /* 0x0000000403007c24 */ /* 0x001fca000f8e0200 */
[----:B-1----:R-:W-:-:S13]  /*0060*/  ISETP.GE.AND P0, PT, R0, UR5, PT ;  /* 0x0000000500007c0c */ /* 0x002fda000bf06270 */
[----:B------:R-:W-:Y:S05]  /*0070*/  @P0 EXIT ;  /* 0x000000000000094d */ /* 0x000fea0003800000 */
[----:B------:R-:W0:Y:S01]  /*0080*/  LDCU UR4, c[0x0][0x394] ;  /* 0x00007280ff0477ac */ /* 0x000e220008000800 */
[----:B------:R-:W1:Y:S01]  /*0090*/  LDCU.64 UR6, c[0x0][0x358] ;  /* 0x00006b00ff0677ac */ /* 0x000e620008000a00 */
[----:B0-----:R-:W-:-:S04]  /*00a0*/  MOV R2, UR4 ;  /* 0x0000000400027c02 */ /* 0x001fc80008000f00 */
[----:B------:R-:W-:-:S13]  /*00b0*/  ISETP.GE.AND P0, PT, R2, 0x2, PT ;  /* 0x000000020200780c */ /* 0x000fda0003f06270 */
[----:B-1----:R-:W-:Y:S05]  /*00c0*/  @!P0 BRA `(.L_x_1) ;  /* 0x0000000c00088947 */ /* 0x002fea0003800000 */
[----:B------:R-:W0:Y:S01]  /*00d0*/  LDC.64 R18, c[0x0][0x388] ;  /* 0x0000e200ff127b82 */ /* 0x000e220000000a00 */
[----:B------:R-:W1:Y:S01]  /*00e0*/  LDCU UR4, c[0x0][0x398] ;  /* 0x00007300ff0477ac */ /* 0x000e620008000800 */
[----:B------:R-:W-:-:S04]  /*00f0*/  IADD3 R3, PT, PT, R2, -0x2, RZ ;  /* 0xfffffffe02037810 */ /* 0x000fc80007ffe0ff */
[----:B------:R-:W-:Y:S02]  /*0100*/  ISETP.GE.U32.AND P0, PT, R3, 0x7, PT ;  /* 0x000000070300780c */ /* 0x000fe40003f06070 */
[----:B------:R-:W2:Y:S01]  /*0110*/  LDC.64 R22, c[0x0][0x380] ;  /* 0x0000e000ff167b82 */ /* 0x000ea20000000a00 */
[----:B------:R-:W-:Y:S01]  /*0120*/  IADD3 R3, PT, PT, R2, -0x1, RZ ;  /* 0xffffffff02037810 */ /* 0x000fe20007ffe0ff */
[C---:B-1----:R-:W-:Y:S01]  /*0130*/  IMAD R5, R0.reuse, UR4, RZ ;  /* 0x0000000400057c24 */ /* 0x042fe2000f8e02ff */
[----:B------:R-:W-:Y:S01]  /*0140*/  UMOV UR4, 0x1 ;  /* 0x0000000100047882 */ /* 0x000fe20000000000 */
[----:B0-----:R-:W-:-:S04]  /*0150*/  IMAD.WIDE R18, R0, 0x4, R18 ;  /* 0x0000000400127825 */ /* 0x001fc800078e0212 */
[----:B--2---:R-:W-:-:S03]  /*0160*/  IMAD.WIDE R20, R0, 0x8, R22 ;  /* 0x0000000800147825 */ /* 0x004fc600078e0216 */
[----:B------:R-:W-:Y:S05]  /*0170*/  @!P0 BRA `(.L_x_2) ;  /* 0x00000004008c8947 */ /* 0x000fea0003800000 */
[----:B------:R-:W0:Y:S01]  /*0180*/  LDC R4, c[0x0][0x394] ;  /* 0x0000e500ff047b82 */ /* 0x000e220000000800 */
[----:B------:R-:W-:Y:S01]  /*0190*/  LOP3.LUT R6, R3, 0xfffffff8, RZ, 0xc0, !PT ;  /* 0xfffffff803067812 */ /* 0x000fe200078ec0ff */
[C-C-:B------:R-:W-:Y:S01]  /*01a0*/  IMAD R7, R2.reuse, 0x3, R5.reuse ;  /* 0x0000000302077824 */ /* 0x140fe200078e0205 */
[CC--:B------:R-:W-:Y:S01]  /*01b0*/  LEA R37, R2.reuse, R5.reuse, 0x1 ;  /* 0x0000000502257211 */ /* 0x0c0fe200078e08ff */
[C-C-:B------:R-:W-:Y:S01]  /*01c0*/  IMAD R11, R2.reuse, 0x5, R5.reuse ;  /* 0x00000005020b7824 */ /* 0x140fe200078e0205 */
[CC--:B------:R-:W-:Y:S01]  /*01d0*/  LEA R9, R2.reuse, R5.reuse, 0x2 ;  /* 0x0000000502097211 */ /* 0x0c0fe200078e10ff */
[C-C-:B------:R-:W-:Y:S01]  /*01e0*/  IMAD R13, R2.reuse, 0x6, R5.reuse ;  /* 0x00000006020d7824 */ /* 0x140fe200078e0205 */
[C---:B------:R-:W-:Y:S01]  /*01f0*/  LEA R33, R2.reuse, R5, 0x3 ;  /* 0x0000000502217211 */ /* 0x040fe200078e18ff */
[----:B------:R-:W1:Y:S01]  /*0200*/  LDC.64 R22, c[0x0][0x380] ;  /* 0x0000e000ff167b82 */ /* 0x000e620000000a00 */
[----:B------:R-:W-:Y:S01]  /*0210*/  IMAD R15, R2, 0x7, R5 ;  /* 0x00000007020f7824 */ /* 0x000fe200078e0205 */
[----:B------:R-:W-:Y:S01]  /*0220*/  IADD3 R35, PT, PT, R5, R2, RZ ;  /* 0x0000000205237210 */ /* 0x000fe20007ffe0ff */
[----:B------:R-:W-:Y:S01]  /*0230*/  UMOV UR4, URZ ;  /* 0x000000ff00047c82 */ /* 0x000fe20008000000 */
[----:B------:R-:W-:-:S07]  /*0240*/  IADD3 R6, PT, PT, -R6, RZ, RZ ;  /* 0x000000ff06067210 */ /* 0x000fce0007ffe1ff */
.L_x_3:
[----:B-1----:R-:W-:Y:S01]  /*0250*/  IMAD.WIDE R24, R35, 0x8, R22 ;  /* 0x0000000823187825 */ /* 0x002fe200078e0216 */
[----:B------:R-:W2:Y:S04]  /*0260*/  LDG.E.64 R16, desc[UR6][R20.64] ;  /* 0x0000000614107981 */ /* 0x000ea8000c1e1b00 */
[----:B------:R-:W2:Y:S02]  /*0270*/  LDG.E.64 R28, desc[UR6][R24.64] ;  /* 0x00000006181c7981 */ /* 0x000ea4000c1e1b00 */
[----:B--2---:R-:W-:-:S14]  /*0280*/  DSETP.GEU.AND P0, PT, R28, R16, PT ;  /* 0x000000101c00722a */ /* 0x004fdc0003f0e000 */
[----:B------:R-:W1:Y:S01]  /*0290*/  @!P0 LDC.64 R26, c[0x0][0x388] ;  /* 0x0000e200ff1a8b82 */ /* 0x000e620000000a00 */
[----:B------:R2:W-:Y:S01]  /*02a0*/  @!P0 STG.E.64 desc[UR6][R20.64], R28 ;  /* 0x0000001c14008986 */ /* 0x0005e2000c101b06 */
[----:B-1----:R-:W-:-:S05]  /*02b0*/  @!P0 IMAD.WIDE R26, R35, 0x4, R26 ;  /* 0x00000004231a8825 */ /* 0x002fca00078e021a */
[----:B------:R-:W3:Y:S01]  /*02c0*/  @!P0 LDG.E R8, desc[UR6][R26.64] ;  /* 0x000000061a088981 */ /* 0x000ee2000c1e1900 */
[----:B0-----:R-:W-:-:S05]  /*02d0*/  MOV R2, R4 ;  /* 0x0000000400027202 */ /* 0x001fca0000000f00 */
[----:B--2---:R-:W-:Y:S01]  /*02e0*/  IMAD.WIDE.U32 R28, R2, 0x8, R24 ;  /* 0x00000008021c7825 */ /* 0x004fe200078e0018 */
[----:B---3--:R0:W-:Y:S04]  /*02f0*/  @!P0 STG.E desc[UR6][R18.64], R8 ;  /* 0x0000000812008986 */ /* 0x0081e8000c101906 */
[----:B------:R-:W2:Y:S04]  /*0300*/  @!P0 LDG.E.64 R16, desc[UR6][R20.64] ;  /* 0x0000000614108981 */ /* 0x000ea8000c1e1b00 */
[----:B------:R-:W2:Y:S02]  /*0310*/  LDG.E.64 R26, desc[UR6][R28.64] ;  /* 0x000000061c1a7981 */ /* 0x000ea4000c1e1b00 */
[----:B--2---:R-:W-:-:S14]  /*0320*/  DSETP.GEU.AND P0, PT, R26, R16, PT ;  /* 0x000000101a00722a */ /* 0x004fdc0003f0e000 */
[----:B------:R-:W1:Y:S01]  /*0330*/  @!P0 LDC.64 R24, c[0x0][0x388] ;  /* 0x0000e200ff188b82 */ /* 0x000e620000000a00 */
[----:B------:R2:W-:Y:S01]  /*0340*/  @!P0 STG.E.64 desc[UR6][R20.64], R26 ;  /* 0x0000001a14008986 */ /* 0x0005e2000c101b06 */
[----:B-1----:R-:W-:-:S05]  /*0350*/  @!P0 IMAD.WIDE R30, R37, 0x4, R24 ;  /* 0x00000004251e8825 */ /* 0x002fca00078e0218 */
[----:B------:R-:W3:Y:S01]  /*0360*/  @!P0 LDG.E R10, desc[UR6][R30.64] ;  /* 0x000000061e0a8981 */ /* 0x000ee2000c1e1900 */
[----:B------:R-:W-:-:S03]  /*0370*/  IMAD.WIDE.U32 R28, R2, 0x8, R28 ;  /* 0x00000008021c7825 */ /* 0x000fc600078e001c */
[----:B---3--:R-:W-:Y:S04]  /*0380*/  @!P0 STG.E desc[UR6][R18.64], R10 ;  /* 0x0000000a12008986 */ /* 0x008fe8000c101906 */
[----:B------:R-:W3:Y:S04]  /*0390*/  @!P0 LDG.E.64 R16, desc[UR6][R20.64] ;  /* 0x0000000614108981 */ /* 0x000ee8000c1e1b00 */
[----:B------:R-:W3:Y:S02]  /*03a0*/  LDG.E.64 R30, desc[UR6][R28.64] ;  /* 0x000000061c1e7981 */ /* 0x000ee4000c1e1b00 */
[----:B---3--:R-:W-:-:S14]  /*03b0*/  DSETP.GEU.AND P0, PT, R30, R16, PT ;  /* 0x000000101e00722a */ /* 0x008fdc0003f0e000 */
[----:B------:R-:W1:Y:S01]  /*03c0*/  @!P0 LDC.64 R24, c[0x0][0x388] ;  /* 0x0000e200ff188b82 */ /* 0x000e620000000a00 */
[----:B------:R3:W-:Y:S01]  /*03d0*/  @!P0 STG.E.64 desc[UR6][R20.64], R30 ;  /* 0x0000001e14008986 */ /* 0x0007e2000c101b06 */
[----:B-1----:R-:W-:-:S05]  /*03e0*/  @!P0 IMAD.WIDE R24, R7, 0x4, R24 ;  /* 0x0000000407188825 */ /* 0x002fca00078e0218 */
[----:B0-----:R-:W4:Y:S01]  /*03f0*/  @!P0 LDG.E R8, desc[UR6][R24.64] ;  /* 0x0000000618088981 */ /* 0x001f22000c1e1900 */
[----:B------:R-:W-:-:S03]  /*0400*/  IMAD.WIDE.U32 R28, R2, 0x8, R28 ;  /* 0x00000008021c7825 */ /* 0x000fc600078e001c */
[----:B----4-:R0:W-:Y:S04]  /*0410*/  @!P0 STG.E desc[UR6][R18.64], R8 ;  /* 0x0000000812008986 */ /* 0x0101e8000c101906 */
[----:B------:R-:W4:Y:S04]  /*0420*/  @!P0 LDG.E.64 R16, desc[UR6][R20.64] ;  /* 0x0000000614108981 */ /* 0x000f28000c1e1b00 */
[----:B--2---:R-:W4:Y:S02]  /*0430*/  LDG.E.64 R26, desc[UR6][R28.64] ;  /* 0x000000061c1a7981 */ /* 0x004f24000c1e1b00 */
[----:B----4-:R-:W-:-:S14]  /*0440*/  DSETP.GEU.AND P0, PT, R26, R16, PT ;  /* 0x000000101a00722a */ /* 0x010fdc0003f0e000 */
[----:B------:R-:W3:Y:S01]  /*0450*/  @!P0 LDC.64 R24, c[0x0][0x388] ;  /* 0x0000e200ff188b82 */ /* 0x000ee20000000a00 */
[----:B------:R1:W-:Y:S01]  /*0460*/  @!P0 STG.E.64 desc[UR6][R20.64], R26 ;  /* 0x0000001a14008986 */ /* 0x0003e2000c101b06 */
[----:B---3--:R-:W-:-:S05]  /*0470*/  @!P0 IMAD.WIDE R30, R9, 0x4, R24 ;  /* 0x00000004091e8825 */ /* 0x008fca00078e0218 */
[----:B------:R-:W2:Y:S01]  /*0480*/  @!P0 LDG.E R10, desc[UR6][R30.64] ;  /* 0x000000061e0a8981 */ /* 0x000ea2000c1e1900 */
[----:B------:R-:W-:-:S03]  /*0490*/  IMAD.WIDE.U32 R28, R2, 0x8, R28 ;  /* 0x00000008021c7825 */ /* 0x000fc600078e001c */
[----:B--2---:R2:W-:Y:S04]  /*04a0*/  @!P0 STG.E desc[UR6][R18.64], R10 ;  /* 0x0000000a12008986 */ /* 0x0045e8000c101906 */
[----:B------:R-:W3:Y:S04]  /*04b0*/  @!P0 LDG.E.64 R16, desc[UR6][R20.64] ;  /* 0x0000000614108981 */ /* 0x000ee8000c1e1b00 */
[----:B------:R-:W3:Y:S02]  /*04c0*/  LDG.E.64 R30, desc[UR6][R28.64] ;  /* 0x000000061c1e7981 */ /* 0x000ee4000c1e1b00 */
[----:B---3--:R-:W-:-:S14]  /*04d0*/  DSETP.GEU.AND P0, PT, R30, R16, PT ;  /* 0x000000101e00722a */ /* 0x008fdc0003f0e000 */
[----:B------:R-:W3:Y:S01]  /*04e0*/  @!P0 LDC.64 R24, c[0x0][0x388] ;  /* 0x0000e200ff188b82 */ /* 0x000ee20000000a00 */
[----:B------:R4:W-:Y:S01]  /*04f0*/  @!P0 STG.E.64 desc[UR6][R20.64], R30 ;  /* 0x0000001e14008986 */ /* 0x0009e2000c101b06 */
[----:B---3--:R-:W-:-:S05]  /*0500*/  @!P0 IMAD.WIDE R24, R11, 0x4, R24 ;  /* 0x000000040b188825 */ /* 0x008fca00078e0218 */
[----:B0-----:R0:W3:Y:S02]  /*0510*/  @!P0 LDG.E R8, desc[UR6][R24.64] ;  /* 0x0000000618088981 */ /* 0x0010e4000c1e1900 */
[----:B0-----:R-:W-:Y:S02]  /*0520*/  IMAD.WIDE.U32 R24, R2, 0x8, R28 ;  /* 0x0000000802187825 */ /* 0x001fe400078e001c */
[----:B---3--:R-:W-:Y:S04]  /*0530*/  @!P0 STG.E desc[UR6][R18.64], R8 ;  /* 0x0000000812008986 */ /* 0x008fe8000c101906 */
[----:B------:R-:W3:Y:S04]  /*0540*/  @!P0 LDG.E.64 R16, desc[UR6][R20.64] ;  /* 0x0000000614108981 */ /* 0x000ee8000c1e1b00 */
[----:B-1----:R-:W3:Y:S02]  /*0550*/  LDG.E.64 R26, desc[UR6][R24.64] ;  /* 0x00000006181a7981 */ /* 0x002ee4000c1e1b00 */
[----:B---3--:R-:W-:-:S14]  /*0560*/  DSETP.GEU.AND P0, PT, R26, R16, PT ;  /* 0x000000101a00722a */ /* 0x008fdc0003f0e000 */
[----:B------:R-:W0:Y:S01]  /*0570*/  @!P0 LDC.64 R28, c[0x0][0x388] ;  /* 0x0000e200ff1c8b82 */ /* 0x000e220000000a00 */
[----:B------:R1:W-:Y:S01]  /*0580*/  @!P0 STG.E.64 desc[UR6][R20.64], R26 ;  /* 0x0000001a14008986 */ /* 0x0003e2000c101b06 */
[----:B0-----:R-:W-:-:S05]  /*0590*/  @!P0 IMAD.WIDE R28, R13, 0x4, R28 ;  /* 0x000000040d1c8825 */ /* 0x001fca00078e021c */
[----:B--2---:R0:W2:Y:S02]  /*05a0*/  @!P0 LDG.E R10, desc[UR6][R28.64] ;  /* 0x000000061c0a8981 */ /* 0x0040a4000c1e1900 */
[----:B0-----:R-:W-:Y:S02]  /*05b0*/  IMAD.WIDE.U32 R28, R2, 0x8, R24 ;  /* 0x00000008021c7825 */ /* 0x001fe400078e0018 */
[----:B--2---:R2:W-:Y:S04]  /*05c0*/  @!P0 STG.E desc[UR6][R18.64], R10 ;  /* 0x0000000a12008986 */ /* 0x0045e8000c101906 */
[----:B------:R-:W3:Y:S04]  /*05d0*/  @!P0 LDG.E.64 R16, desc[UR6][R20.64] ;  /* 0x0000000614108981 */ /* 0x000ee8000c1e1b00 */
[----:B----4-:R-:W3:Y:S02]  /*05e0*/  LDG.E.64 R30, desc[UR6][R28.64] ;  /* 0x000000061c1e7981 */ /* 0x010ee4000c1e1b00 */
[----:B---3--:R-:W-:-:S14]  /*05f0*/  DSETP.GEU.AND P0, PT, R30, R16, PT ;  /* 0x000000101e00722a */ /* 0x008fdc0003f0e000 */
[----:B------:R-:W0:Y:S01]  /*0600*/  @!P0 LDC.64 R24, c[0x0][0x388] ;  /* 0x0000e200ff188b82 */ /* 0x000e220000000a00 */
[----:B------:R2:W-:Y:S01]  /*0610*/  @!P0 STG.E.64 desc[UR6][R20.64], R30 ;  /* 0x0000001e14008986 */ /* 0x0005e2000c101b06 */
[----:B0-----:R-:W-:-:S06]  /*0620*/  @!P0 IMAD.WIDE R24, R15, 0x4, R24 ;  /* 0x000000040f188825 */ /* 0x001fcc00078e0218 */
[----:B------:R-:W3:Y:S01]  /*0630*/  @!P0 LDG.E R25, desc[UR6][R24.64] ;  /* 0x0000000618198981 */ /* 0x000ee2000c1e1900 */
[----:B-1----:R-:W-:-:S03]  /*0640*/  IMAD.WIDE.U32 R26, R2, 0x8, R28 ;  /* 0x00000008021a7825 */ /* 0x002fc600078e001c */
[----:B---3--:R2:W-:Y:S04]  /*0650*/  @!P0 STG.E desc[UR6][R18.64], R25 ;  /* 0x0000001912008986 */ /* 0x0085e8000c101906 */
[----:B------:R-:W3:Y:S04]  /*0660*/  @!P0 LDG.E.64 R16, desc[UR6][R20.64] ;  /* 0x0000000614108981 */ /* 0x000ee8000c1e1b00 */
[----:B------:R-:W3:Y:S02]  /*0670*/  LDG.E.64 R26, desc[UR6][R26.64] ;  /* 0x000000061a1a7981 */ /* 0x000ee4000c1e1b00 */
[----:B---3--:R-:W-:-:S14]  /*0680*/  DSETP.GEU.AND P0, PT, R26, R16, PT ;  /* 0x000000101a00722a */ /* 0x008fdc0003f0e000 */
[----:B------:R-:W0:Y:S01]  /*0690*/  @!P0 LDC.64 R16, c[0x0][0x388] ;  /* 0x0000e200ff108b82 */ /* 0x000e220000000a00 */
[----:B------:R2:W-:Y:S01]  /*06a0*/  @!P0 STG.E.64 desc[UR6][R20.64], R26 ;  /* 0x0000001a14008986 */ /* 0x0005e2000c101b06 */
[----:B0-----:R-:W-:-:S06]  /*06b0*/  @!P0 IMAD.WIDE R16, R33, 0x4, R16 ;  /* 0x0000000421108825 */ /* 0x001fcc00078e0210 */
[----:B------:R-:W3:Y:S01]  /*06c0*/  @!P0 LDG.E R17, desc[UR6][R16.64] ;  /* 0x0000000610118981 */ /* 0x000ee2000c1e1900 */
[----:B------:R-:W-:Y:S01]  /*06d0*/  IADD3 R6, PT, PT, R6, 0x8, RZ ;  /* 0x0000000806067810 */ /* 0x000fe20007ffe0ff */
[----:B------:R-:W-:Y:S01]  /*06e0*/  UIADD3 UR4, UPT, UPT, UR4, 0x8, URZ ;  /* 0x0000000804047890 */ /* 0x000fe2000fffe0ff */
[C---:B------:R-:W-:Y:S02]  /*06f0*/  LEA R35, R2.reuse, R35, 0x3 ;  /* 0x0000002302237211 */ /* 0x040fe400078e18ff */
[C---:B------:R-:W-:Y:S02]  /*0700*/  LEA R37, R2.reuse, R37, 0x3 ;  /* 0x0000002502257211 */ /* 0x040fe400078e18ff */
[C---:B------:R-:W-:Y:S02]  /*0710*/  LEA R7, R2.reuse, R7, 0x3 ;  /* 0x0000000702077211 */ /* 0x040fe400078e18ff */
[C---:B------:R-:W-:Y:S02]  /*0720*/  LEA R9, R2.reuse, R9, 0x3 ;  /* 0x0000000902097211 */ /* 0x040fe400078e18ff */
[----:B------:R-:W-:-:S02]  /*0730*/  LEA R11, R2, R11, 0x3 ;  /* 0x0000000b020b7211 */ /* 0x000fc400078e18ff */
[C---:B------:R-:W-:Y:S02]  /*0740*/  LEA R13, R2.reuse, R13, 0x3 ;  /* 0x0000000d020d7211 */ /* 0x040fe400078e18ff */
[C---:B------:R-:W-:Y:S02]  /*0750*/  LEA R15, R2.reuse, R15, 0x3 ;  /* 0x0000000f020f7211 */ /* 0x040fe400078e18ff */
[----:B------:R-:W-:Y:S01]  /*0760*/  LEA R33, R2, R33, 0x3 ;  /* 0x0000002102217211 */ /* 0x000fe200078e18ff */
[----:B---3--:R2:W-:Y:S01]  /*0770*/  @!P0 STG.E desc[UR6][R18.64], R17 ;  /* 0x0000001112008986 */ /* 0x0085e2000c101906 */
[----:B------:R-:W-:-:S13]  /*0780*/  ISETP.NE.AND P0, PT, R6, RZ, PT ;  /* 0x000000ff0600720c */ /* 0x000fda0003f05270 */
[----:B--2---:R-:W-:Y:S05]  /*0790*/  @P0 BRA `(.L_x_3) ;  /* 0xfffffff800ac0947 */ /* 0x004fea000383ffff */
[----:B------:R-:W-:-:S12]  /*07a0*/  UIADD3 UR4, UPT, UPT, UR4, 0x1, URZ ;  /* 0x0000000104047890 */ /* 0x000fd8000fffe0ff */
.L_x_2:
[----:B------:R-:W-:-:S13]  /*07b0*/  LOP3.LUT P0, R6, R3, 0x7, RZ, 0xc0, !PT ;  /* 0x0000000703067812 */ /* 0x000fda000780c0ff */
[----:B------:R-:W-:Y:S05]  /*07c0*/  @!P0 BRA `(.L_x_1) ;  /* 0x0000000400488947 */ /* 0x000fea0003800000 */
[----:B------:R-:W-:Y:S02]  /*07d0*/  ISETP.GE.U32.AND P1, PT, R6, 0x4, PT ;  /* 0x000000040600780c */ /* 0x000fe40003f26070 */
[----:B------:R-:W-:-:S04]  /*07e0*/  LOP3.LUT R4, R3, 0x3, RZ, 0xc0, !PT ;  /* 0x0000000303047812 */ /* 0x000fc800078ec0ff */
[----:B------:R-:W-:-:S07]  /*07f0*/  ISETP.NE.AND P0, PT, R4, RZ, PT ;  /* 0x000000ff0400720c */ /* 0x000fce0003f05270 */
[----:B------:R-:W-:Y:S06]  /*0800*/  @!P1 BRA `(.L_x_4) ;  /* 0x0000000000a49947 */ /* 0x000fec0003800000 */
[----:B------:R-:W-:Y:S01]  /*0810*/  IMAD R25, R2, UR4, R5 ;  /* 0x0000000402197c24 */ /* 0x000fe2000f8e0205 */
[----:B------:R-:W2:Y:S03]  /*0820*/  LDG.E.64 R6, desc[UR6][R20.64] ;  /* 0x0000000614067981 */ /* 0x000ea6000c1e1b00 */
[----:B------:R-:W-:-:S05]  /*0830*/  IMAD.WIDE R10, R25, 0x8, R22 ;  /* 0x00000008190a7825 */ /* 0x000fca00078e0216 */
[----:B------:R-:W2:Y:S02]  /*0840*/  LDG.E.64 R12, desc[UR6][R10.64] ;  /* 0x000000060a0c7981 */ /* 0x000ea4000c1e1b00 */
[----:B--2---:R-:W-:-:S14]  /*0850*/  DSETP.GEU.AND P1, PT, R12, R6, PT ;  /* 0x000000060c00722a */ /* 0x004fdc0003f2e000 */
[----:B------:R-:W0:Y:S01]  /*0860*/  @!P1 LDC.64 R8, c[0x0][0x388] ;  /* 0x0000e200ff089b82 */ /* 0x000e220000000a00 */
[----:B------:R1:W-:Y:S01]  /*0870*/  @!P1 STG.E.64 desc[UR6][R20.64], R12 ;  /* 0x0000000c14009986 */ /* 0x0003e2000c101b06 */
[----:B0-----:R-:W-:-:S06]  /*0880*/  @!P1 IMAD.WIDE R8, R25, 0x4, R8 ;  /* 0x0000000419089825 */ /* 0x001fcc00078e0208 */
[----:B------:R-:W2:Y:S01]  /*0890*/  @!P1 LDG.E R9, desc[UR6][R8.64] ;  /* 0x0000000608099981 */ /* 0x000ea2000c1e1900 */
[----:B------:R-:W-:-:S03]  /*08a0*/  IMAD.WIDE.U32 R14, R2, 0x8, R10 ;  /* 0x00000008020e7825 */ /* 0x000fc600078e000a */
[----:B--2---:R0:W-:Y:S04]  /*08b0*/  @!P1 STG.E desc[UR6][R18.64], R9 ;  /* 0x0000000912009986 */ /* 0x0041e8000c101906 */
[----:B------:R-:W2:Y:S04]  /*08c0*/  @!P1 LDG.E.64 R6, desc[UR6][R20.64] ;  /* 0x0000000614069981 */ /* 0x000ea8000c1e1b00 */
[----:B------:R-:W2:Y:S01]  /*08d0*/  LDG.E.64 R16, desc[UR6][R14.64] ;  /* 0x000000060e107981 */ /* 0x000ea2000c1e1b00 */
[----:B------:R-:W-:Y:S01]  /*08e0*/  IADD3 R29, PT, PT, R25, R2, RZ ;  /* 0x00000002191d7210 */ /* 0x000fe20007ffe0ff */
[----:B--2---:R-:W-:-:S14]  /*08f0*/  DSETP.GEU.AND P1, PT, R16, R6, PT ;  /* 0x000000061000722a */ /* 0x004fdc0003f2e000 */
[----:B------:R-:W2:Y:S01]  /*0900*/  @!P1 LDC.64 R10, c[0x0][0x388] ;  /* 0x0000e200ff0a9b82 */ /* 0x000ea20000000a00 */
[----:B------:R3:W-:Y:S01]  /*0910*/  @!P1 STG.E.64 desc[UR6][R20.64], R16 ;  /* 0x0000001014009986 */ /* 0x0007e2000c101b06 */
[----:B--2---:R-:W-:-:S05]  /*0920*/  @!P1 IMAD.WIDE R10, R29, 0x4, R10 ;  /* 0x000000041d0a9825 */ /* 0x004fca00078e020a */
[----:B------:R-:W2:Y:S01]  /*0930*/  @!P1 LDG.E R27, desc[UR6][R10.64] ;  /* 0x000000060a1b9981 */ /* 0x000ea2000c1e1900 */
[----:B-1----:R-:W-:-:S03]  /*0940*/  IMAD.WIDE.U32 R12, R2, 0x8, R14 ;  /* 0x00000008020c7825 */ /* 0x002fc600078e000e */
[----:B--2---:R3:W-:Y:S04]  /*0950*/  @!P1 STG.E desc[UR6][R18.64], R27 ;  /* 0x0000001b12009986 */ /* 0x0047e8000c101906 */
[----:B------:R-:W2:Y:S04]  /*0960*/  @!P1 LDG.E.64 R6, desc[UR6][R20.64] ;  /* 0x0000000614069981 */ /* 0x000ea8000c1e1b00 */
[----:B------:R-:W2:Y:S01]  /*0970*/  LDG.E.64 R24, desc[UR6][R12.64] ;  /* 0x000000060c187981 */ /* 0x000ea2000c1e1b00 */
[----:B------:R-:W-:Y:S01]  /*0980*/  IADD3 R29, PT, PT, R29, R2, RZ ;  /* 0x000000021d1d7210 */ /* 0x000fe20007ffe0ff */
[----:B--2---:R-:W-:-:S14]  /*0990*/  DSETP.GEU.AND P1, PT, R24, R6, PT ;  /* 0x000000061800722a */ /* 0x004fdc0003f2e000 */
[----:B0-----:R-:W0:Y:S01]  /*09a0*/  @!P1 LDC.64 R8, c[0x0][0x388] ;  /* 0x0000e200ff089b82 */ /* 0x001e220000000a00 */
[----:B------:R3:W-:Y:S01]  /*09b0*/  @!P1 STG.E.64 desc[UR6][R20.64], R24 ;  /* 0x0000001814009986 */ /* 0x0007e2000c101b06 */
[----:B0-----:R-:W-:-:S06]  /*09c0*/  @!P1 IMAD.WIDE R8, R29, 0x4, R8 ;  /* 0x000000041d089825 */ /* 0x001fcc00078e0208 */
[----:B------:R-:W2:Y:S01]  /*09d0*/  @!P1 LDG.E R9, desc[UR6][R8.64] ;  /* 0x0000000608099981 */ /* 0x000ea2000c1e1900 */
[----:B------:R-:W-:-:S03]  /*09e0*/  IMAD.WIDE.U32 R10, R2, 0x8, R12 ;  /* 0x00000008020a7825 */ /* 0x000fc600078e000c */
[----:B--2---:R3:W-:Y:S04]  /*09f0*/  @!P1 STG.E desc[UR6][R18.64], R9 ;  /* 0x0000000912009986 */ /* 0x0047e8000c101906 */
[----:B------:R-:W2:Y:S04]  /*0a00*/  @!P1 LDG.E.64 R6, desc[UR6][R20.64] ;  /* 0x0000000614069981 */ /* 0x000ea8000c1e1b00 */
[----:B------:R-:W2:Y:S02]  /*0a10*/  LDG.E.64 R10, desc[UR6][R10.64] ;  /* 0x000000060a0a7981 */ /* 0x000ea4000c1e1b00 */
[----:B--2---:R-:W-:-:S14]  /*0a20*/  DSETP.GEU.AND P1, PT, R10, R6, PT ;  /* 0x000000060a00722a */ /* 0x004fdc0003f2e000 */
[----:B------:R-:W0:Y:S01]  /*0a30*/  @!P1 LDC.64 R6, c[0x0][0x388] ;  /* 0x0000e200ff069b82 */ /* 0x000e220000000a00 */
[----:B------:R-:W-:Y:S01]  /*0a40*/  @!P1 IADD3 R13, PT, PT, R29, R2, RZ ;  /* 0x000000021d0d9210 */ /* 0x000fe20007ffe0ff */
[----:B------:R3:W-:Y:S04]  /*0a50*/  @!P1 STG.E.64 desc[UR6][R20.64], R10 ;  /* 0x0000000a14009986 */ /* 0x0007e8000c101b06 */
[----:B0-----:R-:W-:-:S06]  /*0a60*/  @!P1 IMAD.WIDE R6, R13, 0x4, R6 ;  /* 0x000000040d069825 */ /* 0x001fcc00078e0206 */
[----:B------:R-:W2:Y:S01]  /*0a70*/  @!P1 LDG.E R7, desc[UR6][R6.64] ;  /* 0x0000000606079981 */ /* 0x000ea2000c1e1900 */
[----:B------:R-:W-:-:S03]  /*0a80*/  UIADD3 UR4, UPT, UPT, UR4, 0x4, URZ ;  /* 0x0000000404047890 */ /* 0x000fc6000fffe0ff */
[----:B--2---:R3:W-:Y:S09]  /*0a90*/  @!P1 STG.E desc[UR6][R18.64], R7 ;  /* 0x0000000712009986 */ /* 0x0047f2000c101906 */
.L_x_4:
[----:B------:R-:W-:Y:S05]  /*0aa0*/  @!P0 BRA `(.L_x_1) ;  /* 0x0000000000908947 */ /* 0x000fea0003800000 */
[----:B------:R-:W-:Y:S02]  /*0ab0*/  ISETP.NE.AND P1, PT, R4, 0x1, PT ;  /* 0x000000010400780c */ /* 0x000fe40003f25270 */
[----:B------:R-:W-:-:S04]  /*0ac0*/  LOP3.LUT R3, R3, 0x1, RZ, 0xc0, !PT ;  /* 0x0000000103037812 */ /* 0x000fc800078ec0ff */
[----:B------:R-:W-:-:S07]  /*0ad0*/  ISETP.NE.U32.AND P0, PT, R3, 0x1, PT ;  /* 0x000000010300780c */ /* 0x000fce0003f05070 */
[----:B------:R-:W-:Y:S06]  /*0ae0*/  @!P1 BRA `(.L_x_5) ;  /* 0x0000000000549947 */ /* 0x000fec0003800000 */
[----:B------:R-:W-:Y:S01]  /*0af0*/  IMAD R3, R2, UR4, R5 ;  /* 0x0000000402037c24 */ /* 0x000fe2000f8e0205 */
[----:B---3--:R-:W2:Y:S03]  /*0b00*/  LDG.E.64 R6, desc[UR6][R20.64] ;  /* 0x0000000614067981 */ /* 0x008ea6000c1e1b00 */
        /* <DEDUP_REMOVED lines=19> */
.L_x_5:
[----:B------:R-:W-:Y:S05]  /*0c40*/  @P0 BRA `(.L_x_1) ;  /* 0x0000000000280947 */ /* 0x000fea0003800000 */
[----:B------:R-:W-:Y:S02]  /*0c50*/  IMAD R5, R2, UR4, R5 ;  /* 0x0000000402057c24 */ /* 0x000fe4000f8e0205 */
[----:B------:R-:W2:Y:S02]  /*0c60*/  LDG.E.64 R2, desc[UR6][R20.64] ;  /* 0x0000000614027981 */ /* 0x000ea4000c1e1b00 */
[----:B------:R-:W-:-:S06]  /*0c70*/  IMAD.WIDE R22, R5, 0x8, R22 ;  /* 0x0000000805167825 */ /* 0x000fcc00078e0216 */
[----:B------:R-:W2:Y:S02]  /*0c80*/  LDG.E.64 R22, desc[UR6][R22.64] ;  /* 0x0000000616167981 */ /* 0x000ea4000c1e1b00 */
[----:B--2---:R-:W-:-:S14]  /*0c90*/  DSETP.GEU.AND P0, PT, R22, R2, PT ;  /* 0x000000021600722a */ /* 0x004fdc0003f0e000 */
[----:B------:R-:W0:Y:S01]  /*0ca0*/  @!P0 LDC.64 R2, c[0x0][0x388] ;  /* 0x0000e200ff028b82 */ /* 0x000e220000000a00 */
[----:B------:R2:W-:Y:S01]  /*0cb0*/  @!P0 STG.E.64 desc[UR6][R20.64], R22 ;  /* 0x0000001614008986 */ /* 0x0005e2000c101b06 */
[----:B0-----:R-:W-:-:S06]  /*0cc0*/  @!P0 IMAD.WIDE R2, R5, 0x4, R2 ;  /* 0x0000000405028825 */ /* 0x001fcc00078e0202 */
[----:B------:R-:W4:Y:S04]  /*0cd0*/  @!P0 LDG.E R3, desc[UR6][R2.64] ;  /* 0x0000000602038981 */ /* 0x000f28000c1e1900 */
[----:B----4-:R2:W-:Y:S02]  /*0ce0*/  @!P0 STG.E desc[UR6][R18.64], R3 ;  /* 0x0000000312008986 */ /* 0x0105e4000c101906 */
.L_x_1:
[----:B------:R-:W2:Y:S01]  /*0cf0*/  LDC.64 R4, c[0x0][0x380] ;  /* 0x0000e000ff047b82 */ /* 0x000ea20000000a00 */
[----:B------:R-:W0:Y:S07]  /*0d00*/  LDCU UR4, c[0x0][0x398] ;  /* 0x00007300ff0477ac */ /* 0x000e2e0008000800 */
[----:B-1-3--:R-:W1:Y:S01]  /*0d10*/  LDC.64 R8, c[0x0][0x388] ;  /* 0x0000e200ff087b82 */ /* 0x00ae620000000a00 */
[----:B0-----:R-:W-:-:S04]  /*0d20*/  IMAD R11, R0, UR4, RZ ;  /* 0x00000004000b7c24 */ /* 0x001fc8000f8e02ff */
[----:B--2---:R-:W-:-:S03]  /*0d30*/  IMAD.WIDE R2, R11, 0x8, R4 ;  /* 0x000000080b027825 */ /* 0x004fc600078e0204 */
[----:B------:R-:W-:Y:S06]  /*0d40*/  BAR.SYNC.DEFER_BLOCKING 0x0 ;  /* 0x0000000000007b1d */ /* 0x000fec0000010000 */
[----:B------:R-:W2:Y:S01]  /*0d50*/  LDG.E.64 R2, desc[UR6][R2.64] ;  /* 0x0000000602027981 */ /* 0x000ea2000c1e1b00 */
[----:B------:R-:W-:-:S04]  /*0d60*/  IMAD.WIDE R6, R0, 0x8, R4 ;  /* 0x0000000800067825 */ /* 0x000fc800078e0204 */
[--C-:B-1----:R-:W-:Y:S01]  /*0d70*/  IMAD.WIDE R4, R11, 0x4, R8.reuse ;  /* 0x000000040b047825 */ /* 0x102fe200078e0208 */
[----:B--2---:R-:W-:Y:S05]  /*0d80*/  STG.E.64 desc[UR6][R6.64], R2 ;  /* 0x0000000206007986 */ /* 0x004fea000c101b06 */
[----:B------:R-:W2:Y:S01]  /*0d90*/  LDG.E R5, desc[UR6][R4.64] ;  /* 0x0000000604057981 */ /* 0x000ea2000c1e1900 */
[----:B------:R-:W-:-:S05]  /*0da0*/  IMAD.WIDE R8, R0, 0x4, R8 ;  /* 0x0000000400087825 */ /* 0x000fca00078e0208 */
[----:B--2---:R-:W-:Y:S01]  /*0db0*/  STG.E desc[UR6][R8.64], R5 ;  /* 0x0000000508007986 */ /* 0x004fe2000c101906 */
[----:B------:R-:W-:Y:S05]  /*0dc0*/  EXIT ;  /* 0x000000000000794d */ /* 0x000fea0003800000 */
.L_x_6:
        /* <DEDUP_REMOVED lines=11> */
.L_x_151:


//--------------------- .text._Z13Min_ReductionPdPiiii --------------------------
	.section	.text._Z13Min_ReductionPdPiiii,"ax",@progbits
	.align	128
        .global         _Z13Min_ReductionPdPiiii
        .type           _Z13Min_ReductionPdPiiii,@function
        .size           _Z13Min_ReductionPdPiiii,(.L_x_152 - _Z13Min_ReductionPdPiiii)
        .other          _Z13Min_ReductionPdPiiii,@"STO_CUDA_ENTRY STV_DEFAULT"
_Z13Min_ReductionPdPiiii:
.text._Z13Min_ReductionPdPiiii:
[----:B------:R-:W-:Y:S01]  /*0000*/  LDC R1, c[0x0][0x37c] ;  /* 0x0000df00ff017b82 */ /* 0x000fe20000000800 */
[----:B------:R-:W0:Y:S07]  /*0010*/  S2R R10, SR_TID.X ;  /* 0x00000000000a7919 */ /* 0x000e2e0000002100 */
[----:B------:R-:W0:Y:S01]  /*0020*/  S2UR UR4, SR_CTAID.X ;  /* 0x00000000000479c3 */ /* 0x000e220000002500 */
[----:B------:R-:W1:Y:S07]  /*0030*/  LDCU UR5, c[0x0][0x394] ;  /* 0x00007280ff0577ac */ /* 0x000e6e0008000800 */
[----:B------:R-:W0:Y:S02]  /*0040*/  LDC R11, c[0x0][0x360] ;  /* 0x0000d800ff0b7b82 */ /* 0x000e240000000800 */
[C---:B0-----:R-:W-:Y:S01]  /*0050*/  IMAD R0, R11.reuse, UR4, R10 ;  /* 0x000000040b007c24 */ /* 0x041fe2000f8e020a */
[----:B------:R-:W-:-:S04]  /*0060*/  ISETP.GE.U32.AND P0, PT, R11, 0x2, PT ;  /* 0x000000020b00780c */ /* 0x000fc80003f06070 */
[----:B-1----:R-:W-:-:S13]  /*0070*/  ISETP.GE.OR P0, PT, R0, UR5, !P0 ;  /* 0x0000000500007c0c */ /* 0x002fda000c706670 */
[----:B------:R-:W-:Y:S05]  /*0080*/  @P0 EXIT ;  /* 0x000000000000094d */ /* 0x000fea0003800000 */
[----:B------:R-:W0:Y:S01]  /*0090*/  LDC.64 R2, c[0x0][0x380] ;  /* 0x0000e000ff027b82 */ /* 0x000e220000000a00 */
[----:B------:R-:W1:Y:S01]  /*00a0*/  LDCU UR6, c[0x0][0x390] ;  /* 0x00007200ff0677ac */ /* 0x000e620008000800 */
[----:B------:R-:W2:Y:S06]  /*00b0*/  LDCU.64 UR4, c[0x0][0x358] ;  /* 0x00006b00ff0477ac */ /* 0x000eac0008000a00 */
[----:B------:R-:W3:Y:S01]  /*00c0*/  LDC.64 R4, c[0x0][0x388] ;  /* 0x0000e200ff047b82 */ /* 0x000ee20000000a00 */
[----:B------:R-:W4:Y:S01]  /*00d0*/  LDCU UR7, c[0x0][0x394] ;  /* 0x00007280ff0777ac */ /* 0x000f220008000800 */
[----:B-1----:R-:W-:-:S04]  /*00e0*/  VIADD R7, R0, UR6 ;  /* 0x0000000600077c36 */ /* 0x002fc80008000000 */
[----:B0-----:R-:W-:-:S04]  /*00f0*/  IMAD.WIDE R2, R7, 0x8, R2 ;  /* 0x0000000807027825 */ /* 0x001fc800078e0202 */
[----:B--234-:R-:W-:-:S07]  /*0100*/  IMAD.WIDE R4, R7, 0x4, R4 ;  /* 0x0000000407047825 */ /* 0x01cfce00078e0204 */
.L_x_9:
[--C-:B------:R-:W-:Y:S01]  /*0110*/  IMAD.MOV.U32 R12, RZ, RZ, R11.reuse ;  /* 0x000000ffff0c7224 */ /* 0x100fe200078e000b */
[----:B------:R-:W-:Y:S01]  /*0120*/  SHF.R.U32.HI R11, RZ, 0x1, R11 ;  /* 0x00000001ff0b7819 */ /* 0x000fe2000001160b */
[----:B------:R-:W-:Y:S04]  /*0130*/  BSSY.RECONVERGENT B0, `(.L_x_7) ;  /* 0x0000010000007945 */ /* 0x000fe80003800200 */
[----:B------:R-:W-:-:S05]  /*0140*/  IMAD.IADD R6, R0, 0x1, R11 ;  /* 0x0000000100067824 */ /* 0x000fca00078e020b */
[----:B------:R-:W-:-:S04]  /*0150*/  ISETP.GE.AND P0, PT, R6, UR7, PT ;  /* 0x0000000706007c0c */ /* 0x000fc8000bf06270 */
[----:B------:R-:W-:-:S13]  /*0160*/  ISETP.GE.U32.OR P0, PT, R10, R11, P0 ;  /* 0x0000000b0a00720c */ /* 0x000fda0000706470 */
[----:B0-----:R-:W-:Y:S05]  /*0170*/  @P0 BRA `(.L_x_8) ;  /* 0x00000000002c0947 */ /* 0x001fea0003800000 */
[----:B------:R-:W-:Y:S01]  /*0180*/  LEA R8, P0, R11, R2, 0x3 ;  /* 0x000000020b087211 */ /* 0x000fe200078018ff */
[----:B------:R-:W2:Y:S04]  /*0190*/  LDG.E.64 R6, desc[UR4][R2.64] ;  /* 0x0000000402067981 */ /* 0x000ea8000c1e1b00 */
[----:B------:R-:W-:-:S06]  /*01a0*/  IMAD.X R9, RZ, RZ, R3, P0 ;  /* 0x000000ffff097224 */ /* 0x000fcc00000e0603 */
[----:B------:R-:W2:Y:S02]  /*01b0*/  LDG.E.64 R8, desc[UR4][R8.64] ;  /* 0x0000000408087981 */ /* 0x000ea4000c1e1b00 */
[----:B--2---:R-:W-:-:S14]  /*01c0*/  DSETP.GEU.AND P0, PT, R8, R6, PT ;  /* 0x000000060800722a */ /* 0x004fdc0003f0e000 */
[----:B------:R-:W-:Y:S05]  /*01d0*/  @P0 BRA `(.L_x_8) ;  /* 0x0000000000140947 */ /* 0x000fea0003800000 */
[----:B------:R-:W-:Y:S01]  /*01e0*/  LEA R6, P0, R11, R4, 0x2 ;  /* 0x000000040b067211 */ /* 0x000fe200078010ff */
[----:B------:R0:W-:Y:S04]  /*01f0*/  STG.E.64 desc[UR4][R2.64], R8 ;  /* 0x0000000802007986 */ /* 0x0001e8000c101b04 */
[----:B------:R-:W-:-:S06]  /*0200*/  IMAD.X R7, RZ, RZ, R5, P0 ;  /* 0x000000ffff077224 */ /* 0x000fcc00000e0605 */
[----:B------:R-:W2:Y:S04]  /*0210*/  LDG.E R7, desc[UR4][R6.64] ;  /* 0x0000000406077981 */ /* 0x000ea8000c1e1900 */
[----:B--2---:R0:W-:Y:S02]  /*0220*/  STG.E desc[UR4][R4.64], R7 ;  /* 0x0000000704007986 */ /* 0x0041e4000c101904 */
.L_x_8:
[----:B------:R-:W-:Y:S05]  /*0230*/  BSYNC.RECONVERGENT B0 ;  /* 0x0000000000007941 */ /* 0x000fea0003800200 */
.L_x_7:
[----:B------:R-:W-:Y:S01]  /*0240*/  BAR.SYNC.DEFER_BLOCKING 0x0 ;  /* 0x0000000000007b1d */ /* 0x000fe20000010000 */
[----:B------:R-:W-:-:S13]  /*0250*/  ISETP.GT.U32.AND P0, PT, R12, 0x3, PT ;  /* 0x000000030c00780c */ /* 0x000fda0003f04070 */
[----:B------:R-:W-:Y:S05]  /*0260*/  @P0 BRA `(.L_x_9) ;  /* 0xfffffffc00a80947 */ /* 0x000fea000383ffff */
[----:B------:R-:W-:Y:S05]  /*0270*/  EXIT ;  /* 0x000000000000794d */ /* 0x000fea0003800000 */
.L_x_10:
        /* <DEDUP_REMOVED lines=16> */
.L_x_152:


//--------------------- .text._Z11Min_InitialPdS_PiS0_S0_iii --------------------------
	.section	.text._Z11Min_InitialPdS_PiS0_S0_iii,"ax",@progbits
	.align	128
        .global         _Z11Min_InitialPdS_PiS0_S0_iii
        .type           _Z11Min_InitialPdS_PiS0_S0_iii,@function
        .size           _Z11Min_InitialPdS_PiS0_S0_iii,(.L_x_153 - _Z11Min_InitialPdS_PiS0_S0_iii)
        .other          _Z11Min_InitialPdS_PiS0_S0_iii,@"STO_CUDA_ENTRY STV_DEFAULT"
_Z11Min_InitialPdS_PiS0_S0_iii:
.text._Z11Min_InitialPdS_PiS0_S0_iii:
[----:B------:R-:W-:Y:S01]  /*0000*/  LDC R1, c[0x0][0x37c] ;  /* 0x0000df00ff017b82 */ /* 0x000fe20000000800 */
[----:B------:R-:W0:Y:S07]  /*0010*/  S2R R0, SR_TID.X ;  /* 0x0000000000007919 */ /* 0x000e2e0000002100 */
[----:B------:R-:W1:Y:S01]  /*0020*/  S2UR UR7, SR_CTAID.X ;  /* 0x00000000000779c3 */ /* 0x000e620000002500 */
[----:B------:R-:W2:Y:S01]  /*0030*/  LDCU.64 UR8, c[0x0][0x358] ;  /* 0x00006b00ff0877ac */ /* 0x000ea20008000a00 */
[----:B------:R-:W-:-:S02]  /*0040*/  HFMA2 R17, -RZ, RZ, 0, 0 ;  /* 0x00000000ff117431 */ /* 0x000fc400000001ff */
[----:B------:R-:W-:-:S04]  /*0050*/  IMAD.MOV.U32 R18, RZ, RZ, -0x1 ;  /* 0xffffffffff127424 */ /* 0x000fc800078e00ff */
[----:B------:R-:W1:Y:S08]  /*0060*/  LDC R14, c[0x0][0x360] ;  /* 0x0000d800ff0e7b82 */ /* 0x000e700000000800 */
[----:B------:R-:W3:Y:S08]  /*0070*/  LDC.64 R2, c[0x0][0x3a8] ;  /* 0x0000ea00ff027b82 */ /* 0x000ef00000000a00 */
[----:B------:R-:W4:Y:S01]  /*0080*/  LDC R15, c[0x0][0x370] ;  /* 0x0000dc00ff0f7b82 */ /* 0x000f220000000800 */
[----:B-1----:R-:W-:-:S04]  /*0090*/  IMAD R5, R14, UR7, RZ ;  /* 0x000000070e057c24 */ /* 0x002fc8000f8e02ff */
[----:B0-----:R-:W-:Y:S02]  /*00a0*/  IMAD.IADD R16, R5, 0x1, R0 ;  /* 0x0000000105107824 */ /* 0x001fe400078e0200 */
[----:B---3--:R-:W-:Y:S02]  /*00b0*/  VIADD R3, R3, 0x2 ;  /* 0x0000000203037836 */ /* 0x008fe40000000000 */
[----:B----4-:R-:W-:-:S05]  /*00c0*/  IMAD R7, R15, R2, RZ ;  /* 0x000000020f077224 */ /* 0x010fca00078e02ff */
[----:B------:R-:W-:-:S13]  /*00d0*/  ISETP.GE.U32.AND P0, PT, R16, R7, PT ;  /* 0x000000071000720c */ /* 0x000fda0003f06070 */
[----:B------:R-:W0:Y:S02]  /*00e0*/  @!P0 LDC.64 R6, c[0x0][0x3a0] ;  /* 0x0000e800ff068b82 */ /* 0x000e240000000a00 */
[----:B0-----:R-:W-:-:S05]  /*00f0*/  @!P0 IMAD.WIDE R6, R16, 0x4, R6 ;  /* 0x0000000410068825 */ /* 0x001fca00078e0206 */
[----:B--2---:R0:W-:Y:S01]  /*0100*/  @!P0 STG.E desc[UR8][R6.64], R3 ;  /* 0x0000000306008986 */ /* 0x0041e2000c101908 */
[----:B------:R-:W-:Y:S01]  /*0110*/  BAR.SYNC.DEFER_BLOCKING 0x0 ;  /* 0x0000000000007b1d */ /* 0x000fe20000010000 */
[----:B------:R-:W-:-:S13]  /*0120*/  ISETP.GE.AND P0, PT, R2, 0x1, PT ;  /* 0x000000010200780c */ /* 0x000fda0003f06270 */
[----:B0-----:R-:W-:Y:S05]  /*0130*/  @!P0 BRA `(.L_x_11) ;  /* 0x0000000c00fc8947 */ /* 0x001fea0003800000 */
[C---:B------:R-:W-:Y:S01]  /*0140*/  ISETP.GE.U32.AND P1, PT, R2.reuse, 0x10, PT ;  /* 0x000000100200780c */ /* 0x040fe20003f26070 */
[----:B------:R-:W-:Y:S01]  /*0150*/  IMAD.IADD R6, R5, 0x1, R14 ;  /* 0x0000000105067824 */ /* 0x000fe200078e020e */
[----:B------:R-:W-:Y:S01]  /*0160*/  LOP3.LUT R24, R2, 0xf, RZ, 0xc0, !PT ;  /* 0x0000000f02187812 */ /* 0x000fe200078ec0ff */
[----:B------:R-:W-:Y:S01]  /*0170*/  IMAD.MOV.U32 R18, RZ, RZ, -0x1 ;  /* 0xffffffffff127424 */ /* 0x000fe200078e00ff */
[----:B------:R-:W-:Y:S01]  /*0180*/  MOV R17, RZ ;  /* 0x000000ff00117202 */ /* 0x000fe20000000f00 */
[----:B------:R-:W-:Y:S01]  /*0190*/  IMAD.MOV.U32 R4, RZ, RZ, RZ ;  /* 0x000000ffff047224 */ /* 0x000fe200078e00ff */
[----:B------:R-:W-:-:S07]  /*01a0*/  ISETP.NE.AND P0, PT, R24, RZ, PT ;  /* 0x000000ff1800720c */ /* 0x000fce0003f05270 */
[----:B------:R-:W-:Y:S06]  /*01b0*/  @!P1 BRA `(.L_x_12) ;  /* 0x0000000400f89947 */ /* 0x000fec0003800000 */
[----:B------:R-:W0:Y:S01]  /*01c0*/  LDCU.64 UR4, c[0x0][0x398] ;  /* 0x00007300ff0477ac */ /* 0x000e220008000a00 */
[----:B------:R-:W-:Y:S01]  /*01d0*/  LOP3.LUT R4, R2, 0x7ffffff0, RZ, 0xc0, !PT ;  /* 0x7ffffff002047812 */ /* 0x000fe200078ec0ff */
[----:B------:R-:W-:Y:S02]  /*01e0*/  IMAD.MOV.U32 R17, RZ, RZ, RZ ;  /* 0x000000ffff117224 */ /* 0x000fe400078e00ff */
[----:B------:R-:W-:Y:S02]  /*01f0*/  IMAD.MOV.U32 R18, RZ, RZ, -0x1 ;  /* 0xffffffffff127424 */ /* 0x000fe400078e00ff */
[----:B------:R-:W-:Y:S01]  /*0200*/  IMAD.MOV R25, RZ, RZ, -R4 ;  /* 0x000000ffff197224 */ /* 0x000fe200078e0a04 */
[----:B0-----:R-:W-:-:S04]  /*0210*/  UIADD3 UR4, UP0, UPT, UR4, 0x20, URZ ;  /* 0x0000002004047890 */ /* 0x001fc8000ff1e0ff */
[----:B------:R-:W-:Y:S02]  /*0220*/  UIADD3.X UR5, UPT, UPT, URZ, UR5, URZ, UP0, !UPT ;  /* 0x00000005ff057290 */ /* 0x000fe400087fe4ff */
[----:B------:R-:W-:-:S04]  /*0230*/  MOV R2, UR4 ;  /* 0x0000000400027c02 */ /* 0x000fc80008000f00 */
[----:B------:R-:W-:-:S07]  /*0240*/  IMAD.U32 R3, RZ, RZ, UR5 ;  /* 0x00000005ff037e24 */ /* 0x000fce000f8e00ff */
.L_x_13:
[----:B------:R-:W2:Y:S04]  /*0250*/  LDG.E R20, desc[UR8][R2.64+-0x20] ;  /* 0xffffe00802147981 */ /* 0x000ea8000c1e1900 */
[----:B------:R-:W3:Y:S04]  /*0260*/  LDG.E R23, desc[UR8][R2.64+-0x1c] ;  /* 0xffffe40802177981 */ /* 0x000ee8000c1e1900 */
[----:B------:R-:W4:Y:S04]  /*0270*/  LDG.E R21, desc[UR8][R2.64+-0x18] ;  /* 0xffffe80802157981 */ /* 0x000f28000c1e1900 */
[----:B------:R-:W5:Y:S04]  /*0280*/  LDG.E R8, desc[UR8][R2.64+-0x14] ;  /* 0xffffec0802087981 */ /* 0x000f68000c1e1900 */
[----:B------:R-:W5:Y:S04]  /*0290*/  LDG.E R9, desc[UR8][R2.64+-0x10] ;  /* 0xfffff00802097981 */ /* 0x000f68000c1e1900 */
[----:B------:R-:W5:Y:S04]  /*02a0*/  LDG.E R7, desc[UR8][R2.64+-0xc] ;  /* 0xfffff40802077981 */ /* 0x000f68000c1e1900 */
[----:B------:R-:W5:Y:S04]  /*02b0*/  LDG.E R19, desc[UR8][R2.64+-0x8] ;  /* 0xfffff80802137981 */ /* 0x000f68000c1e1900 */
[----:B------:R-:W5:Y:S04]  /*02c0*/  LDG.E R13, desc[UR8][R2.64+-0x4] ;  /* 0xfffffc08020d7981 */ /* 0x000f68000c1e1900 */
[----:B------:R-:W5:Y:S04]  /*02d0*/  LDG.E R12, desc[UR8][R2.64] ;  /* 0x00000008020c7981 */ /* 0x000f68000c1e1900 */
[----:B------:R-:W5:Y:S04]  /*02e0*/  LDG.E R11, desc[UR8][R2.64+0x4] ;  /* 0x00000408020b7981 */ /* 0x000f68000c1e1900 */
[----:B------:R-:W5:Y:S01]  /*02f0*/  LDG.E R10, desc[UR8][R2.64+0x8] ;  /* 0x00000808020a7981 */ /* 0x000f62000c1e1900 */
[----:B------:R-:W-:Y:S01]  /*0300*/  VIADD R22, R18, 0x1 ;  /* 0x0000000112167836 */ /* 0x000fe20000000000 */
[----:B--2---:R-:W-:-:S02]  /*0310*/  ISETP.GE.AND P1, PT, R5, R20, PT ;  /* 0x000000140500720c */ /* 0x004fc40003f26270 */
[----:B------:R-:W-:Y:S02]  /*0320*/  ISETP.GT.U32.AND P2, PT, R6, R20, PT ;  /* 0x000000140600720c */ /* 0x000fe40003f44070 */
[----:B------:R-:W2:Y:S01]  /*0330*/  LDG.E R20, desc[UR8][R2.64+0xc] ;  /* 0x00000c0802147981 */ /* 0x000ea2000c1e1900 */
[----:B---3--:R-:W-:-:S08]  /*0340*/  ISETP.GE.AND P3, PT, R5, R23, PT ;  /* 0x000000170500720c */ /* 0x008fd00003f66270 */
[----:B------:R-:W-:Y:S02]  /*0350*/  @!P1 IMAD.MOV R22, RZ, RZ, R18 ;  /* 0x000000ffff169224 */ /* 0x000fe400078e0212 */
[----:B------:R-:W3:Y:S01]  /*0360*/  LDG.E R18, desc[UR8][R2.64+0x10] ;  /* 0x0000100802127981 */ /* 0x000ee2000c1e1900 */
[----:B------:R-:W-:Y:S02]  /*0370*/  ISETP.GT.U32.AND P1, PT, R6, R23, PT ;  /* 0x000000170600720c */ /* 0x000fe40003f24070 */
[----:B------:R-:W-:Y:S01]  /*0380*/  IADD3 R23, PT, PT, R17, 0x1, RZ ;  /* 0x0000000111177810 */ /* 0x000fe20007ffe0ff */
[----:B------:R-:W-:Y:S02]  /*0390*/  @!P2 IMAD.MOV R23, RZ, RZ, R17 ;  /* 0x000000ffff17a224 */ /* 0x000fe400078e0211 */
[----:B------:R-:W3:Y:S01]  /*03a0*/  LDG.E R17, desc[UR8][R2.64+0x14] ;  /* 0x0000140802117981 */ /* 0x000ee2000c1e1900 */
[----:B------:R-:W-:Y:S01]  /*03b0*/  VIADD R26, R22, 0x1 ;  /* 0x00000001161a7836 */ /* 0x000fe20000000000 */
[-C--:B----4-:R-:W-:Y:S01]  /*03c0*/  ISETP.GE.AND P2, PT, R5, R21.reuse, PT ;  /* 0x000000150500720c */ /* 0x090fe20003f46270 */
[----:B------:R-:W-:Y:S01]  /*03d0*/  @!P3 IMAD.MOV R26, RZ, RZ, R22 ;  /* 0x000000ffff1ab224 */ /* 0x000fe200078e0216 */
[----:B------:R-:W-:-:S02]  /*03e0*/  ISETP.GT.U32.AND P3, PT, R6, R21, PT ;  /* 0x000000150600720c */ /* 0x000fc40003f64070 */
[----:B------:R-:W4:Y:S01]  /*03f0*/  LDG.E R21, desc[UR8][R2.64+0x18] ;  /* 0x0000180802157981 */ /* 0x000f22000c1e1900 */
[----:B------:R-:W-:Y:S01]  /*0400*/  IADD3 R22, PT, PT, R23, 0x1, RZ ;  /* 0x0000000117167810 */ /* 0x000fe20007ffe0ff */
[----:B------:R-:W-:Y:S02]  /*0410*/  @!P1 IMAD.MOV R22, RZ, RZ, R23 ;  /* 0x000000ffff169224 */ /* 0x000fe400078e0217 */
[----:B------:R-:W4:Y:S01]  /*0420*/  LDG.E R23, desc[UR8][R2.64+0x1c] ;  /* 0x00001c0802177981 */ /* 0x000f22000c1e1900 */
[----:B------:R-:W-:Y:S01]  /*0430*/  VIADD R27, R26, 0x1 ;  /* 0x000000011a1b7836 */ /* 0x000fe20000000000 */
[----:B-----5:R-:W-:-:S03]  /*0440*/  ISETP.GT.U32.AND P1, PT, R6, R8, PT ;  /* 0x000000080600720c */ /* 0x020fc60003f24070 */
[----:B------:R-:W-:Y:S01]  /*0450*/  @!P2 IMAD.MOV R27, RZ, RZ, R26 ;  /* 0x000000ffff1ba224 */ /* 0x000fe200078e021a */
[C---:B------:R-:W-:Y:S02]  /*0460*/  ISETP.GE.AND P2, PT, R5.reuse, R8, PT ;  /* 0x000000080500720c */ /* 0x040fe40003f46270 */
[----:B------:R-:W-:Y:S01]  /*0470*/  IADD3 R8, PT, PT, R22, 0x1, RZ ;  /* 0x0000000116087810 */ /* 0x000fe20007ffe0ff */
[----:B------:R-:W-:Y:S01]  /*0480*/  @!P3 IMAD.MOV R8, RZ, RZ, R22 ;  /* 0x000000ffff08b224 */ /* 0x000fe200078e0216 */
[-C--:B------:R-:W-:Y:S02]  /*0490*/  ISETP.GE.AND P3, PT, R5, R9.reuse, PT ;  /* 0x000000090500720c */ /* 0x080fe40003f66270 */
[----:B------:R-:W-:Y:S01]  /*04a0*/  ISETP.GT.U32.AND P4, PT, R6, R9, PT ;  /* 0x000000090600720c */ /* 0x000fe20003f84070 */
[----:B------:R-:W-:Y:S01]  /*04b0*/  VIADD R22, R27, 0x1 ;  /* 0x000000011b167836 */ /* 0x000fe20000000000 */
[----:B------:R-:W-:Y:S01]  /*04c0*/  IADD3 R9, PT, PT, R8, 0x1, RZ ;  /* 0x0000000108097810 */ /* 0x000fe20007ffe0ff */
[----:B------:R-:W-:Y:S01]  /*04d0*/  @!P1 IMAD.MOV R9, RZ, RZ, R8 ;  /* 0x000000ffff099224 */ /* 0x000fe200078e0208 */
[----:B------:R-:W-:-:S03]  /*04e0*/  ISETP.GE.AND P1, PT, R5, R7, PT ;  /* 0x000000070500720c */ /* 0x000fc60003f26270 */
[----:B------:R-:W-:Y:S01]  /*04f0*/  @!P2 IMAD.MOV R22, RZ, RZ, R27 ;  /* 0x000000ffff16a224 */ /* 0x000fe200078e021b */
[----:B------:R-:W-:-:S03]  /*0500*/  ISETP.GT.U32.AND P2, PT, R6, R7, PT ;  /* 0x000000070600720c */ /* 0x000fc60003f44070 */
[C---:B------:R-:W-:Y:S01]  /*0510*/  VIADD R7, R22.reuse, 0x1 ;  /* 0x0000000116077836 */ /* 0x040fe20000000000 */
[----:B------:R-:W-:Y:S02]  /*0520*/  @!P3 IADD3 R7, PT, PT, R22, RZ, RZ ;  /* 0x000000ff1607b210 */ /* 0x000fe40007ffe0ff */
[-C--:B------:R-:W-:Y:S01]  /*0530*/  ISETP.GE.AND P3, PT, R5, R19.reuse, PT ;  /* 0x000000130500720c */ /* 0x080fe20003f66270 */
[----:B------:R-:W-:Y:S02]  /*0540*/  VIADD R8, R9, 0x1 ;  /* 0x0000000109087836 */ /* 0x000fe40000000000 */
[----:B------:R-:W-:Y:S01]  /*0550*/  @!P4 IMAD.MOV R8, RZ, RZ, R9 ;  /* 0x000000ffff08c224 */ /* 0x000fe200078e0209 */
[----:B------:R-:W-:Y:S01]  /*0560*/  ISETP.GT.U32.AND P4, PT, R6, R19, PT ;  /* 0x000000130600720c */ /* 0x000fe20003f84070 */
[C---:B------:R-:W-:Y:S01]  /*0570*/  VIADD R9, R7.reuse, 0x1 ;  /* 0x0000000107097836 */ /* 0x040fe20000000000 */
[----:B------:R-:W-:Y:S02]  /*0580*/  @!P1 IADD3 R9, PT, PT, R7, RZ, RZ ;  /* 0x000000ff07099210 */ /* 0x000fe40007ffe0ff */
[----:B------:R-:W-:Y:S01]  /*0590*/  ISETP.GE.AND P1, PT, R5, R13, PT ;  /* 0x0000000d0500720c */ /* 0x000fe20003f26270 */
[----:B------:R-:W-:-:S02]  /*05a0*/  VIADD R19, R8, 0x1 ;  /* 0x0000000108137836 */ /* 0x000fc40000000000 */
[----:B------:R-:W-:Y:S01]  /*05b0*/  @!P2 IMAD.MOV R19, RZ, RZ, R8 ;  /* 0x000000ffff13a224 */ /* 0x000fe200078e0208 */
[C---:B------:R-:W-:Y:S01]  /*05c0*/  ISETP.GT.U32.AND P2, PT, R6.reuse, R13, PT ;  /* 0x0000000d0600720c */ /* 0x040fe20003f44070 */
[C---:B------:R-:W-:Y:S01]  /*05d0*/  VIADD R7, R9.reuse, 0x1 ;  /* 0x0000000109077836 */ /* 0x040fe20000000000 */
[----:B------:R-:W-:Y:S02]  /*05e0*/  @!P3 IADD3 R7, PT, PT, R9, RZ, RZ ;  /* 0x000000ff0907b210 */ /* 0x000fe40007ffe0ff */
[-C--:B------:R-:W-:Y:S01]  /*05f0*/  ISETP.GE.AND P3, PT, R5, R12.reuse, PT ;  /* 0x0000000c0500720c */ /* 0x080fe20003f66270 */
[----:B------:R-:W-:Y:S02]  /*0600*/  VIADD R8, R19, 0x1 ;  /* 0x0000000113087836 */ /* 0x000fe40000000000 */
[----:B------:R-:W-:Y:S01]  /*0610*/  @!P4 IMAD.MOV R8, RZ, RZ, R19 ;  /* 0x000000ffff08c224 */ /* 0x000fe200078e0213 */
[----:B------:R-:W-:Y:S01]  /*0620*/  ISETP.GT.U32.AND P4, PT, R6, R12, PT ;  /* 0x0000000c0600720c */ /* 0x000fe20003f84070 */
[C---:B------:R-:W-:Y:S01]  /*0630*/  VIADD R9, R7.reuse, 0x1 ;  /* 0x0000000107097836 */ /* 0x040fe20000000000 */
[----:B------:R-:W-:-:S02]  /*0640*/  @!P1 IADD3 R9, PT, PT, R7, RZ, RZ ;  /* 0x000000ff07099210 */ /* 0x000fc40007ffe0ff */
[-C--:B------:R-:W-:Y:S01]  /*0650*/  ISETP.GT.U32.AND P1, PT, R6, R11.reuse, PT ;  /* 0x0000000b0600720c */ /* 0x080fe20003f24070 */
[----:B------:R-:W-:Y:S02]  /*0660*/  VIADD R12, R8, 0x1 ;  /* 0x00000001080c7836 */ /* 0x000fe40000000000 */
[----:B------:R-:W-:Y:S02]  /*0670*/  @!P2 IMAD.MOV R12, RZ, RZ, R8 ;  /* 0x000000ffff0ca224 */ /* 0x000fe400078e0208 */
[C---:B------:R-:W-:Y:S01]  /*0680*/  VIADD R7, R9.reuse, 0x1 ;  /* 0x0000000109077836 */ /* 0x040fe20000000000 */
[----:B------:R-:W-:Y:S02]  /*0690*/  @!P3 IADD3 R7, PT, PT, R9, RZ, RZ ;  /* 0x000000ff0907b210 */ /* 0x000fe40007ffe0ff */
[-C--:B------:R-:W-:Y:S01]  /*06a0*/  ISETP.GT.U32.AND P3, PT, R6, R10.reuse, PT ;  /* 0x0000000a0600720c */ /* 0x080fe20003f64070 */
[----:B------:R-:W-:Y:S01]  /*06b0*/  VIADD R8, R12, 0x1 ;  /* 0x000000010c087836 */ /* 0x000fe20000000000 */
[C---:B------:R-:W-:Y:S01]  /*06c0*/  ISETP.GE.AND P2, PT, R5.reuse, R11, PT ;  /* 0x0000000b0500720c */ /* 0x040fe20003f46270 */
[----:B------:R-:W-:Y:S01]  /*06d0*/  @!P4 IMAD.MOV R8, RZ, RZ, R12 ;  /* 0x000000ffff08c224 */ /* 0x000fe200078e020c */
[----:B------:R-:W-:-:S03]  /*06e0*/  ISETP.GE.AND P4, PT, R5, R10, PT ;  /* 0x0000000a0500720c */ /* 0x000fc60003f86270 */
[----:B------:R-:W-:Y:S02]  /*06f0*/  VIADD R10, R8, 0x1 ;  /* 0x00000001080a7836 */ /* 0x000fe40000000000 */
[----:B------:R-:W-:Y:S02]  /*0700*/  @!P1 IMAD.MOV R10, RZ, RZ, R8 ;  /* 0x000000ffff0a9224 */ /* 0x000fe400078e0208 */
[C---:B------:R-:W-:Y:S02]  /*0710*/  VIADD R9, R7.reuse, 0x1 ;  /* 0x0000000107097836 */ /* 0x040fe40000000000 */
[----:B------:R-:W-:Y:S02]  /*0720*/  VIADD R8, R10, 0x1 ;  /* 0x000000010a087836 */ /* 0x000fe40000000000 */
[----:B------:R-:W-:Y:S01]  /*0730*/  @!P3 IMAD.MOV R8, RZ, RZ, R10 ;  /* 0x000000ffff08b224 */ /* 0x000fe200078e020a */
[----:B------:R-:W-:-:S03]  /*0740*/  @!P2 IADD3 R9, PT, PT, R7, RZ, RZ ;  /* 0x000000ff0709a210 */ /* 0x000fc60007ffe0ff */
[----:B------:R-:W-:Y:S02]  /*0750*/  VIADD R10, R8, 0x1 ;  /* 0x00000001080a7836 */ /* 0x000fe40000000000 */
[C---:B------:R-:W-:Y:S01]  /*0760*/  VIADD R7, R9.reuse, 0x1 ;  /* 0x0000000109077836 */ /* 0x040fe20000000000 */
[----:B------:R-:W-:-:S05]  /*0770*/  @!P4 IADD3 R7, PT, PT, R9, RZ, RZ ;  /* 0x000000ff0907c210 */ /* 0x000fca0007ffe0ff */
[----:B------:R-:W-:Y:S01]  /*0780*/  VIADD R9, R7, 0x1 ;  /* 0x0000000107097836 */ /* 0x000fe20000000000 */
[----:B------:R-:W-:Y:S02]  /*0790*/  IADD3 R25, PT, PT, R25, 0x10, RZ ;  /* 0x0000001019197810 */ /* 0x000fe40007ffe0ff */
[CC--:B--2---:R-:W-:Y:S02]  /*07a0*/  ISETP.GT.U32.AND P1, PT, R6.reuse, R20.reuse, PT ;  /* 0x000000140600720c */ /* 0x0c4fe40003f24070 */
[----:B------:R-:W-:Y:S02]  /*07b0*/  ISETP.GE.AND P2, PT, R5, R20, PT ;  /* 0x000000140500720c */ /* 0x000fe40003f46270 */
[----:B---3--:R-:W-:-:S09]  /*07c0*/  ISETP.GT.U32.AND P3, PT, R6, R18, PT ;  /* 0x000000120600720c */ /* 0x008fd20003f64070 */
[----:B------:R-:W-:Y:S01]  /*07d0*/  @!P1 IMAD.MOV R10, RZ, RZ, R8 ;  /* 0x000000ffff0a9224 */ /* 0x000fe200078e0208 */
[----:B------:R-:W-:Y:S02]  /*07e0*/  ISETP.GE.AND P4, PT, R5, R18, PT ;  /* 0x000000120500720c */ /* 0x000fe40003f86270 */
[-C--:B------:R-:W-:Y:S01]  /*07f0*/  ISETP.GT.U32.AND P1, PT, R6, R17.reuse, PT ;  /* 0x000000110600720c */ /* 0x080fe20003f24070 */
[----:B------:R-:W-:Y:S01]  /*0800*/  VIADD R8, R10, 0x1 ;  /* 0x000000010a087836 */ /* 0x000fe20000000000 */
[----:B------:R-:W-:Y:S02]  /*0810*/  @!P2 IADD3 R9, PT, PT, R7, RZ, RZ ;  /* 0x000000ff0709a210 */ /* 0x000fe40007ffe0ff */
[----:B------:R-:W-:Y:S01]  /*0820*/  ISETP.GE.AND P2, PT, R5, R17, PT ;  /* 0x000000110500720c */ /* 0x000fe20003f46270 */
[----:B------:R-:W-:Y:S01]  /*0830*/  @!P3 IMAD.MOV R8, RZ, RZ, R10 ;  /* 0x000000ffff08b224 */ /* 0x000fe200078e020a */
[----:B----4-:R-:W-:Y:S01]  /*0840*/  ISETP.GT.U32.AND P3, PT, R6, R21, PT ;  /* 0x000000150600720c */ /* 0x010fe20003f64070 */
[----:B------:R-:W-:-:S02]  /*0850*/  VIADD R7, R9, 0x1 ;  /* 0x0000000109077836 */ /* 0x000fc40000000000 */
[----:B------:R-:W-:Y:S02]  /*0860*/  VIADD R10, R8, 0x1 ;  /* 0x00000001080a7836 */ /* 0x000fe40000000000 */
[----:B------:R-:W-:Y:S02]  /*0870*/  @!P4 IADD3 R7, PT, PT, R9, RZ, RZ ;  /* 0x000000ff0907c210 */ /* 0x000fe40007ffe0ff */
[----:B------:R-:W-:Y:S01]  /*0880*/  @!P1 IMAD.MOV R10, RZ, RZ, R8 ;  /* 0x000000ffff0a9224 */ /* 0x000fe200078e0208 */
[----:B------:R-:W-:-:S03]  /*0890*/  ISETP.GE.AND P4, PT, R5, R21, PT ;  /* 0x000000150500720c */ /* 0x000fc60003f86270 */
[----:B------:R-:W-:Y:S02]  /*08a0*/  VIADD R8, R10, 0x1 ;  /* 0x000000010a087836 */ /* 0x000fe40000000000 */
[----:B------:R-:W-:Y:S02]  /*08b0*/  VIADD R9, R7, 0x1 ;  /* 0x0000000107097836 */ /* 0x000fe40000000000 */
[----:B------:R-:W-:Y:S01]  /*08c0*/  @!P3 IMAD.MOV R8, RZ, RZ, R10 ;  /* 0x000000ffff08b224 */ /* 0x000fe200078e020a */
[----:B------:R-:W-:Y:S02]  /*08d0*/  ISETP.NE.AND P3, PT, R25, RZ, PT ;  /* 0x000000ff1900720c */ /* 0x000fe40003f65270 */
[----:B------:R-:W-:Y:S02]  /*08e0*/  @!P2 IADD3 R9, PT, PT, R7, RZ, RZ ;  /* 0x000000ff0709a210 */ /* 0x000fe40007ffe0ff */
[-C--:B------:R-:W-:Y:S02]  /*08f0*/  ISETP.GE.AND P2, PT, R5, R23.reuse, PT ;  /* 0x000000170500720c */ /* 0x080fe40003f46270 */
[----:B------:R-:W-:Y:S01]  /*0900*/  ISETP.GT.U32.AND P1, PT, R6, R23, PT ;  /* 0x000000170600720c */ /* 0x000fe20003f24070 */
[----:B------:R-:W-:-:S02]  /*0910*/  VIADD R7, R9, 0x1 ;  /* 0x0000000109077836 */ /* 0x000fc40000000000 */
[----:B------:R-:W-:Y:S01]  /*0920*/  @!P4 IMAD.MOV R7, RZ, RZ, R9 ;  /* 0x000000ffff07c224 */ /* 0x000fe200078e0209 */
[----:B------:R-:W-:Y:S02]  /*0930*/  IADD3 R2, P4, PT, R2, 0x40, RZ ;  /* 0x0000004002027810 */ /* 0x000fe40007f9e0ff */
[----:B------:R-:W-:Y:S01]  /*0940*/  IADD3 R17, PT, PT, R8, 0x1, RZ ;  /* 0x0000000108117810 */ /* 0x000fe20007ffe0ff */
[----:B------:R-:W-:Y:S02]  /*0950*/  VIADD R18, R7, 0x1 ;  /* 0x0000000107127836 */ /* 0x000fe40000000000 */
[----:B------:R-:W-:Y:S02]  /*0960*/  IMAD.X R3, RZ, RZ, R3, P4 ;  /* 0x000000ffff037224 */ /* 0x000fe400020e0603 */
[----:B------:R-:W-:Y:S02]  /*0970*/  @!P2 IMAD.MOV R18, RZ, RZ, R7 ;  /* 0x000000ffff12a224 */ /* 0x000fe400078e0207 */
[----:B------:R-:W-:Y:S01]  /*0980*/  @!P1 IMAD.MOV R17, RZ, RZ, R8 ;  /* 0x000000ffff119224 */ /* 0x000fe200078e0208 */
[----:B------:R-:W-:Y:S06]  /*0990*/  @P3 BRA `(.L_x_13) ;  /* 0xfffffff8002c3947 */ /* 0x000fec000383ffff */
.L_x_12:
[----:B------:R-:W-:Y:S05]  /*09a0*/  @!P0 BRA `(.L_x_11) ;  /* 0x0000000400e08947 */ /* 0x000fea0003800000 */
[----:B------:R-:W0:Y:S01]  /*09b0*/  LDCU UR4, c[0x0][0x3a8] ;  /* 0x00007500ff0477ac */ /* 0x000e220008000800 */
[----:B------:R-:W-:Y:S01]  /*09c0*/  ISETP.GE.U32.AND P0, PT, R24, 0x8, PT ;  /* 0x000000081800780c */ /* 0x000fe20003f06070 */
[----:B0-----:R-:W-:-:S04]  /*09d0*/  ULOP3.LUT UR5, UR4, 0x7, URZ, 0xc0, !UPT ;  /* 0x0000000704057892 */ /* 0x001fc8000f8ec0ff */
[----:B------:R-:W-:-:S08]  /*09e0*/  UISETP.NE.AND UP0, UPT, UR5, URZ, UPT ;  /* 0x000000ff0500728c */ /* 0x000fd0000bf05270 */
[----:B------:R-:W-:Y:S05]  /*09f0*/  @!P0 BRA `(.L_x_14) ;  /* 0x0000000000ec8947 */ /* 0x000fea0003800000 */
[----:B------:R-:W0:Y:S02]  /*0a00*/  LDC.64 R2, c[0x0][0x398] ;  /* 0x0000e600ff027b82 */ /* 0x000e240000000a00 */
[----:B0-----:R-:W-:-:S05]  /*0a10*/  IMAD.WIDE.U32 R2, R4, 0x4, R2 ;  /* 0x0000000404027825 */ /* 0x001fca00078e0002 */
[----:B------:R-:W2:Y:S04]  /*0a20*/  LDG.E R9, desc[UR8][R2.64] ;  /* 0x0000000802097981 */ /* 0x000ea8000c1e1900 */
[----:B------:R-:W3:Y:S04]  /*0a30*/  LDG.E R10, desc[UR8][R2.64+0x4] ;  /* 0x00000408020a7981 */ /* 0x000ee8000c1e1900 */
[----:B------:R-:W4:Y:S04]  /*0a40*/  LDG.E R12, desc[UR8][R2.64+0x8] ;  /* 0x00000808020c7981 */ /* 0x000f28000c1e1900 */
[----:B------:R-:W5:Y:S04]  /*0a50*/  LDG.E R13, desc[UR8][R2.64+0xc] ;  /* 0x00000c08020d7981 */ /* 0x000f68000c1e1900 */
[----:B------:R-:W5:Y:S04]  /*0a60*/  LDG.E R19, desc[UR8][R2.64+0x10] ;  /* 0x0000100802137981 */ /* 0x000f68000c1e1900 */
[----:B------:R-:W5:Y:S04]  /*0a70*/  LDG.E R20, desc[UR8][R2.64+0x14] ;  /* 0x0000140802147981 */ /* 0x000f68000c1e1900 */
[----:B------:R-:W5:Y:S04]  /*0a80*/  LDG.E R7, desc[UR8][R2.64+0x18] ;  /* 0x0000180802077981 */ /* 0x000f68000c1e1900 */
[----:B------:R0:W5:Y:S01]  /*0a90*/  LDG.E R8, desc[UR8][R2.64+0x1c] ;  /* 0x00001c0802087981 */ /* 0x000162000c1e1900 */
[----:B------:R-:W-:Y:S01]  /*0aa0*/  VIADD R4, R4, 0x8 ;  /* 0x0000000804047836 */ /* 0x000fe20000000000 */
[----:B--2---:R-:W-:-:S02]  /*0ab0*/  ISETP.GE.AND P2, PT, R5, R9, PT ;  /* 0x000000090500720c */ /* 0x004fc40003f46270 */
[C---:B------:R-:W-:Y:S02]  /*0ac0*/  ISETP.GT.U32.AND P3, PT, R6.reuse, R9, PT ;  /* 0x000000090600720c */ /* 0x040fe40003f64070 */
[-C--:B---3--:R-:W-:Y:S02]  /*0ad0*/  ISETP.GE.AND P0, PT, R5, R10.reuse, PT ;  /* 0x0000000a0500720c */ /* 0x088fe40003f06270 */
[----:B------:R-:W-:Y:S01]  /*0ae0*/  ISETP.GT.U32.AND P1, PT, R6, R10, PT ;  /* 0x0000000a0600720c */ /* 0x000fe20003f24070 */
[----:B------:R-:W-:Y:S01]  /*0af0*/  VIADD R10, R17, 0x1 ;  /* 0x00000001110a7836 */ /* 0x000fe20000000000 */
[----:B------:R-:W-:-:S05]  /*0b00*/  IADD3 R9, PT, PT, R18, 0x1, RZ ;  /* 0x0000000112097810 */ /* 0x000fca0007ffe0ff */
[----:B------:R-:W-:Y:S01]  /*0b10*/  @!P2 IMAD.MOV R9, RZ, RZ, R18 ;  /* 0x000000ffff09a224 */ /* 0x000fe200078e0212 */
[-C--:B----4-:R-:W-:Y:S01]  /*0b20*/  ISETP.GE.AND P2, PT, R5, R12.reuse, PT ;  /* 0x0000000c0500720c */ /* 0x090fe20003f46270 */
[----:B------:R-:W-:Y:S01]  /*0b30*/  @!P3 IMAD.MOV R10, RZ, RZ, R17 ;  /* 0x000000ffff0ab224 */ /* 0x000fe200078e0211 */
[----:B------:R-:W-:Y:S02]  /*0b40*/  ISETP.GT.U32.AND P3, PT, R6, R12, PT ;  /* 0x0000000c0600720c */ /* 0x000fe40003f64070 */
[----:B------:R-:W-:Y:S01]  /*0b50*/  IADD3 R11, PT, PT, R9, 0x1, RZ ;  /* 0x00000001090b7810 */ /* 0x000fe20007ffe0ff */
[----:B0-----:R-:W-:Y:S02]  /*0b60*/  VIADD R2, R10, 0x1 ;  /* 0x000000010a027836 */ /* 0x001fe40000000000 */
[----:B------:R-:W-:Y:S01]  /*0b70*/  @!P0 IMAD.MOV R11, RZ, RZ, R9 ;  /* 0x000000ffff0b8224 */ /* 0x000fe200078e0209 */
[-C--:B-----5:R-:W-:Y:S01]  /*0b80*/  ISETP.GE.AND P0, PT, R5, R13.reuse, PT ;  /* 0x0000000d0500720c */ /* 0x0a0fe20003f06270 */
[----:B------:R-:W-:Y:S01]  /*0b90*/  @!P1 IMAD.MOV R2, RZ, RZ, R10 ;  /* 0x000000ffff029224 */ /* 0x000fe200078e020a */
[----:B------:R-:W-:-:S02]  /*0ba0*/  ISETP.GT.U32.AND P1, PT, R6, R13, PT ;  /* 0x0000000d0600720c */ /* 0x000fc40003f24070 */
[----:B------:R-:W-:Y:S01]  /*0bb0*/  IADD3 R3, PT, PT, R11, 0x1, RZ ;  /* 0x000000010b037810 */ /* 0x000fe20007ffe0ff */
[----:B------:R-:W-:Y:S02]  /*0bc0*/  VIADD R9, R2, 0x1 ;  /* 0x0000000102097836 */ /* 0x000fe40000000000 */
[----:B------:R-:W-:Y:S01]  /*0bd0*/  @!P2 IMAD.MOV R3, RZ, RZ, R11 ;  /* 0x000000ffff03a224 */ /* 0x000fe200078e020b */
[CC--:B------:R-:W-:Y:S01]  /*0be0*/  ISETP.GT.U32.AND P2, PT, R6.reuse, R19.reuse, PT ;  /* 0x000000130600720c */ /* 0x0c0fe20003f44070 */
[----:B------:R-:W-:Y:S01]  /*0bf0*/  @!P3 IMAD.MOV R9, RZ, RZ, R2 ;  /* 0x000000ffff09b224 */ /* 0x000fe200078e0202 */
[----:B------:R-:W-:Y:S02]  /*0c00*/  ISETP.GE.AND P3, PT, R5, R19, PT ;  /* 0x000000130500720c */ /* 0x000fe40003f66270 */
[----:B------:R-:W-:Y:S01]  /*0c10*/  IADD3 R2, PT, PT, R3, 0x1, RZ ;  /* 0x0000000103027810 */ /* 0x000fe20007ffe0ff */
[----:B------:R-:W-:Y:S02]  /*0c20*/  VIADD R10, R9, 0x1 ;  /* 0x00000001090a7836 */ /* 0x000fe40000000000 */
[----:B------:R-:W-:Y:S01]  /*0c30*/  @!P0 IMAD.MOV R2, RZ, RZ, R3 ;  /* 0x000000ffff028224 */ /* 0x000fe200078e0203 */
[-C--:B------:R-:W-:Y:S01]  /*0c40*/  ISETP.GE.AND P0, PT, R5, R20.reuse, PT ;  /* 0x000000140500720c */ /* 0x080fe20003f06270 */
[----:B------:R-:W-:Y:S01]  /*0c50*/  @!P1 IMAD.MOV R10, RZ, RZ, R9 ;  /* 0x000000ffff0a9224 */ /* 0x000fe200078e0209 */
[----:B------:R-:W-:-:S02]  /*0c60*/  ISETP.GT.U32.AND P1, PT, R6, R20, PT ;  /* 0x000000140600720c */ /* 0x000fc40003f24070 */
[----:B------:R-:W-:Y:S01]  /*0c70*/  IADD3 R3, PT, PT, R2, 0x1, RZ ;  /* 0x0000000102037810 */ /* 0x000fe20007ffe0ff */
[----:B------:R-:W-:Y:S02]  /*0c80*/  VIADD R9, R10, 0x1 ;  /* 0x000000010a097836 */ /* 0x000fe40000000000 */
[----:B------:R-:W-:Y:S01]  /*0c90*/  @!P3 IMAD.MOV R3, RZ, RZ, R2 ;  /* 0x000000ffff03b224 */ /* 0x000fe200078e0202 */
[-C--:B------:R-:W-:Y:S01]  /*0ca0*/  ISETP.GE.AND P3, PT, R5, R7.reuse, PT ;  /* 0x000000070500720c */ /* 0x080fe20003f66270 */
[----:B------:R-:W-:Y:S01]  /*0cb0*/  @!P2 IMAD.MOV R9, RZ, RZ, R10 ;  /* 0x000000ffff09a224 */ /* 0x000fe200078e020a */
[C---:B------:R-:W-:Y:S02]  /*0cc0*/  ISETP.GT.U32.AND P2, PT, R6.reuse, R7, PT ;  /* 0x000000070600720c */ /* 0x040fe40003f44070 */
        /* <DEDUP_REMOVED lines=8> */
[----:B------:R-:W-:Y:S02]  /*0d50*/  @!P3 IMAD.MOV R3, RZ, RZ, R2 ;  /* 0x000000ffff03b224 */ /* 0x000fe400078e0202 */
[----:B------:R-:W-:-:S03]  /*0d60*/  @!P2 IMAD.MOV R8, RZ, RZ, R7 ;  /* 0x000000ffff08a224 */ /* 0x000fc600078e0207 */
[----:B------:R-:W-:Y:S01]  /*0d70*/  IADD3 R18, PT, PT, R3, 0x1, RZ ;  /* 0x0000000103127810 */ /* 0x000fe20007ffe0ff */
[C---:B------:R-:W-:Y:S02]  /*0d80*/  VIADD R17, R8.reuse, 0x1 ;  /* 0x0000000108117836 */ /* 0x040fe40000000000 */
[----:B------:R-:W-:Y:S01]  /*0d90*/  @!P0 IMAD.MOV R18, RZ, RZ, R3 ;  /* 0x000000ffff128224 */ /* 0x000fe200078e0203 */
[----:B------:R-:W-:-:S07]  /*0da0*/  @!P1 IADD3 R17, PT, PT, R8, RZ, RZ ;  /* 0x000000ff08119210 */ /* 0x000fce0007ffe0ff */
.L_x_14:
[----:B------:R-:W-:Y:S05]  /*0db0*/  BRA.U !UP0, `(.L_x_11) ;  /* 0x0000000108dc7547 */ /* 0x000fea000b800000 */
[----:B------:R-:W-:Y:S02]  /*0dc0*/  UISETP.GE.U32.AND UP0, UPT, UR5, 0x4, UPT ;  /* 0x000000040500788c */ /* 0x000fe4000bf06070 */
[----:B------:R-:W-:-:S04]  /*0dd0*/  ULOP3.LUT UR4, UR4, 0x3, URZ, 0xc0, !UPT ;  /* 0x0000000304047892 */ /* 0x000fc8000f8ec0ff */
[----:B------:R-:W-:-:S03]  /*0de0*/  UISETP.NE.AND UP1, UPT, UR4, URZ, UPT ;  /* 0x000000ff0400728c */ /* 0x000fc6000bf25270 */
[----:B------:R-:W-:Y:S08]  /*0df0*/  BRA.U !UP0, `(.L_x_15) ;  /* 0x00000001087c7547 */ /* 0x000ff0000b800000 */
[----:B------:R-:W0:Y:S02]  /*0e00*/  LDC.64 R2, c[0x0][0x398] ;  /* 0x0000e600ff027b82 */ /* 0x000e240000000a00 */
[----:B0-----:R-:W-:-:S05]  /*0e10*/  IMAD.WIDE.U32 R2, R4, 0x4, R2 ;  /* 0x0000000404027825 */ /* 0x001fca00078e0002 */
[----:B------:R-:W2:Y:S04]  /*0e20*/  LDG.E R7, desc[UR8][R2.64] ;  /* 0x0000000802077981 */ /* 0x000ea8000c1e1900 */
[----:B------:R-:W3:Y:S04]  /*0e30*/  LDG.E R8, desc[UR8][R2.64+0x4] ;  /* 0x0000040802087981 */ /* 0x000ee8000c1e1900 */
[----:B------:R-:W4:Y:S04]  /*0e40*/  LDG.E R10, desc[UR8][R2.64+0x8] ;  /* 0x00000808020a7981 */ /* 0x000f28000c1e1900 */
[----:B------:R0:W5:Y:S01]  /*0e50*/  LDG.E R11, desc[UR8][R2.64+0xc] ;  /* 0x00000c08020b7981 */ /* 0x000162000c1e1900 */
[----:B------:R-:W-:Y:S01]  /*0e60*/  VIADD R4, R4, 0x4 ;  /* 0x0000000404047836 */ /* 0x000fe20000000000 */
[----:B--2---:R-:W-:-:S02]  /*0e70*/  ISETP.GE.AND P2, PT, R5, R7, PT ;  /* 0x000000070500720c */ /* 0x004fc40003f46270 */
[----:B------:R-:W-:Y:S01]  /*0e80*/  ISETP.GT.U32.AND P3, PT, R6, R7, PT ;  /* 0x000000070600720c */ /* 0x000fe20003f64070 */
[----:B------:R-:W-:Y:S01]  /*0e90*/  VIADD R7, R18, 0x1 ;  /* 0x0000000112077836 */ /* 0x000fe20000000000 */
[-C--:B---3--:R-:W-:Y:S02]  /*0ea0*/  ISETP.GE.AND P0, PT, R5, R8.reuse, PT ;  /* 0x000000080500720c */ /* 0x088fe40003f06270 */
[----:B------:R-:W-:Y:S01]  /*0eb0*/  ISETP.GT.U32.AND P1, PT, R6, R8, PT ;  /* 0x000000080600720c */ /* 0x000fe20003f24070 */
[----:B------:R-:W-:-:S06]  /*0ec0*/  VIADD R8, R17, 0x1 ;  /* 0x0000000111087836 */ /* 0x000fcc0000000000 */
[----:B------:R-:W-:Y:S02]  /*0ed0*/  @!P2 IADD3 R7, PT, PT, R18, RZ, RZ ;  /* 0x000000ff1207a210 */ /* 0x000fe40007ffe0ff */
[----:B------:R-:W-:Y:S01]  /*0ee0*/  @!P3 IMAD.MOV R8, RZ, RZ, R17 ;  /* 0x000000ffff08b224 */ /* 0x000fe200078e0211 */
[-C--:B----4-:R-:W-:Y:S02]  /*0ef0*/  ISETP.GT.U32.AND P2, PT, R6, R10.reuse, PT ;  /* 0x0000000a0600720c */ /* 0x090fe40003f44070 */
[----:B------:R-:W-:Y:S01]  /*0f00*/  ISETP.GE.AND P3, PT, R5, R10, PT ;  /* 0x0000000a0500720c */ /* 0x000fe20003f66270 */
[----:B------:R-:W-:Y:S01]  /*0f10*/  VIADD R9, R7, 0x1 ;  /* 0x0000000107097836 */ /* 0x000fe20000000000 */
[----:B0-----:R-:W-:Y:S01]  /*0f20*/  IADD3 R2, PT, PT, R8, 0x1, RZ ;  /* 0x0000000108027810 */ /* 0x001fe20007ffe0ff */
[----:B------:R-:W-:Y:S01]  /*0f30*/  @!P0 IMAD.MOV R9, RZ, RZ, R7 ;  /* 0x000000ffff098224 */ /* 0x000fe200078e0207 */
[-C--:B-----5:R-:W-:Y:S01]  /*0f40*/  ISETP.GE.AND P0, PT, R5, R11.reuse, PT ;  /* 0x0000000b0500720c */ /* 0x0a0fe20003f06270 */
[----:B------:R-:W-:Y:S01]  /*0f50*/  @!P1 IMAD.MOV R2, RZ, RZ, R8 ;  /* 0x000000ffff029224 */ /* 0x000fe200078e0208 */
[----:B------:R-:W-:-:S02]  /*0f60*/  ISETP.GT.U32.AND P1, PT, R6, R11, PT ;  /* 0x0000000b0600720c */ /* 0x000fc40003f24070 */
[----:B------:R-:W-:Y:S01]  /*0f70*/  IADD3 R3, PT, PT, R9, 0x1, RZ ;  /* 0x0000000109037810 */ /* 0x000fe20007ffe0ff */
[C---:B------:R-:W-:Y:S02]  /*0f80*/  VIADD R7, R2.reuse, 0x1 ;  /* 0x0000000102077836 */ /* 0x040fe40000000000 */
[----:B------:R-:W-:Y:S02]  /*0f90*/  @!P2 IADD3 R7, PT, PT, R2, RZ, RZ ;  /* 0x000000ff0207a210 */ /* 0x000fe40007ffe0ff */
[----:B------:R-:W-:-:S03]  /*0fa0*/  @!P3 IMAD.MOV R3, RZ, RZ, R9 ;  /* 0x000000ffff03b224 */ /* 0x000fc600078e0209 */
[----:B------:R-:W-:Y:S02]  /*0fb0*/  VIADD R17, R7, 0x1 ;  /* 0x0000000107117836 */ /* 0x000fe40000000000 */
[C---:B------:R-:W-:Y:S01]  /*0fc0*/  VIADD R18, R3.reuse, 0x1 ;  /* 0x0000000103127836 */ /* 0x040fe20000000000 */
[----:B------:R-:W-:Y:S01]  /*0fd0*/  @!P0 IADD3 R18, PT, PT, R3, RZ, RZ ;  /* 0x000000ff03128210 */ /* 0x000fe20007ffe0ff */
[----:B------:R-:W-:-:S07]  /*0fe0*/  @!P1 IMAD.MOV R17, RZ, RZ, R7 ;  /* 0x000000ffff119224 */ /* 0x000fce00078e0207 */
.L_x_15:
[----:B------:R-:W-:Y:S05]  /*0ff0*/  BRA.U !UP1, `(.L_x_11) ;  /* 0x00000001094c7547 */ /* 0x000fea000b800000 */
[----:B------:R-:W0:Y:S01]  /*1000*/  LDC.64 R2, c[0x0][0x398] ;  /* 0x0000e600ff027b82 */ /* 0x000e220000000a00 */
[----:B------:R-:W-:Y:S01]  /*1010*/  UIADD3 UR4, UPT, UPT, -UR4, URZ, URZ ;  /* 0x000000ff04047290 */ /* 0x000fe2000fffe1ff */
[----:B0-----:R-:W-:-:S03]  /*1020*/  IMAD.WIDE.U32 R2, R4, 0x4, R2 ;  /* 0x0000000404027825 */ /* 0x001fc600078e0002 */
[----:B------:R-:W-:-:S08]  /*1030*/  MOV R8, R2 ;  /* 0x0000000200087202 */ /* 0x000fd00000000f00 */
.L_x_16:
[----:B------:R-:W-:-:S06]  /*1040*/  IMAD.MOV.U32 R2, RZ, RZ, R8 ;  /* 0x000000ffff027224 */ /* 0x000fcc00078e0008 */
[----:B------:R-:W2:Y:S01]  /*1050*/  LDG.E R2, desc[UR8][R2.64] ;  /* 0x0000000802027981 */ /* 0x000ea2000c1e1900 */
[----:B------:R-:W-:Y:S01]  /*1060*/  UIADD3 UR4, UPT, UPT, UR4, 0x1, URZ ;  /* 0x0000000104047890 */ /* 0x000fe2000fffe0ff */
[----:B------:R-:W-:Y:S01]  /*1070*/  VIADD R4, R18, 0x1 ;  /* 0x0000000112047836 */ /* 0x000fe20000000000 */
[----:B------:R-:W-:Y:S02]  /*1080*/  IADD3 R7, PT, PT, R17, 0x1, RZ ;  /* 0x0000000111077810 */ /* 0x000fe40007ffe0ff */
[----:B------:R-:W-:Y:S01]  /*1090*/  UISETP.NE.AND UP0, UPT, UR4, URZ, UPT ;  /* 0x000000ff0400728c */ /* 0x000fe2000bf05270 */
[-C--:B--2---:R-:W-:Y:S02]  /*10a0*/  ISETP.GE.AND P0, PT, R5, R2.reuse, PT ;  /* 0x000000020500720c */ /* 0x084fe40003f06270 */
[----:B------:R-:W-:-:S11]  /*10b0*/  ISETP.GT.U32.AND P1, PT, R6, R2, PT ;  /* 0x000000020600720c */ /* 0x000fd60003f24070 */
[----:B------:R-:W-:Y:S01]  /*10c0*/  @!P0 IMAD.MOV R4, RZ, RZ, R18 ;  /* 0x000000ffff048224 */ /* 0x000fe200078e0212 */
[----:B------:R-:W-:Y:S01]  /*10d0*/  IADD3 R8, P0, PT, R8, 0x4, RZ ;  /* 0x0000000408087810 */ /* 0x000fe20007f1e0ff */
[----:B------:R-:W-:Y:S02]  /*10e0*/  @!P1 IMAD.MOV R7, RZ, RZ, R17 ;  /* 0x000000ffff079224 */ /* 0x000fe400078e0211 */
[----:B------:R-:W-:Y:S01]  /*10f0*/  IMAD.MOV.U32 R18, RZ, RZ, R4 ;  /* 0x000000ffff127224 */ /* 0x000fe200078e0004 */
[----:B------:R-:W-:Y:S01]  /*1100*/  IADD3.X R3, PT, PT, RZ, R3, RZ, P0, !PT ;  /* 0x00000003ff037210 */ /* 0x000fe200007fe4ff */
[----:B------:R-:W-:Y:S01]  /*1110*/  IMAD.MOV.U32 R17, RZ, RZ, R7 ;  /* 0x000000ffff117224 */ /* 0x000fe200078e0007 */
[----:B------:R-:W-:Y:S07]  /*1120*/  BRA.U UP0, `(.L_x_16) ;  /* 0xfffffffd00c47547 */ /* 0x000fee000b83ffff */
.L_x_11:
[----:B------:R-:W-:-:S13]  /*1130*/  ISETP.GE.AND P0, PT, R18, R17, PT ;  /* 0x000000111200720c */ /* 0x000fda0003f06270 */
[----:B------:R-:W-:Y:S05]  /*1140*/  @P0 EXIT ;  /* 0x000000000000094d */ /* 0x000fea0003800000 */
[----:B------:R-:W0:Y:S01]  /*1150*/  S2UR UR6, SR_CgaCtaId ;  /* 0x00000000000679c3 */ /* 0x000e220000008800 */
[----:B------:R-:W-:Y:S02]  /*1160*/  UMOV UR4, 0x400 ;  /* 0x0000040000047882 */ /* 0x000fe40000000000 */
[----:B------:R-:W-:-:S05]  /*1170*/  UIADD3 UR5, UPT, UPT, UR4, 0x2000, URZ ;  /* 0x0000200004057890 */ /* 0x000fca000fffe0ff */
[----:B------:R-:W1:Y:S08]  /*1180*/  LDC.64 R2, c[0x0][0x390] ;  /* 0x0000e400ff027b82 */ /* 0x000e700000000a00 */
[----:B------:R-:W2:Y:S08]  /*1190*/  LDC R19, c[0x0][0x3ac] ;  /* 0x0000eb00ff137b82 */ /* 0x000eb00000000800 */
[----:B------:R-:W3:Y:S01]  /*11a0*/  LDC.64 R4, c[0x0][0x388] ;  /* 0x0000e200ff047b82 */ /* 0x000ee20000000a00 */
[----:B0-----:R-:W-:-:S02]  /*11b0*/  ULEA UR4, UR6, UR4, 0x18 ;  /* 0x0000000406047291 */ /* 0x001fc4000f8ec0ff */
[----:B------:R-:W-:-:S04]  /*11c0*/  ULEA UR5, UR6, UR5, 0x18 ;  /* 0x0000000506057291 */ /* 0x000fc8000f8ec0ff */
[----:B------:R-:W-:Y:S01]  /*11d0*/  LEA R20, R0, UR4, 0x3 ;  /* 0x0000000400147c11 */ /* 0x000fe2000f8e18ff */
[----:B------:R-:W0:Y:S01]  /*11e0*/  LDC R7, c[0x0][0x3b0] ;  /* 0x0000ec00ff077b82 */ /* 0x000e220000000800 */
[----:B-1----:R-:W-:Y:S01]  /*11f0*/  IMAD.WIDE R2, R16, 0x4, R2 ;  /* 0x0000000410027825 */ /* 0x002fe200078e0202 */
[----:B------:R-:W-:Y:S02]  /*1200*/  LEA R22, R0, UR5, 0x2 ;  /* 0x0000000500167c11 */ /* 0x000fe4000f8e10ff */
[----:B--2---:R-:W-:Y:S01]  /*1210*/  IADD3 R19, PT, PT, R19, 0x2, RZ ;  /* 0x0000000213137810 */ /* 0x004fe20007ffe0ff */
[----:B---3--:R-:W-:-:S04]  /*1220*/  IMAD.WIDE R4, R16, 0x8, R4 ;  /* 0x0000000810047825 */ /* 0x008fc800078e0204 */
[----:B0-----:R-:W-:-:S07]  /*1230*/  IMAD.WIDE R6, R7, 0x4, R2 ;  /* 0x0000000407067825 */ /* 0x001fce00078e0202 */
.L_x_28:
[----:B0-----:R-:W0:Y:S01]  /*1240*/  LDCU UR4, c[0x0][0x3ac] ;  /* 0x00007580ff0477ac */ /* 0x001e220008000800 */
[----:B------:R-:W-:Y:S01]  /*1250*/  BSSY.RECONVERGENT B0, `(.L_x_17) ;  /* 0x0000049000007945 */ /* 0x000fe20003800200 */
[----:B0-----:R-:W-:-:S13]  /*1260*/  ISETP.GE.AND P0, PT, R16, UR4, PT ;  /* 0x0000000410007c0c */ /* 0x001fda000bf06270 */
[----:B-1234-:R-:W-:Y:S05]  /*1270*/  @P0 BRA `(.L_x_18) ;  /* 0x0000000400180947 */ /* 0x01efea0003800000 */
[----:B------:R-:W2:Y:S01]  /*1280*/  LDG.E R9, desc[UR8][R2.64] ;  /* 0x0000000802097981 */ /* 0x000ea2000c1e1900 */
[----:B------:R-:W-:Y:S01]  /*1290*/  BSSY.RECONVERGENT B1, `(.L_x_19) ;  /* 0x000000a000017945 */ /* 0x000fe20003800200 */
[----:B--2---:R-:W-:-:S13]  /*12a0*/  ISETP.NE.AND P0, PT, R9, R18, PT ;  /* 0x000000120900720c */ /* 0x004fda0003f05270 */
[----:B------:R-:W-:Y:S05]  /*12b0*/  @P0 BRA `(.L_x_20) ;  /* 0x0000000000100947 */ /* 0x000fea0003800000 */
[----:B------:R-:W2:Y:S04]  /*12c0*/  LDG.E R11, desc[UR8][R6.64] ;  /* 0x00000008060b7981 */ /* 0x000ea8000c1e1900 */
[----:B------:R1:W5:Y:S04]  /*12d0*/  LDG.E.64 R8, desc[UR8][R4.64] ;  /* 0x0000000804087981 */ /* 0x000368000c1e1b00 */
[----:B--2---:R1:W-:Y:S01]  /*12e0*/  STS [R22], R11 ;  /* 0x0000000b16007388 */ /* 0x0043e20000000800 */
[----:B------:R-:W-:Y:S05]  /*12f0*/  BRA `(.L_x_21) ;  /* 0x00000000000c7947 */ /* 0x000fea0003800000 */
.L_x_20:
[----:B------:R0:W-:Y:S01]  /*1300*/  STS [R22], R19 ;  /* 0x0000001316007388 */ /* 0x0001e20000000800 */
[----:B------:R-:W-:Y:S02]  /*1310*/  IMAD.MOV.U32 R8, RZ, RZ, 0x37e08000 ;  /* 0x37e08000ff087424 */ /* 0x000fe400078e00ff */
[----:B------:R-:W-:-:S07]  /*1320*/  IMAD.MOV.U32 R9, RZ, RZ, 0x4341c379 ;  /* 0x4341c379ff097424 */ /* 0x000fce00078e00ff */
.L_x_21:
[----:B------:R-:W-:Y:S05]  /*1330*/  BSYNC.RECONVERGENT B1 ;  /* 0x0000000000017941 */ /* 0x000fea0003800200 */
.L_x_19:
[----:B------:R-:W-:Y:S01]  /*1340*/  ISETP.GE.U32.AND P0, PT, R14, 0x2, PT ;  /* 0x000000020e00780c */ /* 0x000fe20003f06070 */
[----:B-----5:R2:W-:Y:S01]  /*1350*/  STS.64 [R20], R8 ;  /* 0x0000000814007388 */ /* 0x0205e20000000a00 */
[----:B------:R-:W-:Y:S05]  /*1360*/  WARPSYNC.ALL ;  /* 0x0000000000007948 */ /* 0x000fea0003800000 */
[----:B------:R-:W-:Y:S06]  /*1370*/  BAR.SYNC.DEFER_BLOCKING 0x0 ;  /* 0x0000000000007b1d */ /* 0x000fec0000010000 */
[----:B--2---:R-:W-:Y:S05]  /*1380*/  @!P0 BRA `(.L_x_22) ;  /* 0x00000000009c8947 */ /* 0x004fea0003800000 */
[----:B------:R-:W-:Y:S01]  /*1390*/  MOV R13, R14 ;  /* 0x0000000e000d7202 */ /* 0x000fe20000000f00 */
[----:B------:R-:W2:Y:S06]  /*13a0*/  LDCU UR4, c[0x0][0x3ac] ;  /* 0x00007580ff0477ac */ /* 0x000eac0008000800 */
.L_x_27:
[--C-:B------:R-:W-:Y:S01]  /*13b0*/  IMAD.MOV.U32 R12, RZ, RZ, R13.reuse ;  /* 0x000000ffff0c7224 */ /* 0x100fe200078e000d */
[----:B------:R-:W-:Y:S01]  /*13c0*/  SHF.R.U32.HI R13, RZ, 0x1, R13 ;  /* 0x00000001ff0d7819 */ /* 0x000fe2000001160d */
[----:B------:R-:W-:Y:S04]  /*13d0*/  BSSY.RECONVERGENT B1, `(.L_x_23) ;  /* 0x000001e000017945 */ /* 0x000fe80003800200 */
[----:B--23--:R-:W-:-:S05]  /*13e0*/  IMAD.IADD R8, R16, 0x1, R13 ;  /* 0x0000000110087824 */ /* 0x00cfca00078e020d */
[----:B--2---:R-:W-:-:S04]  /*13f0*/  ISETP.GE.AND P0, PT, R8, UR4, PT ;  /* 0x0000000408007c0c */ /* 0x004fc8000bf06270 */
[----:B------:R-:W-:-:S13]  /*1400*/  ISETP.GE.U32.OR P0, PT, R0, R13, P0 ;  /* 0x0000000d0000720c */ /* 0x000fda0000706470 */
[----:B------:R-:W-:Y:S05]  /*1410*/  @P0 BRA `(.L_x_24) ;  /* 0x0000000000640947 */ /* 0x000fea0003800000 */
[----:B------:R-:W2:Y:S01]  /*1420*/  LDS R8, [R22] ;  /* 0x0000000016087984 */ /* 0x000ea20000000800 */
[----:B------:R-:W-:Y:S01]  /*1430*/  BSSY.RELIABLE B2, `(.L_x_25) ;  /* 0x0000010000027945 */ /* 0x000fe20003800100 */
[----:B--2---:R-:W-:-:S13]  /*1440*/  ISETP.NE.AND P0, PT, R8, R19, PT ;  /* 0x000000130800720c */ /* 0x004fda0003f05270 */
[----:B------:R-:W-:Y:S05]  /*1450*/  @!P0 BRA `(.L_x_26) ;  /* 0x0000000000348947 */ /* 0x000fea0003800000 */
[----:B------:R-:W-:-:S05]  /*1460*/  LEA R8, R13, R22, 0x2 ;  /* 0x000000160d087211 */ /* 0x000fca00078e10ff */
[----:B------:R-:W2:Y:S02]  /*1470*/  LDS R21, [R8] ;  /* 0x0000000008157984 */ /* 0x000ea40000000800 */
[----:B--2---:R-:W-:-:S13]  /*1480*/  ISETP.NE.AND P0, PT, R21, R19, PT ;  /* 0x000000131500720c */ /* 0x004fda0003f05270 */
[----:B------:R-:W-:Y:S05]  /*1490*/  @P0 BREAK.RELIABLE B2 ;  /* 0x0000000000020942 */ /* 0x000fea0003800100 */
[----:B------:R-:W-:Y:S05]  /*14a0*/  @!P0 BRA `(.L_x_26) ;  /* 0x0000000000208947 */ /* 0x000fea0003800000 */
[----:B------:R-:W-:Y:S01]  /*14b0*/  IMAD R8, R13, 0x8, R20 ;  /* 0x000000080d087824 */ /* 0x000fe200078e0214 */
[----:B-1----:R-:W-:Y:S05]  /*14c0*/  LDS.64 R10, [R20] ;  /* 0x00000000140a7984 */ /* 0x002fea0000000a00 */
[----:B------:R-:W1:Y:S02]  /*14d0*/  LDS.64 R8, [R8] ;  /* 0x0000000008087984 */ /* 0x000e640000000a00 */
[----:B-1----:R-:W-:-:S14]  /*14e0*/  DSETP.GEU.AND P0, PT, R8, R10, PT ;  /* 0x0000000a0800722a */ /* 0x002fdc0003f0e000 */
[----:B------:R-:W-:Y:S05]  /*14f0*/  @P0 BRA `(.L_x_24) ;  /* 0x00000000002c0947 */ /* 0x000fea0003800000 */
[----:B------:R3:W-:Y:S04]  /*1500*/  STS.64 [R20], R8 ;  /* 0x0000000814007388 */ /* 0x0007e80000000a00 */
[----:B------:R3:W-:Y:S01]  /*1510*/  STS [R22], R21 ;  /* 0x0000001516007388 */ /* 0x0007e20000000800 */
[----:B------:R-:W-:Y:S05]  /*1520*/  BRA `(.L_x_24) ;  /* 0x0000000000207947 */ /* 0x000fea0003800000 */
.L_x_26:
[----:B------:R-:W-:Y:S05]  /*1530*/  BSYNC.RELIABLE B2 ;  /* 0x0000000000027941 */ /* 0x000fea0003800100 */
.L_x_25:
[----:B------:R-:W-:-:S06]  /*1540*/  IMAD R10, R13, 0x4, R22 ;  /* 0x000000040d0a7824 */ /* 0x000fcc00078e0216 */
[----:B------:R-:W2:Y:S02]  /*1550*/  LDS R10, [R10] ;  /* 0x000000000a0a7984 */ /* 0x000ea40000000800 */
[----:B--2---:R-:W-:-:S13]  /*1560*/  ISETP.NE.AND P0, PT, R10, R19, PT ;  /* 0x000000130a00720c */ /* 0x004fda0003f05270 */
[----:B------:R-:W-:-:S06]  /*1570*/  @P0 LEA R8, R13, R20, 0x3 ;  /* 0x000000140d080211 */ /* 0x000fcc00078e18ff */
[----:B------:R-:W2:Y:S04]  /*1580*/  @P0 LDS.64 R8, [R8] ;  /* 0x0000000008080984 */ /* 0x000ea80000000a00 */
[----:B--2---:R2:W-:Y:S04]  /*1590*/  @P0 STS.64 [R20], R8 ;  /* 0x0000000814000388 */ /* 0x0045e80000000a00 */
[----:B------:R2:W-:Y:S02]  /*15a0*/  @P0 STS [R22], R10 ;  /* 0x0000000a16000388 */ /* 0x0005e40000000800 */
.L_x_24:
[----:B------:R-:W-:Y:S05]  /*15b0*/  BSYNC.RECONVERGENT B1 ;  /* 0x0000000000017941 */ /* 0x000fea0003800200 */
.L_x_23:
[----:B------:R-:W-:Y:S05]  /*15c0*/  WARPSYNC.ALL ;  /* 0x0000000000007948 */ /* 0x000fea0003800000 */
[----:B------:R-:W-:Y:S01]  /*15d0*/  BAR.SYNC.DEFER_BLOCKING 0x0 ;  /* 0x0000000000007b1d */ /* 0x000fe20000010000 */
[----:B------:R-:W-:-:S13]  /*15e0*/  ISETP.GT.U32.AND P0, PT, R12, 0x3, PT ;  /* 0x000000030c00780c */ /* 0x000fda0003f04070 */
[----:B------:R-:W-:Y:S05]  /*15f0*/  @P0 BRA `(.L_x_27) ;  /* 0xfffffffc006c0947 */ /* 0x000fea000383ffff */
.L_x_22:
[----:B------:R-:W-:-:S13]  /*1600*/  ISETP.NE.AND P0, PT, R0, RZ, PT ;  /* 0x000000ff0000720c */ /* 0x000fda0003f05270 */
[----:B------:R-:W-:Y:S05]  /*1610*/  @P0 BRA `(.L_x_18) ;  /* 0x0000000000300947 */ /* 0x000fea0003800000 */
[----:B------:R-:W4:Y:S01]  /*1620*/  S2UR UR5, SR_CgaCtaId ;  /* 0x00000000000579c3 */ /* 0x000f220000008800 */
[----:B------:R-:W-:Y:S01]  /*1630*/  UMOV UR4, 0x400 ;  /* 0x0000040000047882 */ /* 0x000fe20000000000 */
[----:B---3--:R-:W-:-:S06]  /*1640*/  IMAD R21, R15, R18, UR7 ;  /* 0x000000070f157e24 */ /* 0x008fcc000f8e0212 */
[----:B------:R-:W3:Y:S08]  /*1650*/  LDC.64 R12, c[0x0][0x380] ;  /* 0x0000e000ff0c7b82 */ /* 0x000ef00000000a00 */
[----:B-12---:R-:W1:Y:S01]  /*1660*/  LDC.64 R10, c[0x0][0x3a0] ;  /* 0x0000e800ff0a7b82 */ /* 0x006e620000000a00 */
[----:B----4-:R-:W-:Y:S01]  /*1670*/  ULEA UR4, UR5, UR4, 0x18 ;  /* 0x0000000405047291 */ /* 0x010fe2000f8ec0ff */
[----:B---3--:R-:W-:-:S08]  /*1680*/  IMAD.WIDE.U32 R12, R21, 0x8, R12 ;  /* 0x00000008150c7825 */ /* 0x008fd000078e000c */
[----:B------:R-:W2:Y:S04]  /*1690*/  LDS.64 R8, [UR4] ;  /* 0x00000004ff087984 */ /* 0x000ea80008000a00 */
[----:B------:R-:W3:Y:S01]  /*16a0*/  LDS R23, [UR4+0x2000] ;  /* 0x00200004ff177984 */ /* 0x000ee20008000800 */
[----:B-1----:R-:W-:-:S03]  /*16b0*/  IMAD.WIDE.U32 R10, R21, 0x4, R10 ;  /* 0x00000004150a7825 */ /* 0x002fc600078e000a */
[----:B--2---:R4:W-:Y:S04]  /*16c0*/  STG.E.64 desc[UR8][R12.64], R8 ;  /* 0x000000080c007986 */ /* 0x0049e8000c101b08 */
[----:B---3--:R4:W-:Y:S02]  /*16d0*/  STG.E desc[UR8][R10.64], R23 ;  /* 0x000000170a007986 */ /* 0x0089e4000c101908 */
.L_x_18:
[----:B------:R-:W-:Y:S05]  /*16e0*/  BSYNC.RECONVERGENT B0 ;  /* 0x0000000000007941 */ /* 0x000fea0003800200 */
.L_x_17:
[----:B------:R-:W-:-:S05]  /*16f0*/  VIADD R18, R18, 0x1 ;  /* 0x0000000112127836 */ /* 0x000fca0000000000 */
[----:B------:R-:W-:-:S13]  /*1700*/  ISETP.NE.AND P0, PT, R18, R17, PT ;  /* 0x000000111200720c */ /* 0x000fda0003f05270 */
[----:B------:R-:W-:Y:S05]  /*1710*/  @P0 BRA `(.L_x_28) ;  /* 0xfffffff800c80947 */ /* 0x000fea000383ffff */
[----:B------:R-:W-:Y:S05]  /*1720*/  EXIT ;  /* 0x000000000000794d */ /* 0x000fea0003800000 */
.L_x_29:
        /* <DEDUP_REMOVED lines=13> */
.L_x_153:


//--------------------- .text._Z24Distance_Between_ClusterPdS_PiS0_iiii --------------------------
	.section	.text._Z24Distance_Between_ClusterPdS_PiS0_iiii,"ax",@progbits
	.align	128
        .global         _Z24Distance_Between_ClusterPdS_PiS0_iiii
        .type           _Z24Distance_Between_ClusterPdS_PiS0_iiii,@function
        .size           _Z24Distance_Between_ClusterPdS_PiS0_iiii,(.L_x_148 - _Z24Distance_Between_ClusterPdS_PiS0_iiii)
        .other          _Z24Distance_Between_ClusterPdS_PiS0_iiii,@"STO_CUDA_ENTRY STV_DEFAULT"
_Z24Distance_Between_ClusterPdS_PiS0_iiii:
.text._Z24Distance_Between_ClusterPdS_PiS0_iiii:
[----:B------:R-:W-:Y:S08]  /*0000*/  LDC R1, c[0x0][0x37c] ;  /* 0x0000df00ff017b82 */ /* 0x000ff00000000800 */
[----:B------:R-:W0:Y:S01]  /*0010*/  LDC R0, c[0x0][0x3a4] ;  /* 0x0000e900ff007b82 */ /* 0x000e220000000800 */
[----:B------:R-:W1:Y:S01]  /*0020*/  S2R R3, SR_CTAID.X ;  /* 0x0000000000037919 */ /* 0x000e620000002500 */
[----:B0-----:R-:W-:-:S02]  /*0030*/  ISETP.GE.AND P0, PT, R0, 0x1, PT ;  /* 0x000000010000780c */ /* 0x001fc40003f06270 */
[----:B------:R-:W0:Y:S11]  /*0040*/  S2R R0, SR_TID.X ;  /* 0x0000000000007919 */ /* 0x000e360000002100 */
[----:B-1----:R-:W-:Y:S05]  /*0050*/  @!P0 EXIT ;  /* 0x000000000000894d */ /* 0x002fea0003800000 */
[----:B------:R-:W1:Y:S01]  /*0060*/  LDCU UR5, c[0x0][0x3a0] ;  /* 0x00007400ff0577ac */ /* 0x000e620008000800 */
[----:B------:R-:W0:Y:S01]  /*0070*/  LDCU UR4, c[0x0][0x360] ;  /* 0x00006c00ff0477ac */ /* 0x000e220008000800 */
[----:B------:R-:W2:Y:S01]  /*0080*/  LDCU.64 UR10, c[0x0][0x358] ;  /* 0x00006b00ff0a77ac */ /* 0x000ea20008000a00 */
[----:B-1----:R-:W-:Y:S01]  /*0090*/  UISETP.GT.AND UP0, UPT, UR5, URZ, UPT ;  /* 0x000000ff0500728c */ /* 0x002fe2000bf04270 */
[----:B0-----:R-:W-:-:S08]  /*00a0*/  IMAD R0, R3, UR4, R0 ;  /* 0x0000000403007c24 */ /* 0x001fd0000f8e0200 */
[----:B--2---:R-:W-:Y:S05]  /*00b0*/  BRA.U UP0, `(.L_x_30) ;  /* 0x0000000100b47547 */ /* 0x004fea000b800000 */
[----:B------:R-:W-:-:S05]  /*00c0*/  UMOV UR4, URZ ;  /* 0x000000ff00047c82 */ /* 0x000fca0008000000 */
.L_x_34:
[----:B------:R-:W0:Y:S01]  /*00d0*/  LDC R5, c[0x0][0x3a4] ;  /* 0x0000e900ff057b82 */ /* 0x000e220000000800 */
[----:B------:R-:W1:Y:S01]  /*00e0*/  LDCU UR5, c[0x0][0x3a8] ;  /* 0x00007500ff0577ac */ /* 0x000e620008000800 */
[----:B------:R-:W-:Y:S01]  /*00f0*/  BSSY.RECONVERGENT B0, `(.L_x_31) ;  /* 0x0000027000007945 */ /* 0x000fe20003800200 */
[----:B0-----:R-:W-:Y:S01]  /*0100*/  IMAD R3, R0, R5, UR4 ;  /* 0x0000000400037e24 */ /* 0x001fe2000f8e0205 */
[----:B------:R-:W-:-:S04]  /*0110*/  UIADD3 UR4, UPT, UPT, UR4, 0x1, URZ ;  /* 0x0000000104047890 */ /* 0x000fc8000fffe0ff */
[----:B-1----:R-:W-:Y:S02]  /*0120*/  ISETP.GE.AND P0, PT, R3, UR5, PT ;  /* 0x0000000503007c0c */ /* 0x002fe4000bf06270 */
[----:B------:R-:W-:-:S11]  /*0130*/  ISETP.NE.AND P1, PT, R5, UR4, PT ;  /* 0x0000000405007c0c */ /* 0x000fd6000bf25270 */
[----:B------:R-:W-:Y:S05]  /*0140*/  @P0 BRA `(.L_x_32) ;  /* 0x0000000000840947 */ /* 0x000fea0003800000 */
[----:B------:R-:W0:Y:S08]  /*0150*/  LDC.64 R8, c[0x0][0x388] ;  /* 0x0000e200ff087b82 */ /* 0x000e300000000a00 */
[----:B------:R-:W1:Y:S01]  /*0160*/  LDC.64 R10, c[0x0][0x390] ;  /* 0x0000e400ff0a7b82 */ /* 0x000e620000000a00 */
[----:B0-----:R-:W-:-:S05]  /*0170*/  IMAD.WIDE R8, R3, 0x8, R8 ;  /* 0x0000000803087825 */ /* 0x001fca00078e0208 */
[----:B------:R0:W-:Y:S01]  /*0180*/  STG.E.64 desc[UR10][R8.64], RZ ;  /* 0x000000ff08007986 */ /* 0x0001e2000c101b0a */
[----:B-1----:R-:W-:Y:S02]  /*0190*/  IMAD.WIDE R10, R3, 0x4, R10 ;  /* 0x00000004030a7825 */ /* 0x002fe400078e020a */
[----:B------:R-:W1:Y:S03]  /*01a0*/  LDC.64 R2, c[0x0][0x398] ;  /* 0x0000e600ff027b82 */ /* 0x000e660000000a00 */
[----:B------:R-:W1:Y:S02]  /*01b0*/  LDG.E R5, desc[UR10][R10.64] ;  /* 0x0000000a0a057981 */ /* 0x000e64000c1e1900 */
[----:B-1----:R-:W-:-:S05]  /*01c0*/  IMAD.WIDE R2, R5, 0x4, R2 ;  /* 0x0000000405027825 */ /* 0x002fca00078e0202 */
[----:B------:R-:W2:Y:S04]  /*01d0*/  LDG.E R4, desc[UR10][R2.64] ;  /* 0x0000000a02047981 */ /* 0x000ea8000c1e1900 */
[----:B------:R-:W2:Y:S02]  /*01e0*/  LDG.E R7, desc[UR10][R2.64+0x4] ;  /* 0x0000040a02077981 */ /* 0x000ea4000c1e1900 */
[----:B--2---:R-:W-:-:S13]  /*01f0*/  ISETP.GE.AND P0, PT, R4, R7, PT ;  /* 0x000000070400720c */ /* 0x004fda0003f06270 */
[----:B0-----:R-:W-:Y:S05]  /*0200*/  @P0 BRA `(.L_x_32) ;  /* 0x0000000000540947 */ /* 0x001fea0003800000 */
[----:B------:R-:W0:Y:S01]  /*0210*/  LDC.64 R12, c[0x0][0x398] ;  /* 0x0000e600ff0c7b82 */ /* 0x000e220000000a00 */
[----:B------:R-:W-:Y:S01]  /*0220*/  IMAD.MOV.U32 R17, RZ, RZ, R5 ;  /* 0x000000ffff117224 */ /* 0x000fe200078e0005 */
[----:B------:R-:W-:Y:S01]  /*0230*/  CS2R R14, SRZ ;  /* 0x00000000000e7805 */ /* 0x000fe2000001ff00 */
[----:B------:R-:W-:-:S07]  /*0240*/  IMAD.MOV.U32 R3, RZ, RZ, R4 ;  /* 0x000000ffff037224 */ /* 0x000fce00078e0004 */
.L_x_33:
[----:B0-----:R-:W-:-:S06]  /*0250*/  IMAD.WIDE R4, R17, 0x4, R12 ;  /* 0x0000000411047825 */ /* 0x001fcc00078e020c */
[----:B------:R-:W2:Y:S01]  /*0260*/  LDG.E R4, desc[UR10][R4.64] ;  /* 0x0000000a04047981 */ /* 0x000ea2000c1e1900 */
[----:B------:R-:W-:Y:S02]  /*0270*/  CS2R R22, SRZ ;  /* 0x0000000000167805 */ /* 0x000fe4000001ff00 */
[----:B------:R-:W-:Y:S01]  /*0280*/  MOV R2, 0x2c0 ;  /* 0x000002c000027802 */ /* 0x000fe20000000f00 */
[----:B--2---:R-:W-:-:S06]  /*0290*/  IMAD.IADD R20, R7, 0x1, -R4 ;  /* 0x0000000107147824 */ /* 0x004fcc00078e0a04 */
[----:B------:R-:W0:Y:S02]  /*02a0*/  I2F.F64 R20, R20 ;  /* 0x0000001400147312 */ /* 0x000e240000201c00 */
[----:B0-----:R-:W-:Y:S05]  /*02b0*/  CALL.REL.NOINC `($__internal_0_$__cuda_sm20_div_rn_f64_full) ;  /* 0x0000000c00547944 */ /* 0x001fea0003c00000 */
[----:B------:R-:W-:Y:S01]  /*02c0*/  MOV R4, R24 ;  /* 0x0000001800047202 */ /* 0x000fe20000000f00 */
[----:B------:R-:W-:-:S06]  /*02d0*/  IMAD.MOV.U32 R5, RZ, RZ, R25 ;  /* 0x000000ffff057224 */ /* 0x000fcc00078e0019 */
[----:B------:R-:W-:-:S07]  /*02e0*/  DADD R14, R4, R14 ;  /* 0x00000000040e7229 */ /* 0x000fce000000000e */
[----:B------:R1:W-:Y:S04]  /*02f0*/  STG.E.64 desc[UR10][R8.64], R14 ;  /* 0x0000000e08007986 */ /* 0x0003e8000c101b0a */
[----:B------:R-:W2:Y:S02]  /*0300*/  LDG.E R17, desc[UR10][R10.64] ;  /* 0x0000000a0a117981 */ /* 0x000ea4000c1e1900 */
[----:B--2---:R-:W-:-:S05]  /*0310*/  IMAD.WIDE R4, R17, 0x4, R12 ;  /* 0x0000000411047825 */ /* 0x004fca00078e020c */
[----:B------:R-:W2:Y:S01]  /*0320*/  LDG.E R7, desc[UR10][R4.64+0x4] ;  /* 0x0000040a04077981 */ /* 0x000ea2000c1e1900 */
[----:B------:R-:W-:-:S05]  /*0330*/  VIADD R3, R3, 0x1 ;  /* 0x0000000103037836 */ /* 0x000fca0000000000 */
[----:B--2---:R-:W-:-:S13]  /*0340*/  ISETP.GE.AND P0, PT, R3, R7, PT ;  /* 0x000000070300720c */ /* 0x004fda0003f06270 */
[----:B-1----:R-:W-:Y:S05]  /*0350*/  @!P0 BRA `(.L_x_33) ;  /* 0xfffffffc00bc8947 */ /* 0x002fea000383ffff */
.L_x_32:
[----:B------:R-:W-:Y:S05]  /*0360*/  BSYNC.RECONVERGENT B0 ;  /* 0x0000000000007941 */ /* 0x000fea0003800200 */
.L_x_31:
[----:B------:R-:W-:Y:S05]  /*0370*/  @P1 BRA `(.L_x_34) ;  /* 0xfffffffc00541947 */ /* 0x000fea000383ffff */
[----:B------:R-:W-:Y:S05]  /*0380*/  EXIT ;  /* 0x000000000000794d */ /* 0x000fea0003800000 */
.L_x_30:
[----:B------:R-:W0:Y:S01]  /*0390*/  LDCU.64 UR6, c[0x0][0x380] ;  /* 0x00007000ff0677ac */ /* 0x000e220008000a00 */
[----:B------:R-:W-:Y:S02]  /*03a0*/  ULOP3.LUT UR8, UR5, 0x7, URZ, 0xc0, !UPT ;  /* 0x0000000705087892 */ /* 0x000fe4000f8ec0ff */
[----:B------:R-:W-:Y:S02]  /*03b0*/  ULOP3.LUT UR5, UR5, 0x7ffffff8, URZ, 0xc0, !UPT ;  /* 0x7ffffff805057892 */ /* 0x000fe4000f8ec0ff */
[----:B0-----:R-:W-:-:S04]  /*03c0*/  UIADD3 UR4, UP0, UPT, UR6, 0x20, URZ ;  /* 0x0000002006047890 */ /* 0x001fc8000ff1e0ff */
[----:B------:R-:W-:Y:S02]  /*03d0*/  UIADD3.X UR6, UPT, UPT, URZ, UR7, URZ, UP0, !UPT ;  /* 0x00000007ff067290 */ /* 0x000fe400087fe4ff */
[----:B------:R-:W-:Y:S01]  /*03e0*/  IMAD.U32 R8, RZ, RZ, UR4 ;  /* 0x00000004ff087e24 */ /* 0x000fe2000f8e00ff */
[----:B------:R-:W-:-:S03]  /*03f0*/  UMOV UR4, URZ ;  /* 0x000000ff00047c82 */ /* 0x000fc60008000000 */
[----:B------:R-:W-:-:S07]  /*0400*/  MOV R9, UR6 ;  /* 0x0000000600097c02 */ /* 0x000fce0008000f00 */
.L_x_47:
[----:B------:R-:W0:Y:S01]  /*0410*/  LDC R3, c[0x0][0x3a4] ;  /* 0x0000e900ff037b82 */ /* 0x000e220000000800 */
[----:B------:R-:W1:Y:S01]  /*0420*/  LDCU UR6, c[0x0][0x3a8] ;  /* 0x00007500ff0677ac */ /* 0x000e620008000800 */
[----:B------:R-:W-:Y:S01]  /*0430*/  BSSY.RECONVERGENT B0, `(.L_x_35) ;  /* 0x00000b7000007945 */ /* 0x000fe20003800200 */
[----:B0-----:R-:W-:-:S05]  /*0440*/  IMAD R3, R0, R3, UR4 ;  /* 0x0000000400037e24 */ /* 0x001fca000f8e0203 */
[----:B-1----:R-:W-:-:S13]  /*0450*/  ISETP.GE.AND P0, PT, R3, UR6, PT ;  /* 0x0000000603007c0c */ /* 0x002fda000bf06270 */
        /* <DEDUP_REMOVED lines=13> */
[----:B------:R-:W0:Y:S01]  /*0530*/  LDC R17, c[0x0][0x3ac] ;  /* 0x0000eb00ff117b82 */ /* 0x000e220000000800 */
[----:B------:R-:W-:Y:S01]  /*0540*/  IMAD.MOV.U32 R3, RZ, RZ, R4 ;  /* 0x000000ffff037224 */ /* 0x000fe200078e0004 */
[----:B------:R-:W-:Y:S01]  /*0550*/  CS2R R14, SRZ ;  /* 0x00000000000e7805 */ /* 0x000fe2000001ff00 */
[----:B------:R-:W-:Y:S02]  /*0560*/  IMAD.MOV.U32 R2, RZ, RZ, R5 ;  /* 0x000000ffff027224 */ /* 0x000fe400078e0005 */
[----:B------:R-:W-:Y:S02]  /*0570*/  IMAD.MOV.U32 R4, RZ, RZ, R7 ;  /* 0x000000ffff047224 */ /* 0x000fe400078e0007 */
[----:B0-----:R-:W-:-:S07]  /*0580*/  IMAD.WIDE R16, R17, 0x4, R12 ;  /* 0x0000000411107825 */ /* 0x001fce00078e020c */
.L_x_46:
[----:B------:R-:W0:Y:S01]  /*0590*/  LDC.64 R18, c[0x0][0x390] ;  /* 0x0000e400ff127b82 */ /* 0x000e220000000a00 */
[----:B------:R-:W1:Y:S01]  /*05a0*/  LDCU UR6, c[0x0][0x3ac] ;  /* 0x00007580ff0677ac */ /* 0x000e620008000800 */
[----:B------:R-:W2:Y:S01]  /*05b0*/  LDG.E R20, desc[UR10][R16.64] ;  /* 0x0000000a10147981 */ /* 0x000ea2000c1e1900 */
[----:B-1----:R-:W-:-:S05]  /*05c0*/  IADD3 R5, PT, PT, R3, UR6, RZ ;  /* 0x0000000603057c10 */ /* 0x002fca000fffe0ff */
[----:B0-----:R-:W-:Y:S02]  /*05d0*/  IMAD.WIDE R18, R5, 0x4, R18 ;  /* 0x0000000405127825 */ /* 0x001fe400078e0212 */
[----:B------:R-:W0:Y:S04]  /*05e0*/  LDC R5, c[0x0][0x3a0] ;  /* 0x0000e800ff057b82 */ /* 0x000e280000000800 */
[----:B------:R-:W3:Y:S01]  /*05f0*/  LDG.E R18, desc[UR10][R18.64] ;  /* 0x0000000a12127981 */ /* 0x000ee2000c1e1900 */
[----:B------:R-:W-:Y:S01]  /*0600*/  IMAD.MOV.U32 R6, RZ, RZ, RZ ;  /* 0x000000ffff067224 */ /* 0x000fe200078e00ff */
[----:B------:R-:W-:Y:S02]  /*0610*/  CS2R R24, SRZ ;  /* 0x0000000000187805 */ /* 0x000fe4000001ff00 */
[----:B0-----:R-:W-:Y:S01]  /*0620*/  ISETP.GE.U32.AND P0, PT, R5, 0x8, PT ;  /* 0x000000080500780c */ /* 0x001fe20003f06070 */
[----:B--2---:R-:W-:-:S02]  /*0630*/  IMAD R7, R20, R5, RZ ;  /* 0x0000000514077224 */ /* 0x004fc400078e02ff */
[----:B---3--:R-:W-:-:S10]  /*0640*/  IMAD R34, R18, R5, RZ ;  /* 0x0000000512227224 */ /* 0x008fd400078e02ff */
[----:B------:R-:W-:Y:S05]  /*0650*/  @!P0 BRA `(.L_x_37) ;  /* 0x0000000000b48947 */ /* 0x000fea0003800000 */
[----:B------:R-:W-:Y:S01]  /*0660*/  UIADD3 UR6, UPT, UPT, -UR5, URZ, URZ ;  /* 0x000000ff05067290 */ /* 0x000fe2000fffe1ff */
[----:B------:R-:W-:Y:S01]  /*0670*/  IMAD.MOV.U32 R37, RZ, RZ, R34 ;  /* 0x000000ffff257224 */ /* 0x000fe200078e0022 */
[----:B------:R-:W-:Y:S01]  /*0680*/  CS2R R24, SRZ ;  /* 0x0000000000187805 */ /* 0x000fe2000001ff00 */
[----:B------:R-:W-:-:S03]  /*0690*/  IMAD.MOV.U32 R6, RZ, RZ, R7 ;  /* 0x000000ffff067224 */ /* 0x000fc600078e0007 */
[----:B------:R-:W-:-:S07]  /*06a0*/  MOV R35, UR6 ;  /* 0x0000000600237c02 */ /* 0x000fce0008000f00 */
.L_x_38:
[----:B------:R-:W-:-:S04]  /*06b0*/  IMAD.WIDE R20, R6, 0x8, R8 ;  /* 0x0000000806147825 */ /* 0x000fc800078e0208 */
[----:B------:R-:W-:Y:S01]  /*06c0*/  IMAD.WIDE R30, R37, 0x8, R8 ;  /* 0x00000008251e7825 */ /* 0x000fe200078e0208 */
[----:B------:R-:W2:Y:S04]  /*06d0*/  LDG.E.64 R18, desc[UR10][R20.64+-0x20] ;  /* 0xffffe00a14127981 */ /* 0x000ea8000c1e1b00 */
[----:B------:R-:W2:Y:S04]  /*06e0*/  LDG.E.64 R22, desc[UR10][R30.64+-0x20] ;  /* 0xffffe00a1e167981 */ /* 0x000ea8000c1e1b00 */
[----:B------:R-:W3:Y:S04]  /*06f0*/  LDG.E.64 R28, desc[UR10][R20.64+-0x18] ;  /* 0xffffe80a141c7981 */ /* 0x000ee8000c1e1b00 */
[----:B------:R-:W4:Y:S04]  /*0700*/  LDG.E.64 R26, desc[UR10][R20.64+-0x10] ;  /* 0xfffff00a141a7981 */ /* 0x000f28000c1e1b00 */
[----:B------:R-:W5:Y:S01]  /*0710*/  LDG.E.64 R32, desc[UR10][R30.64+0x18] ;  /* 0x0000180a1e207981 */ /* 0x000f62000c1e1b00 */
[----:B--2---:R-:W-:-:S03]  /*0720*/  DADD R22, R18, -R22 ;  /* 0x0000000012167229 */ /* 0x004fc60000000816 */
[----:B------:R-:W3:Y:S05]  /*0730*/  LDG.E.64 R18, desc[UR10][R30.64+-0x18] ;  /* 0xffffe80a1e127981 */ /* 0x000eea000c1e1b00 */
[----:B------:R-:W-:Y:S02]  /*0740*/  DFMA R24, R22, R22, R24 ;  /* 0x000000161618722b */ /* 0x000fe40000000018 */
[----:B------:R-:W4:Y:S01]  /*0750*/  LDG.E.64 R22, desc[UR10][R30.64+-0x10] ;  /* 0xfffff00a1e167981 */ /* 0x000f22000c1e1b00 */
[----:B---3--:R-:W-:-:S03]  /*0760*/  DADD R18, R28, -R18 ;  /* 0x000000001c127229 */ /* 0x008fc60000000812 */
[----:B------:R-:W2:Y:S05]  /*0770*/  LDG.E.64 R28, desc[UR10][R20.64+-0x8] ;  /* 0xfffff80a141c7981 */ /* 0x000eaa000c1e1b00 */
[----:B------:R-:W-:Y:S02]  /*0780*/  DFMA R24, R18, R18, R24 ;  /* 0x000000121218722b */ /* 0x000fe40000000018 */
[----:B----4-:R-:W-:Y:S01]  /*0790*/  DADD R22, R26, -R22 ;  /* 0x000000001a167229 */ /* 0x010fe20000000816 */
[----:B------:R-:W2:Y:S04]  /*07a0*/  LDG.E.64 R18, desc[UR10][R30.64+-0x8] ;  /* 0xfffff80a1e127981 */ /* 0x000ea8000c1e1b00 */
[----:B------:R-:W3:Y:S03]  /*07b0*/  LDG.E.64 R26, desc[UR10][R20.64] ;  /* 0x0000000a141a7981 */ /* 0x000ee6000c1e1b00 */
[----:B------:R-:W-:Y:S01]  /*07c0*/  DFMA R22, R22, R22, R24 ;  /* 0x000000161616722b */ /* 0x000fe20000000018 */
[----:B------:R-:W3:Y:S01]  /*07d0*/  LDG.E.64 R24, desc[UR10][R30.64] ;  /* 0x0000000a1e187981 */ /* 0x000ee2000c1e1b00 */
[----:B--2---:R-:W-:-:S03]  /*07e0*/  DADD R18, R28, -R18 ;  /* 0x000000001c127229 */ /* 0x004fc60000000812 */
[----:B------:R-:W2:Y:S05]  /*07f0*/  LDG.E.64 R28, desc[UR10][R30.64+0x8] ;  /* 0x0000080a1e1c7981 */ /* 0x000eaa000c1e1b00 */
[----:B------:R-:W-:Y:S02]  /*0800*/  DFMA R22, R18, R18, R22 ;  /* 0x000000121216722b */ /* 0x000fe40000000016 */
[----:B---3--:R-:W-:Y:S01]  /*0810*/  DADD R24, R26, -R24 ;  /* 0x000000001a187229 */ /* 0x008fe20000000818 */
[----:B------:R-:W3:Y:S04]  /*0820*/  LDG.E.64 R18, desc[UR10][R30.64+0x10] ;  /* 0x0000100a1e127981 */ /* 0x000ee8000c1e1b00 */
[----:B------:R-:W2:Y:S03]  /*0830*/  LDG.E.64 R26, desc[UR10][R20.64+0x8] ;  /* 0x0000080a141a7981 */ /* 0x000ea6000c1e1b00 */
[----:B------:R-:W-:Y:S01]  /*0840*/  DFMA R24, R24, R24, R22 ;  /* 0x000000181818722b */ /* 0x000fe20000000016 */
[----:B------:R-:W3:Y:S04]  /*0850*/  LDG.E.64 R22, desc[UR10][R20.64+0x10] ;  /* 0x0000100a14167981 */ /* 0x000ee8000c1e1b00 */
[----:B------:R-:W5:Y:S01]  /*0860*/  LDG.E.64 R20, desc[UR10][R20.64+0x18] ;  /* 0x0000180a14147981 */ /* 0x000f62000c1e1b00 */
[----:B------:R-:W-:-:S05]  /*0870*/  VIADD R35, R35, 0x8 ;  /* 0x0000000823237836 */ /* 0x000fca0000000000 */
[----:B------:R-:W-:Y:S01]  /*0880*/  ISETP.NE.AND P0, PT, R35, RZ, PT ;  /* 0x000000ff2300720c */ /* 0x000fe20003f05270 */
[----:B------:R-:W-:Y:S02]  /*0890*/  VIADD R6, R6, 0x8 ;  /* 0x0000000806067836 */ /* 0x000fe40000000000 */
[----:B------:R-:W-:Y:S01]  /*08a0*/  VIADD R37, R37, 0x8 ;  /* 0x0000000825257836 */ /* 0x000fe20000000000 */
[----:B--2---:R-:W-:Y:S02]  /*08b0*/  DADD R26, R26, -R28 ;  /* 0x000000001a1a7229 */ /* 0x004fe4000000081c */
[----:B---3--:R-:W-:-:S06]  /*08c0*/  DADD R18, R22, -R18 ;  /* 0x0000000016127229 */ /* 0x008fcc0000000812 */
[----:B------:R-:W-:Y:S02]  /*08d0*/  DFMA R24, R26, R26, R24 ;  /* 0x0000001a1a18722b */ /* 0x000fe40000000018 */
[----:B-----5:R-:W-:-:S06]  /*08e0*/  DADD R32, R20, -R32 ;  /* 0x0000000014207229 */ /* 0x020fcc0000000820 */
[----:B------:R-:W-:-:S08]  /*08f0*/  DFMA R24, R18, R18, R24 ;  /* 0x000000121218722b */ /* 0x000fd00000000018 */
[----:B------:R-:W-:Y:S01]  /*0900*/  DFMA R24, R32, R32, R24 ;  /* 0x000000202018722b */ /* 0x000fe20000000018 */
[----:B------:R-:W-:Y:S10]  /*0910*/  @P0 BRA `(.L_x_38) ;  /* 0xfffffffc00640947 */ /* 0x000ff4000383ffff */
[----:B------:R-:W-:-:S07]  /*0920*/  MOV R6, UR5 ;  /* 0x0000000500067c02 */ /* 0x000fce0008000f00 */
.L_x_37:
[----:B------:R-:W-:-:S09]  /*0930*/  UISETP.NE.AND UP0, UPT, UR8, URZ, UPT ;  /* 0x000000ff0800728c */ /* 0x000fd2000bf05270 */
[----:B------:R-:W-:Y:S05]  /*0940*/  BRA.U !UP0, `(.L_x_39) ;  /* 0x0000000108d07547 */ /* 0x000fea000b800000 */
[----:B------:R-:W-:-:S04]  /*0950*/  UIADD3 UR6, UPT, UPT, UR8, -0x1, URZ ;  /* 0xffffffff08067890 */ /* 0x000fc8000fffe0ff */
[----:B------:R-:W-:-:S09]  /*0960*/  UISETP.GE.U32.AND UP0, UPT, UR6, 0x3, UPT ;  /* 0x000000030600788c */ /* 0x000fd2000bf06070 */
[----:B------:R-:W-:Y:S05]  /*0970*/  BRA.U !UP0, `(.L_x_40) ;  /* 0x0000000108587547 */ /* 0x000fea000b800000 */
[----:B------:R-:W0:Y:S01]  /*0980*/  LDC.64 R36, c[0x0][0x380] ;  /* 0x0000e000ff247b82 */ /* 0x000e220000000a00 */
[--C-:B------:R-:W-:Y:S02]  /*0990*/  IMAD.IADD R27, R7, 0x1, R6.reuse ;  /* 0x00000001071b7824 */ /* 0x100fe400078e0206 */
[----:B------:R-:W-:Y:S02]  /*09a0*/  IMAD.IADD R19, R34, 0x1, R6 ;  /* 0x0000000122137824 */ /* 0x000fe400078e0206 */
[----:B0-----:R-:W-:-:S04]  /*09b0*/  IMAD.WIDE R26, R27, 0x8, R36 ;  /* 0x000000081b1a7825 */ /* 0x001fc800078e0224 */
[----:B------:R-:W-:Y:S01]  /*09c0*/  IMAD.WIDE R36, R19, 0x8, R36 ;  /* 0x0000000813247825 */ /* 0x000fe200078e0224 */
[----:B------:R-:W2:Y:S04]  /*09d0*/  LDG.E.64 R20, desc[UR10][R26.64] ;  /* 0x0000000a1a147981 */ /* 0x000ea8000c1e1b00 */
[----:B------:R-:W2:Y:S04]  /*09e0*/  LDG.E.64 R32, desc[UR10][R36.64] ;  /* 0x0000000a24207981 */ /* 0x000ea8000c1e1b00 */
[----:B------:R-:W3:Y:S04]  /*09f0*/  LDG.E.64 R30, desc[UR10][R26.64+0x8] ;  /* 0x0000080a1a1e7981 */ /* 0x000ee8000c1e1b00 */
[----:B------:R-:W3:Y:S04]  /*0a00*/  LDG.E.64 R18, desc[UR10][R36.64+0x8] ;  /* 0x0000080a24127981 */ /* 0x000ee8000c1e1b00 */
[----:B------:R-:W4:Y:S04]  /*0a10*/  LDG.E.64 R22, desc[UR10][R36.64+0x10] ;  /* 0x0000100a24167981 */ /* 0x000f28000c1e1b00 */
[----:B------:R-:W5:Y:S01]  /*0a20*/  LDG.E.64 R28, desc[UR10][R36.64+0x18] ;  /* 0x0000180a241c7981 */ /* 0x000f62000c1e1b00 */
[----:B--2---:R-:W-:-:S03]  /*0a30*/  DADD R32, R20, -R32 ;  /* 0x0000000014207229 */ /* 0x004fc60000000820 */
[----:B------:R-:W4:Y:S04]  /*0a40*/  LDG.E.64 R20, desc[UR10][R26.64+0x10] ;  /* 0x0000100a1a147981 */ /* 0x000f28000c1e1b00 */
[----:B------:R-:W5:Y:S01]  /*0a50*/  LDG.E.64 R26, desc[UR10][R26.64+0x18] ;  /* 0x0000180a1a1a7981 */ /* 0x000f62000c1e1b00 */
[----:B------:R-:W-:Y:S02]  /*0a60*/  DFMA R24, R32, R32, R24 ;  /* 0x000000202018722b */ /* 0x000fe40000000018 */
[----:B---3--:R-:W-:-:S08]  /*0a70*/  DADD R18, R30, -R18 ;  /* 0x000000001e127229 */ /* 0x008fd00000000812 */
[----:B------:R-:W-:Y:S01]  /*0a80*/  DFMA R24, R18, R18, R24 ;  /* 0x000000121218722b */ /* 0x000fe20000000018 */
[----:B------:R-:W-:Y:S01]  /*0a90*/  VIADD R6, R6, 0x4 ;  /* 0x0000000406067836 */ /* 0x000fe20000000000 */
[----:B----4-:R-:W-:-:S08]  /*0aa0*/  DADD R20, R20, -R22 ;  /* 0x0000000014147229 */ /* 0x010fd00000000816 */
[----:B------:R-:W-:Y:S02]  /*0ab0*/  DFMA R24, R20, R20, R24 ;  /* 0x000000141418722b */ /* 0x000fe40000000018 */
[----:B-----5:R-:W-:-:S08]  /*0ac0*/  DADD R28, R26, -R28 ;  /* 0x000000001a1c7229 */ /* 0x020fd0000000081c */
[----:B------:R-:W-:-:S11]  /*0ad0*/  DFMA R24, R28, R28, R24 ;  /* 0x0000001c1c18722b */ /* 0x000fd60000000018 */
.L_x_40:
[----:B------:R-:W-:-:S13]  /*0ae0*/  LOP3.LUT P0, R18, R5, 0x3, RZ, 0xc0, !PT ;  /* 0x0000000305127812 */ /* 0x000fda000780c0ff */
[----:B------:R-:W-:Y:S05]  /*0af0*/  @!P0 BRA `(.L_x_39) ;  /* 0x0000000000648947 */ /* 0x000fea0003800000 */
[----:B------:R-:W-:Y:S02]  /*0b00*/  ISETP.NE.AND P0, PT, R18, 0x1, PT ;  /* 0x000000011200780c */ /* 0x000fe40003f05270 */
[----:B------:R-:W-:-:S11]  /*0b10*/  LOP3.LUT P1, RZ, R5, 0x1, RZ, 0xc0, !PT ;  /* 0x0000000105ff7812 */ /* 0x000fd6000782c0ff */
[----:B------:R-:W0:Y:S01]  /*0b20*/  @P0 LDC.64 R26, c[0x0][0x380] ;  /* 0x0000e000ff1a0b82 */ /* 0x000e220000000a00 */
[----:B------:R-:W-:Y:S01]  /*0b30*/  @P0 IADD3 R29, PT, PT, R7, R6, RZ ;  /* 0x00000006071d0210 */ /* 0x000fe20007ffe0ff */
[----:B------:R-:W-:Y:S02]  /*0b40*/  @P0 IMAD.IADD R5, R34, 0x1, R6 ;  /* 0x0000000122050824 */ /* 0x000fe400078e0206 */
[----:B------:R-:W-:-:S04]  /*0b50*/  @P0 VIADD R6, R6, 0x2 ;  /* 0x0000000206060836 */ /* 0x000fc80000000000 */
[----:B------:R-:W1:Y:S01]  /*0b60*/  @P1 LDC.64 R18, c[0x0][0x380] ;  /* 0x0000e000ff121b82 */ /* 0x000e620000000a00 */
[----:B------:R-:W-:Y:S01]  /*0b70*/  @P1 IADD3 R33, PT, PT, R34, R6, RZ ;  /* 0x0000000622211210 */ /* 0x000fe20007ffe0ff */
[----:B------:R-:W-:Y:S02]  /*0b80*/  @P1 IMAD.IADD R35, R7, 0x1, R6 ;  /* 0x0000000107231824 */ /* 0x000fe400078e0206 */
[----:B0-----:R-:W-:-:S04]  /*0b90*/  @P0 IMAD.WIDE R28, R29, 0x8, R26 ;  /* 0x000000081d1c0825 */ /* 0x001fc800078e021a */
[----:B------:R-:W-:Y:S01]  /*0ba0*/  @P0 IMAD.WIDE R26, R5, 0x8, R26 ;  /* 0x00000008051a0825 */ /* 0x000fe200078e021a */
[----:B------:R-:W2:Y:S04]  /*0bb0*/  @P0 LDG.E.64 R22, desc[UR10][R28.64] ;  /* 0x0000000a1c160981 */ /* 0x000ea8000c1e1b00 */
[----:B------:R-:W2:Y:S01]  /*0bc0*/  @P0 LDG.E.64 R20, desc[UR10][R26.64] ;  /* 0x0000000a1a140981 */ /* 0x000ea2000c1e1b00 */
[----:B-1----:R-:W-:-:S03]  /*0bd0*/  @P1 IMAD.WIDE R32, R33, 0x8, R18 ;  /* 0x0000000821201825 */ /* 0x002fc600078e0212 */
[----:B------:R-:W3:Y:S01]  /*0be0*/  @P0 LDG.E.64 R6, desc[UR10][R28.64+0x8] ;  /* 0x0000080a1c060981 */ /* 0x000ee2000c1e1b00 */
[----:B------:R-:W-:-:S03]  /*0bf0*/  @P1 IMAD.WIDE R34, R35, 0x8, R18 ;  /* 0x0000000823221825 */ /* 0x000fc600078e0212 */
[----:B------:R-:W3:Y:S04]  /*0c00*/  @P0 LDG.E.64 R30, desc[UR10][R26.64+0x8] ;  /* 0x0000080a1a1e0981 */ /* 0x000ee8000c1e1b00 */
[----:B------:R-:W4:Y:S04]  /*0c10*/  @P1 LDG.E.64 R18, desc[UR10][R34.64] ;  /* 0x0000000a22121981 */ /* 0x000f28000c1e1b00 */
[----:B------:R-:W4:Y:S01]  /*0c20*/  @P1 LDG.E.64 R32, desc[UR10][R32.64] ;  /* 0x0000000a20201981 */ /* 0x000f22000c1e1b00 */
[----:B--2---:R-:W-:Y:S02]  /*0c30*/  @P0 DADD R20, R22, -R20 ;  /* 0x0000000016140229 */ /* 0x004fe40000000814 */
[----:B---3--:R-:W-:-:S06]  /*0c40*/  @P0 DADD R6, R6, -R30 ;  /* 0x0000000006060229 */ /* 0x008fcc000000081e */
[----:B------:R-:W-:Y:S02]  /*0c50*/  @P0 DFMA R20, R20, R20, R24 ;  /* 0x000000141414022b */ /* 0x000fe40000000018 */
[----:B----4-:R-:W-:-:S06]  /*0c60*/  @P1 DADD R18, R18, -R32 ;  /* 0x0000000012121229 */ /* 0x010fcc0000000820 */
[----:B------:R-:W-:-:S08]  /*0c70*/  @P0 DFMA R24, R6, R6, R20 ;  /* 0x000000060618022b */ /* 0x000fd00000000014 */
[----:B------:R-:W-:-:S11]  /*0c80*/  @P1 DFMA R24, R18, R18, R24 ;  /* 0x000000121218122b */ /* 0x000fd60000000018 */
.L_x_39:
[----:B------:R-:W0:Y:S01]  /*0c90*/  F2F.F32.F64 R25, R24 ;  /* 0x0000001800197310 */ /* 0x000e220000301000 */
[----:B------:R-:W-:Y:S01]  /*0ca0*/  BSSY.RECONVERGENT B1, `(.L_x_41) ;  /* 0x000000c000017945 */ /* 0x000fe20003800200 */
[----:B0-----:R-:W-:-:S06]  /*0cb0*/  VIADD R5, R25, 0xf3000000 ;  /* 0xf300000019057836 */ /* 0x001fcc0000000000 */
[----:B------:R0:W1:Y:S01]  /*0cc0*/  MUFU.RSQ R6, R25 ;  /* 0x0000001900067308 */ /* 0x0000620000001400 */
[----:B------:R-:W-:-:S13]  /*0cd0*/  ISETP.GT.U32.AND P0, PT, R5, 0x727fffff, PT ;  /* 0x727fffff0500780c */ /* 0x000fda0003f04070 */
[----:B0-----:R-:W-:Y:S05]  /*0ce0*/  @!P0 BRA `(.L_x_42) ;  /* 0x00000000000c8947 */ /* 0x001fea0003800000 */
[----:B------:R-:W-:-:S07]  /*0cf0*/  MOV R21, 0xd10 ;  /* 0x00000d1000157802 */ /* 0x000fce0000000f00 */
[----:B-1----:R-:W-:Y:S05]  /*0d00*/  CALL.REL.NOINC `($__internal_1_$__cuda_sm20_sqrt_rn_f32_slowpath) ;  /* 0x0000000800347944 */ /* 0x002fea0003c00000 */
[----:B------:R-:W-:Y:S05]  /*0d10*/  BRA `(.L_x_43) ;  /* 0x0000000000107947 */ /* 0x000fea0003800000 */
.L_x_42:
[----:B-1----:R-:W-:Y:S01]  /*0d20*/  FMUL.FTZ R22, R25, R6 ;  /* 0x0000000619167220 */ /* 0x002fe20000410000 */
[----:B------:R-:W-:-:S03]  /*0d30*/  FMUL.FTZ R6, R6, 0.5 ;  /* 0x3f00000006067820 */ /* 0x000fc60000410000 */
[----:B------:R-:W-:-:S04]  /*0d40*/  FFMA R5, -R22, R22, R25 ;  /* 0x0000001616057223 */ /* 0x000fc80000000119 */
[----:B------:R-:W-:-:S07]  /*0d50*/  FFMA R22, R5, R6, R22 ;  /* 0x0000000605167223 */ /* 0x000fce0000000016 */
.L_x_43:
[----:B------:R-:W-:Y:S05]  /*0d60*/  BSYNC.RECONVERGENT B1 ;  /* 0x0000000000017941 */ /* 0x000fea0003800200 */
.L_x_41:
[----:B------:R-:W0:Y:S02]  /*0d70*/  LDC.64 R6, c[0x0][0x398] ;  /* 0x0000e600ff067b82 */ /* 0x000e240000000a00 */
[----:B0-----:R-:W-:-:S06]  /*0d80*/  IMAD.WIDE R6, R2, 0x4, R6 ;  /* 0x0000000402067825 */ /* 0x001fcc00078e0206 */
[----:B------:R-:W2:Y:S01]  /*0d90*/  LDG.E R7, desc[UR10][R6.64] ;  /* 0x0000000a06077981 */ /* 0x000ea2000c1e1900 */
[----:B------:R-:W0:Y:S01]  /*0da0*/  F2F.F64.F32 R22, R22 ;  /* 0x0000001600167310 */ /* 0x000e220000201800 */
[----:B------:R-:W-:Y:S01]  /*0db0*/  BSSY.RECONVERGENT B1, `(.L_x_44) ;  /* 0x0000015000017945 */ /* 0x000fe20003800200 */
[----:B0-----:R-:W-:Y:S01]  /*0dc0*/  FSETP.GEU.AND P1, PT, |R23|, 6.5827683646048100446e-37, PT ;  /* 0x036000001700780b */ /* 0x001fe20003f2e200 */
[----:B--2---:R-:W-:Y:S02]  /*0dd0*/  IMAD.IADD R20, R4, 0x1, -R7 ;  /* 0x0000000104147824 */ /* 0x004fe400078e0a07 */
[----:B------:R-:W-:-:S04]  /*0de0*/  IMAD.MOV.U32 R4, RZ, RZ, 0x1 ;  /* 0x00000001ff047424 */ /* 0x000fc800078e00ff */
[----:B------:R-:W0:Y:S08]  /*0df0*/  I2F.F64 R20, R20 ;  /* 0x0000001400147312 */ /* 0x000e300000201c00 */
[----:B0-----:R-:W0:Y:S02]  /*0e00*/  MUFU.RCP64H R5, R21 ;  /* 0x0000001500057308 */ /* 0x001e240000001800 */
[----:B0-----:R-:W-:-:S08]  /*0e10*/  DFMA R18, -R20, R4, 1 ;  /* 0x3ff000001412742b */ /* 0x001fd00000000104 */
[----:B------:R-:W-:-:S08]  /*0e20*/  DFMA R18, R18, R18, R18 ;  /* 0x000000121212722b */ /* 0x000fd00000000012 */
[----:B------:R-:W-:-:S08]  /*0e30*/  DFMA R18, R4, R18, R4 ;  /* 0x000000120412722b */ /* 0x000fd00000000004 */
[----:B------:R-:W-:-:S08]  /*0e40*/  DFMA R4, -R20, R18, 1 ;  /* 0x3ff000001404742b */ /* 0x000fd00000000112 */
[----:B------:R-:W-:-:S08]  /*0e50*/  DFMA R4, R18, R4, R18 ;  /* 0x000000041204722b */ /* 0x000fd00000000012 */
[----:B------:R-:W-:-:S08]  /*0e60*/  DMUL R6, R22, R4 ;  /* 0x0000000416067228 */ /* 0x000fd00000000000 */
[----:B------:R-:W-:-:S08]  /*0e70*/  DFMA R18, -R20, R6, R22 ;  /* 0x000000061412722b */ /* 0x000fd00000000116 */
[----:B------:R-:W-:-:S10]  /*0e80*/  DFMA R4, R4, R18, R6 ;  /* 0x000000120404722b */ /* 0x000fd40000000006 */
[----:B------:R-:W-:-:S05]  /*0e90*/  FFMA R2, RZ, R21, R5 ;  /* 0x00000015ff027223 */ /* 0x000fca0000000005 */
[----:B------:R-:W-:-:S13]  /*0ea0*/  FSETP.GT.AND P0, PT, |R2|, 1.469367938527859385e-39, PT ;  /* 0x001000000200780b */ /* 0x000fda0003f04200 */
[----:B------:R-:W-:Y:S05]  /*0eb0*/  @P0 BRA P1, `(.L_x_45) ;  /* 0x0000000000100947 */ /* 0x000fea0000800000 */
[----:B------:R-:W-:-:S07]  /*0ec0*/  MOV R2, 0xee0 ;  /* 0x00000ee000027802 */ /* 0x000fce0000000f00 */
[----:B------:R-:W-:Y:S05]  /*0ed0*/  CALL.REL.NOINC `($__internal_0_$__cuda_sm20_div_rn_f64_full) ;  /* 0x00000000004c7944 */ /* 0x000fea0003c00000 */
[----:B------:R-:W-:Y:S01]  /*0ee0*/  MOV R4, R24 ;  /* 0x0000001800047202 */ /* 0x000fe20000000f00 */
[----:B------:R-:W-:-:S07]  /*0ef0*/  IMAD.MOV.U32 R5, RZ, RZ, R25 ;  /* 0x000000ffff057224 */ /* 0x000fce00078e0019 */
.L_x_45:
[----:B------:R-:W-:Y:S05]  /*0f00*/  BSYNC.RECONVERGENT B1 ;  /* 0x0000000000017941 */ /* 0x000fea0003800200 */
.L_x_44:
[----:B------:R-:W-:Y:S01]  /*0f10*/  DADD R14, R4, R14 ;  /* 0x00000000040e7229 */ /* 0x000fe2000000000e */
[----:B------:R-:W0:Y:S06]  /*0f20*/  LDC.64 R4, c[0x0][0x398] ;  /* 0x0000e600ff047b82 */ /* 0x000e2c0000000a00 */
[----:B------:R1:W-:Y:S04]  /*0f30*/  STG.E.64 desc[UR10][R10.64], R14 ;  /* 0x0000000e0a007986 */ /* 0x0003e8000c101b0a */
[----:B------:R-:W0:Y:S02]  /*0f40*/  LDG.E R2, desc[UR10][R12.64] ;  /* 0x0000000a0c027981 */ /* 0x000e24000c1e1900 */
[----:B0-----:R-:W-:-:S06]  /*0f50*/  IMAD.WIDE R4, R2, 0x4, R4 ;  /* 0x0000000402047825 */ /* 0x001fcc00078e0204 */
[----:B------:R-:W2:Y:S01]  /*0f60*/  LDG.E R4, desc[UR10][R4.64+0x4] ;  /* 0x0000040a04047981 */ /* 0x000ea2000c1e1900 */
[----:B------:R-:W-:-:S05]  /*0f70*/  VIADD R3, R3, 0x1 ;  /* 0x0000000103037836 */ /* 0x000fca0000000000 */
[----:B--2---:R-:W-:-:S13]  /*0f80*/  ISETP.GE.AND P0, PT, R3, R4, PT ;  /* 0x000000040300720c */ /* 0x004fda0003f06270 */
[----:B-1----:R-:W-:Y:S05]  /*0f90*/  @!P0 BRA `(.L_x_46) ;  /* 0xfffffff4007c8947 */ /* 0x002fea000383ffff */
.L_x_36:
[----:B------:R-:W-:Y:S05]  /*0fa0*/  BSYNC.RECONVERGENT B0 ;  /* 0x0000000000007941 */ /* 0x000fea0003800200 */
.L_x_35:
[----:B------:R-:W0:Y:S01]  /*0fb0*/  LDC R2, c[0x0][0x3a4] ;  /* 0x0000e900ff027b82 */ /* 0x000e220000000800 */
[----:B------:R-:W-:-:S06]  /*0fc0*/  UIADD3 UR6, UPT, UPT, UR4, 0x1, URZ ;  /* 0x0000000104067890 */ /* 0x000fcc000fffe0ff */
[----:B0-----:R-:W-:-:S13]  /*0fd0*/  ISETP.NE.AND P0, PT, R2, UR6, PT ;  /* 0x0000000602007c0c */ /* 0x001fda000bf05270 */
[----:B------:R-:W-:Y:S05]  /*0fe0*/  @!P0 EXIT ;  /* 0x000000000000894d */ /* 0x000fea0003800000 */
[----:B------:R-:W-:Y:S01]  /*0ff0*/  UMOV UR4, UR6 ;  /* 0x0000000600047c82 */ /* 0x000fe20008000000 */
[----:B------:R-:W-:Y:S05]  /*1000*/  BRA `(.L_x_47) ;  /* 0xfffffff400007947 */ /* 0x000fea000383ffff */
        .weak           $__internal_0_$__cuda_sm20_div_rn_f64_full
        .type           $__internal_0_$__cuda_sm20_div_rn_f64_full,@function
        .size           $__internal_0_$__cuda_sm20_div_rn_f64_full,($__internal_1_$__cuda_sm20_sqrt_rn_f32_slowpath - $__internal_0_$__cuda_sm20_div_rn_f64_full)
$__internal_0_$__cuda_sm20_div_rn_f64_full:
[C---:B------:R-:W-:Y:S01]  /*1010*/  FSETP.GEU.AND P0, PT, |R21|.reuse, 1.469367938527859385e-39, PT ;  /* 0x001000001500780b */ /* 0x040fe20003f0e200 */
[----:B------:R-:W-:Y:S01]  /*1020*/  BSSY.RECONVERGENT B2, `(.L_x_48) ;  /* 0x0000058000027945 */ /* 0x000fe20003800200 */
[----:B------:R-:W-:Y:S02]  /*1030*/  LOP3.LUT R18, R21, 0x800fffff, RZ, 0xc0, !PT ;  /* 0x800fffff15127812 */ /* 0x000fe400078ec0ff */
[C---:B------:R-:W-:Y:S02]  /*1040*/  FSETP.GEU.AND P3, PT, |R23|.reuse, 1.469367938527859385e-39, PT ;  /* 0x001000001700780b */ /* 0x040fe40003f6e200 */
[----:B------:R-:W-:Y:S01]  /*1050*/  LOP3.LUT R19, R18, 0x3ff00000, RZ, 0xfc, !PT ;  /* 0x3ff0000012137812 */ /* 0x000fe200078efcff */
[----:B------:R-:W-:Y:S01]  /*1060*/  IMAD.MOV.U32 R18, RZ, RZ, R20 ;  /* 0x000000ffff127224 */ /* 0x000fe200078e0014 */
[----:B------:R-:W-:Y:S02]  /*1070*/  MOV R6, 0x1 ;  /* 0x0000000100067802 */ /* 0x000fe40000000f00 */
[----:B------:R-:W-:-:S02]  /*1080*/  LOP3.LUT R26, R23, 0x7ff00000, RZ, 0xc0, !PT ;  /* 0x7ff00000171a7812 */ /* 0x000fc400078ec0ff */
[----:B------:R-:W-:Y:S01]  /*1090*/  LOP3.LUT R5, R21, 0x7ff00000, RZ, 0xc0, !PT ;  /* 0x7ff0000015057812 */ /* 0x000fe200078ec0ff */
[----:B------:R-:W-:Y:S01]  /*10a0*/  @!P0 DMUL R18, R20, 8.98846567431157953865e+307 ;  /* 0x7fe0000014128828 */ /* 0x000fe20000000000 */
[----:B------:R-:W-:-:S03]  /*10b0*/  LOP3.LUT R4, R23, 0x7ff00000, RZ, 0xc0, !PT ;  /* 0x7ff0000017047812 */ /* 0x000fc600078ec0ff */
[----:B------:R-:W-:Y:S02]  /*10c0*/  @!P3 LOP3.LUT R27, R21, 0x7ff00000, RZ, 0xc0, !PT ;  /* 0x7ff00000151bb812 */ /* 0x000fe400078ec0ff */
[----:B------:R-:W0:Y:S01]  /*10d0*/  MUFU.RCP64H R7, R19 ;  /* 0x0000001300077308 */ /* 0x000e220000001800 */
[----:B------:R-:W-:Y:S02]  /*10e0*/  ISETP.GE.U32.AND P2, PT, R4, R5, PT ;  /* 0x000000050400720c */ /* 0x000fe40003f46070 */
[----:B------:R-:W-:Y:S01]  /*10f0*/  @!P3 ISETP.GE.U32.AND P4, PT, R26, R27, PT ;  /* 0x0000001b1a00b20c */ /* 0x000fe20003f86070 */
[----:B------:R-:W-:Y:S01]  /*1100*/  IMAD.MOV.U32 R26, RZ, RZ, 0x1ca00000 ;  /* 0x1ca00000ff1a7424 */ /* 0x000fe200078e00ff */
[----:B------:R-:W-:-:S04]  /*1110*/  @!P0 LOP3.LUT R5, R19, 0x7ff00000, RZ, 0xc0, !PT ;  /* 0x7ff0000013058812 */ /* 0x000fc800078ec0ff */
[----:B------:R-:W-:Y:S01]  /*1120*/  @!P3 SEL R27, R26, 0x63400000, !P4 ;  /* 0x634000001a1bb807 */ /* 0x000fe20006000000 */
[----:B------:R-:W-:-:S03]  /*1130*/  VIADD R31, R5, 0xffffffff ;  /* 0xffffffff051f7836 */ /* 0x000fc60000000000 */
[----:B------:R-:W-:Y:S01]  /*1140*/  @!P3 LOP3.LUT R28, R27, 0x80000000, R23, 0xf8, !PT ;  /* 0x800000001b1cb812 */ /* 0x000fe200078ef817 */
[----:B0-----:R-:W-:-:S03]  /*1150*/  DFMA R24, R6, -R18, 1 ;  /* 0x3ff000000618742b */ /* 0x001fc60000000812 */
[----:B------:R-:W-:Y:S01]  /*1160*/  @!P3 LOP3.LUT R29, R28, 0x100000, RZ, 0xfc, !PT ;  /* 0x001000001c1db812 */ /* 0x000fe200078efcff */
[----:B------:R-:W-:-:S04]  /*1170*/  @!P3 IMAD.MOV.U32 R28, RZ, RZ, RZ ;  /* 0x000000ffff1cb224 */ /* 0x000fc800078e00ff */
[----:B------:R-:W-:-:S08]  /*1180*/  DFMA R24, R24, R24, R24 ;  /* 0x000000181818722b */ /* 0x000fd00000000018 */
[----:B------:R-:W-:Y:S01]  /*1190*/  DFMA R24, R6, R24, R6 ;  /* 0x000000180618722b */ /* 0x000fe20000000006 */
[----:B------:R-:W-:Y:S01]  /*11a0*/  SEL R7, R26, 0x63400000, !P2 ;  /* 0x634000001a077807 */ /* 0x000fe20005000000 */
[----:B------:R-:W-:-:S03]  /*11b0*/  IMAD.MOV.U32 R6, RZ, RZ, R22 ;  /* 0x000000ffff067224 */ /* 0x000fc600078e0016 */
[----:B------:R-:W-:-:S03]  /*11c0*/  LOP3.LUT R7, R7, 0x800fffff, R23, 0xf8, !PT ;  /* 0x800fffff07077812 */ /* 0x000fc600078ef817 */
[----:B------:R-:W-:-:S03]  /*11d0*/  DFMA R26, R24, -R18, 1 ;  /* 0x3ff00000181a742b */ /* 0x000fc60000000812 */
[----:B------:R-:W-:-:S05]  /*11e0*/  @!P3 DFMA R6, R6, 2, -R28 ;  /* 0x400000000606b82b */ /* 0x000fca000000081c */
[----:B------:R-:W-:-:S05]  /*11f0*/  DFMA R24, R24, R26, R24 ;  /* 0x0000001a1818722b */ /* 0x000fca0000000018 */
[----:B------:R-:W-:-:S03]  /*1200*/  @!P3 LOP3.LUT R4, R7, 0x7ff00000, RZ, 0xc0, !PT ;  /* 0x7ff000000704b812 */ /* 0x000fc600078ec0ff */
[----:B------:R-:W-:Y:S01]  /*1210*/  DMUL R26, R24, R6 ;  /* 0x00000006181a7228 */ /* 0x000fe20000000000 */
[----:B------:R-:W-:-:S04]  /*1220*/  IADD3 R30, PT, PT, R4, -0x1, RZ ;  /* 0xffffffff041e7810 */ /* 0x000fc80007ffe0ff */
[----:B------:R-:W-:-:S03]  /*1230*/  ISETP.GT.U32.AND P0, PT, R30, 0x7feffffe, PT ;  /* 0x7feffffe1e00780c */ /* 0x000fc60003f04070 */
[----:B------:R-:W-:Y:S01]  /*1240*/  DFMA R28, R26, -R18, R6 ;  /* 0x800000121a1c722b */ /* 0x000fe20000000006 */
[----:B------:R-:W-:-:S07]  /*1250*/  ISETP.GT.U32.OR P0, PT, R31, 0x7feffffe, P0 ;  /* 0x7feffffe1f00780c */ /* 0x000fce0000704470 */
[----:B------:R-:W-:-:S06]  /*1260*/  DFMA R28, R24, R28, R26 ;  /* 0x0000001c181c722b */ /* 0x000fcc000000001a */
[----:B------:R-:W-:Y:S05]  /*1270*/  @P0 BRA `(.L_x_49) ;  /* 0x0000000000740947 */ /* 0x000fea0003800000 */
[----:B------:R-:W-:Y:S01]  /*1280*/  LOP3.LUT R22, R23, 0x7ff00000, RZ, 0xc0, !PT ;  /* 0x7ff0000017167812 */ /* 0x000fe200078ec0ff */
[----:B------:R-:W-:Y:S01]  /*1290*/  IMAD.MOV.U32 R23, RZ, RZ, 0x1ca00000 ;  /* 0x1ca00000ff177424 */ /* 0x000fe200078e00ff */
[----:B------:R-:W-:-:S04]  /*12a0*/  LOP3.LUT R5, R21, 0x7ff00000, RZ, 0xc0, !PT ;  /* 0x7ff0000015057812 */ /* 0x000fc800078ec0ff */
[CC--:B------:R-:W-:Y:S02]  /*12b0*/  VIADDMNMX R4, R22.reuse, -R5.reuse, 0xb9600000, !PT ;  /* 0xb960000016047446 */ /* 0x0c0fe40007800905 */
[----:B------:R-:W-:Y:S02]  /*12c0*/  ISETP.GE.U32.AND P0, PT, R22, R5, PT ;  /* 0x000000051600720c */ /* 0x000fe40003f06070 */
[----:B------:R-:W-:Y:S02]  /*12d0*/  VIMNMX R4, PT, PT, R4, 0x46a00000, PT ;  /* 0x46a0000004047848 */ /* 0x000fe40003fe0100 */
[----:B------:R-:W-:-:S05]  /*12e0*/  SEL R5, R23, 0x63400000, !P0 ;  /* 0x6340000017057807 */ /* 0x000fca0004000000 */
[----:B------:R-:W-:Y:S02]  /*12f0*/  IMAD.IADD R22, R4, 0x1, -R5 ;  /* 0x0000000104167824 */ /* 0x000fe400078e0a05 */
[----:B------:R-:W-:-:S03]  /*1300*/  IMAD.MOV.U32 R4, RZ, RZ, RZ ;  /* 0x000000ffff047224 */ /* 0x000fc600078e00ff */
[----:B------:R-:W-:-:S06]  /*1310*/  IADD3 R5, PT, PT, R22, 0x7fe00000, RZ ;  /* 0x7fe0000016057810 */ /* 0x000fcc0007ffe0ff */
[----:B------:R-:W-:-:S10]  /*1320*/  DMUL R24, R28, R4 ;  /* 0x000000041c187228 */ /* 0x000fd40000000000 */
[----:B------:R-:W-:-:S13]  /*1330*/  FSETP.GTU.AND P0, PT, |R25|, 1.469367938527859385e-39, PT ;  /* 0x001000001900780b */ /* 0x000fda0003f0c200 */
[----:B------:R-:W-:Y:S05]  /*1340*/  @P0 BRA `(.L_x_50) ;  /* 0x0000000000940947 */ /* 0x000fea0003800000 */
[----:B------:R-:W-:Y:S01]  /*1350*/  DFMA R6, R28, -R18, R6 ;  /* 0x800000121c06722b */ /* 0x000fe20000000006 */
[----:B------:R-:W-:-:S09]  /*1360*/  IMAD.MOV.U32 R4, RZ, RZ, RZ ;  /* 0x000000ffff047224 */ /* 0x000fd200078e00ff */
[C---:B------:R-:W-:Y:S02]  /*1370*/  FSETP.NEU.AND P0, PT, R7.reuse, RZ, PT ;  /* 0x000000ff0700720b */ /* 0x040fe40003f0d000 */
[----:B------:R-:W-:-:S04]  /*1380*/  LOP3.LUT R21, R7, 0x80000000, R21, 0x48, !PT ;  /* 0x8000000007157812 */ /* 0x000fc800078e4815 */
[----:B------:R-:W-:-:S07]  /*1390*/  LOP3.LUT R5, R21, R5, RZ, 0xfc, !PT ;  /* 0x0000000515057212 */ /* 0x000fce00078efcff */
[----:B------:R-:W-:Y:S05]  /*13a0*/  @!P0 BRA `(.L_x_50) ;  /* 0x00000000007c8947 */ /* 0x000fea0003800000 */
[----:B------:R-:W-:Y:S01]  /*13b0*/  IMAD.MOV R7, RZ, RZ, -R22 ;  /* 0x000000ffff077224 */ /* 0x000fe200078e0a16 */
[----:B------:R-:W-:Y:S01]  /*13c0*/  MOV R6, RZ ;  /* 0x000000ff00067202 */ /* 0x000fe20000000f00 */
[----:B------:R-:W-:-:S05]  /*13d0*/  DMUL.RP R4, R28, R4 ;  /* 0x000000041c047228 */ /* 0x000fca0000008000 */
[----:B------:R-:W-:-:S05]  /*13e0*/  DFMA R6, R24, -R6, R28 ;  /* 0x800000061806722b */ /* 0x000fca000000001c */
[----:B------:R-:W-:Y:S02]  /*13f0*/  LOP3.LUT R21, R5, R21, RZ, 0x3c, !PT ;  /* 0x0000001505157212 */ /* 0x000fe400078e3cff */
[----:B------:R-:W-:-:S04]  /*1400*/  IADD3 R6, PT, PT, -R22, -0x43300000, RZ ;  /* 0xbcd0000016067810 */ /* 0x000fc80007ffe1ff */
[----:B------:R-:W-:-:S04]  /*1410*/  FSETP.NEU.AND P0, PT, |R7|, R6, PT ;  /* 0x000000060700720b */ /* 0x000fc80003f0d200 */
[----:B------:R-:W-:Y:S02]  /*1420*/  FSEL R24, R4, R24, !P0 ;  /* 0x0000001804187208 */ /* 0x000fe40004000000 */
[----:B------:R-:W-:Y:S01]  /*1430*/  FSEL R25, R21, R25, !P0 ;  /* 0x0000001915197208 */ /* 0x000fe20004000000 */
[----:B------:R-:W-:Y:S06]  /*1440*/  BRA `(.L_x_50) ;  /* 0x0000000000547947 */ /* 0x000fec0003800000 */
.L_x_49:
[----:B------:R-:W-:-:S14]  /*1450*/  DSETP.NAN.AND P0, PT, R22, R22, PT ;  /* 0x000000161600722a */ /* 0x000fdc0003f08000 */
[----:B------:R-:W-:Y:S05]  /*1460*/  @P0 BRA `(.L_x_51) ;  /* 0x0000000000440947 */ /* 0x000fea0003800000 */
[----:B------:R-:W-:-:S14]  /*1470*/  DSETP.NAN.AND P0, PT, R20, R20, PT ;  /* 0x000000141400722a */ /* 0x000fdc0003f08000 */
[----:B------:R-:W-:Y:S05]  /*1480*/  @P0 BRA `(.L_x_52) ;  /* 0x0000000000300947 */ /* 0x000fea0003800000 */
[----:B------:R-:W-:Y:S01]  /*1490*/  ISETP.NE.AND P0, PT, R4, R5, PT ;  /* 0x000000050400720c */ /* 0x000fe20003f05270 */
[----:B------:R-:W-:Y:S02]  /*14a0*/  IMAD.MOV.U32 R24, RZ, RZ, 0x0 ;  /* 0x00000000ff187424 */ /* 0x000fe400078e00ff */
[----:B------:R-:W-:-:S10]  /*14b0*/  IMAD.MOV.U32 R25, RZ, RZ, -0x80000 ;  /* 0xfff80000ff197424 */ /* 0x000fd400078e00ff */
[----:B------:R-:W-:Y:S05]  /*14c0*/  @!P0 BRA `(.L_x_50) ;  /* 0x0000000000348947 */ /* 0x000fea0003800000 */
[----:B------:R-:W-:Y:S02]  /*14d0*/  ISETP.NE.AND P0, PT, R4, 0x7ff00000, PT ;  /* 0x7ff000000400780c */ /* 0x000fe40003f05270 */
[----:B------:R-:W-:Y:S02]  /*14e0*/  LOP3.LUT R25, R23, 0x80000000, R21, 0x48, !PT ;  /* 0x8000000017197812 */ /* 0x000fe400078e4815 */
[----:B------:R-:W-:-:S13]  /*14f0*/  ISETP.EQ.OR P0, PT, R5, RZ, !P0 ;  /* 0x000000ff0500720c */ /* 0x000fda0004702670 */
[----:B------:R-:W-:Y:S02]  /*1500*/  @P0 LOP3.LUT R4, R25, 0x7ff00000, RZ, 0xfc, !PT ;  /* 0x7ff0000019040812 */ /* 0x000fe400078efcff */
[----:B------:R-:W-:Y:S01]  /*1510*/  @!P0 MOV R24, RZ ;  /* 0x000000ff00188202 */ /* 0x000fe20000000f00 */
[----:B------:R-:W-:Y:S02]  /*1520*/  @P0 IMAD.MOV.U32 R24, RZ, RZ, RZ ;  /* 0x000000ffff180224 */ /* 0x000fe400078e00ff */
[----:B------:R-:W-:Y:S01]  /*1530*/  @P0 IMAD.MOV.U32 R25, RZ, RZ, R4 ;  /* 0x000000ffff190224 */ /* 0x000fe200078e0004 */
[----:B------:R-:W-:Y:S06]  /*1540*/  BRA `(.L_x_50) ;  /* 0x0000000000147947 */ /* 0x000fec0003800000 */
.L_x_52:
[----:B------:R-:W-:Y:S02]  /*1550*/  LOP3.LUT R25, R21, 0x80000, RZ, 0xfc, !PT ;  /* 0x0008000015197812 */ /* 0x000fe400078efcff */
[----:B------:R-:W-:Y:S01]  /*1560*/  MOV R24, R20 ;  /* 0x0000001400187202 */ /* 0x000fe20000000f00 */
[----:B------:R-:W-:Y:S06]  /*1570*/  BRA `(.L_x_50) ;  /* 0x0000000000087947 */ /* 0x000fec0003800000 */
.L_x_51:
[----:B------:R-:W-:Y:S01]  /*1580*/  LOP3.LUT R25, R23, 0x80000, RZ, 0xfc, !PT ;  /* 0x0008000017197812 */ /* 0x000fe200078efcff */
[----:B------:R-:W-:-:S07]  /*1590*/  IMAD.MOV.U32 R24, RZ, RZ, R22 ;  /* 0x000000ffff187224 */ /* 0x000fce00078e0016 */
.L_x_50:
[----:B------:R-:W-:Y:S05]  /*15a0*/  BSYNC.RECONVERGENT B2 ;  /* 0x0000000000027941 */ /* 0x000fea0003800200 */
.L_x_48:
[----:B------:R-:W-:Y:S02]  /*15b0*/  HFMA2 R5, -RZ, RZ, 0, 0 ;  /* 0x00000000ff057431 */ /* 0x000fe400000001ff */
[----:B------:R-:W-:-:S04]  /*15c0*/  IMAD.MOV.U32 R4, RZ, RZ, R2 ;  /* 0x000000ffff047224 */ /* 0x000fc800078e0002 */
[----:B------:R-:W-:Y:S05]  /*15d0*/  RET.REL.NODEC R4 `(_Z24Distance_Between_ClusterPdS_PiS0_iiii) ;  /* 0xffffffe804887950 */ /* 0x000fea0003c3ffff */
        .weak           $__internal_1_$__cuda_sm20_sqrt_rn_f32_slowpath
        .type           $__internal_1_$__cuda_sm20_sqrt_rn_f32_slowpath,@function
        .size           $__internal_1_$__cuda_sm20_sqrt_rn_f32_slowpath,(.L_x_148 - $__internal_1_$__cuda_sm20_sqrt_rn_f32_slowpath)
$__internal_1_$__cuda_sm20_sqrt_rn_f32_slowpath:
[----:B------:R-:W-:-:S13]  /*15e0*/  LOP3.LUT P0, RZ, R25, 0x7fffffff, RZ, 0xc0, !PT ;  /* 0x7fffffff19ff7812 */ /* 0x000fda000780c0ff */
[----:B------:R-:W-:Y:S01]  /*15f0*/  @!P0 IMAD.MOV.U32 R6, RZ, RZ, R25 ;  /* 0x000000ffff068224 */ /* 0x000fe200078e0019 */
[----:B------:R-:W-:Y:S06]  /*1600*/  @!P0 BRA `(.L_x_53) ;  /* 0x0000000000448947 */ /* 0x000fec0003800000 */
[----:B------:R-:W-:Y:S01]  /*1610*/  FSETP.GEU.FTZ.AND P0, PT, R25, RZ, PT ;  /* 0x000000ff1900720b */ /* 0x000fe20003f1e000 */
[----:B------:R-:W-:-:S12]  /*1620*/  IMAD.MOV.U32 R5, RZ, RZ, R25 ;  /* 0x000000ffff057224 */ /* 0x000fd800078e0019 */
[----:B------:R-:W-:Y:S01]  /*1630*/  @!P0 MOV R6, 0x7fffffff ;  /* 0x7fffffff00068802 */ /* 0x000fe20000000f00 */
[----:B------:R-:W-:Y:S06]  /*1640*/  @!P0 BRA `(.L_x_53) ;  /* 0x0000000000348947 */ /* 0x000fec0003800000 */
[----:B------:R-:W-:-:S13]  /*1650*/  FSETP.GTU.FTZ.AND P0, PT, |R5|, +INF , PT ;  /* 0x7f8000000500780b */ /* 0x000fda0003f1c200 */
[----:B------:R-:W-:Y:S01]  /*1660*/  @P0 FADD.FTZ R6, R5, 1 ;  /* 0x3f80000005060421 */ /* 0x000fe20000010000 */
[----:B------:R-:W-:Y:S06]  /*1670*/  @P0 BRA `(.L_x_53) ;  /* 0x0000000000280947 */ /* 0x000fec0003800000 */
[----:B------:R-:W-:-:S13]  /*1680*/  FSETP.NEU.FTZ.AND P0, PT, |R5|, +INF , PT ;  /* 0x7f8000000500780b */ /* 0x000fda0003f1d200 */
[----:B------:R-:W-:-:S04]  /*1690*/  @P0 FFMA R7, R5, 1.84467440737095516160e+19, RZ ;  /* 0x5f80000005070823 */ /* 0x000fc800000000ff */
[----:B------:R-:W0:Y:S02]  /*16a0*/  @P0 MUFU.RSQ R6, R7 ;  /* 0x0000000700060308 */ /* 0x000e240000001400 */
[----:B0-----:R-:W-:Y:S01]  /*16b0*/  @P0 FMUL.FTZ R18, R7, R6 ;  /* 0x0000000607120220 */ /* 0x001fe20000410000 */
[----:B------:R-:W-:Y:S01]  /*16c0*/  @P0 FMUL.FTZ R20, R6, 0.5 ;  /* 0x3f00000006140820 */ /* 0x000fe20000410000 */
[----:B------:R-:W-:Y:S02]  /*16d0*/  @!P0 IMAD.MOV.U32 R6, RZ, RZ, R5 ;  /* 0x000000ffff068224 */ /* 0x000fe400078e0005 */
[----:B------:R-:W-:-:S04]  /*16e0*/  @P0 FADD.FTZ R19, -R18, -RZ ;  /* 0x800000ff12130221 */ /* 0x000fc80000010100 */
[----:B------:R-:W-:-:S04]  /*16f0*/  @P0 FFMA R19, R18, R19, R7 ;  /* 0x0000001312130223 */ /* 0x000fc80000000007 */
[----:B------:R-:W-:-:S04]  /*1700*/  @P0 FFMA R19, R19, R20, R18 ;  /* 0x0000001413130223 */ /* 0x000fc80000000012 */
[----:B------:R-:W-:-:S07]  /*1710*/  @P0 FMUL.FTZ R6, R19, 2.3283064365386962891e-10 ;  /* 0x2f80000013060820 */ /* 0x000fce0000410000 */
.L_x_53:
[----:B------:R-:W-:Y:S01]  /*1720*/  IMAD.MOV.U32 R22, RZ, RZ, R6 ;  /* 0x000000ffff167224 */ /* 0x000fe200078e0006 */
[----:B------:R-:W-:Y:S01]  /*1730*/  MOV R6, R21 ;  /* 0x0000001500067202 */ /* 0x000fe20000000f00 */
[----:B------:R-:W-:-:S04]  /*1740*/  IMAD.MOV.U32 R7, RZ, RZ, 0x0 ;  /* 0x00000000ff077424 */ /* 0x000fc800078e00ff */
[----:B------:R-:W-:Y:S05]  /*1750*/  RET.REL.NODEC R6 `(_Z24Distance_Between_ClusterPdS_PiS0_iiii) ;  /* 0xffffffe806287950 */ /* 0x000fea0003c3ffff */
.L_x_54:
        /* <DEDUP_REMOVED lines=10> */
.L_x_148:


//--------------------- .text._Z15Nlist_To_PrefixPiS_iiiii --------------------------
	.section	.text._Z15Nlist_To_PrefixPiS_iiiii,"ax",@progbits
	.align	128
        .global         _Z15Nlist_To_PrefixPiS_iiiii
        .type           _Z15Nlist_To_PrefixPiS_iiiii,@function
        .size           _Z15Nlist_To_PrefixPiS_iiiii,(.L_x_155 - _Z15Nlist_To_PrefixPiS_iiiii)
        .other          _Z15Nlist_To_PrefixPiS_iiiii,@"STO_CUDA_ENTRY STV_DEFAULT"
_Z15Nlist_To_PrefixPiS_iiiii:
.text._Z15Nlist_To_PrefixPiS_iiiii:
[----:B------:R-:W-:Y:S01]  /*0000*/  LDC R1, c[0x0][0x37c] ;  /* 0x0000df00ff017b82 */ /* 0x000fe20000000800 */
[----:B------:R-:W0:Y:S01]  /*0010*/  S2R R0, SR_TID.X ;  /* 0x0000000000007919 */ /* 0x000e220000002100 */
[----:B------:R-:W0:Y:S06]  /*0020*/  LDCU UR4, c[0x0][0x360] ;  /* 0x00006c00ff0477ac */ /* 0x000e2c0008000800 */
[----:B------:R-:W1:Y:S01]  /*0030*/  LDC R7, c[0x0][0x394] ;  /* 0x0000e500ff077b82 */ /* 0x000e620000000800 */
[----:B------:R-:W-:Y:S01]  /*0040*/  BSSY.RECONVERGENT B0, `(.L_x_55) ;  /* 0x00000aa000007945 */ /* 0x000fe20003800200 */
[----:B------:R-:W0:Y:S01]  /*0050*/  S2R R5, SR_CTAID.X ;  /* 0x0000000000057919 */ /* 0x000e220000002500 */
[----:B------:R-:W2:Y:S05]  /*0060*/  LDCU UR6, c[0x0][0x390] ;  /* 0x00007200ff0677ac */ /* 0x000eaa0008000800 */
[----:B------:R-:W3:Y:S08]  /*0070*/  LDC.64 R2, c[0x0][0x388] ;  /* 0x0000e200ff027b82 */ /* 0x000ef00000000a00 */
[----:B------:R-:W4:Y:S01]  /*0080*/  LDC R6, c[0x0][0x398] ;  /* 0x0000e600ff067b82 */ /* 0x000f220000000800 */
[----:B0-----:R-:W-:Y:S01]  /*0090*/  IMAD R0, R5, UR4, R0 ;  /* 0x0000000405007c24 */ /* 0x001fe2000f8e0200 */
[----:B------:R-:W0:Y:S03]  /*00a0*/  LDCU.64 UR4, c[0x0][0x358] ;  /* 0x00006b00ff0477ac */ /* 0x000e260008000a00 */
[C---:B---3--:R-:W-:Y:S01]  /*00b0*/  IMAD.WIDE R4, R0.reuse, 0x4, R2 ;  /* 0x0000000400047825 */ /* 0x048fe200078e0202 */
[----:B-1----:R-:W-:-:S13]  /*00c0*/  ISETP.GE.AND P0, PT, R0, R7, PT ;  /* 0x000000070000720c */ /* 0x002fda0003f06270 */
[----:B0-----:R0:W-:Y:S01]  /*00d0*/  @!P0 STG.E desc[UR4][R4.64], RZ ;  /* 0x000000ff04008986 */ /* 0x0011e2000c101904 */
[----:B----4-:R-:W-:-:S04]  /*00e0*/  ISETP.GE.AND P0, PT, R6, 0x1, PT ;  /* 0x000000010600780c */ /* 0x010fc80003f06270 */
[----:B--2---:R-:W-:-:S13]  /*00f0*/  ISETP.GE.OR P0, PT, R0, UR6, !P0 ;  /* 0x0000000600007c0c */ /* 0x004fda000c706670 */
[----:B0-----:R-:W-:Y:S05]  /*0100*/  @P0 BRA `(.L_x_56) ;  /* 0x0000000800740947 */ /* 0x001fea0003800000 */
[----:B------:R0:W5:Y:S01]  /*0110*/  LDG.E R15, desc[UR4][R4.64] ;  /* 0x00000004040f7981 */ /* 0x000162000c1e1900 */
[----:B------:R-:W1:Y:S01]  /*0120*/  LDCU UR6, c[0x0][0x39c] ;  /* 0x00007380ff0677ac */ /* 0x000e620008000800 */
[C---:B------:R-:W-:Y:S01]  /*0130*/  IADD3 R8, PT, PT, R6.reuse, -0x1, RZ ;  /* 0xffffffff06087810 */ /* 0x040fe20007ffe0ff */
[----:B------:R-:W-:Y:S01]  /*0140*/  HFMA2 R9, -RZ, RZ, 0, 0 ;  /* 0x00000000ff097431 */ /* 0x000fe200000001ff */
[----:B------:R-:W-:Y:S02]  /*0150*/  LOP3.LUT R11, R6, 0xf, RZ, 0xc0, !PT ;  /* 0x0000000f060b7812 */ /* 0x000fe400078ec0ff */
[----:B------:R-:W-:Y:S02]  /*0160*/  ISETP.GE.U32.AND P1, PT, R8, 0xf, PT ;  /* 0x0000000f0800780c */ /* 0x000fe40003f26070 */
[----:B------:R-:W-:Y:S01]  /*0170*/  ISETP.NE.AND P0, PT, R11, RZ, PT ;  /* 0x000000ff0b00720c */ /* 0x000fe20003f05270 */
[----:B-1----:R-:W-:-:S10]  /*0180*/  IMAD R8, R0, UR6, RZ ;  /* 0x0000000600087c24 */ /* 0x002fd4000f8e02ff */
[----:B0-----:R-:W-:Y:S05]  /*0190*/  @!P1 BRA `(.L_x_57) ;  /* 0x0000000400209947 */ /* 0x001fea0003800000 */
[----:B------:R-:W-:Y:S02]  /*01a0*/  LOP3.LUT R9, R6, 0x7ffffff0, RZ, 0xc0, !PT ;  /* 0x7ffffff006097812 */ /* 0x000fe400078ec0ff */
[----:B------:R-:W-:-:S03]  /*01b0*/  MOV R13, R8 ;  /* 0x00000008000d7202 */ /* 0x000fc60000000f00 */
[----:B------:R-:W-:-:S07]  /*01c0*/  IMAD.MOV R10, RZ, RZ, -R9 ;  /* 0x000000ffff0a7224 */ /* 0x000fce00078e0a09 */
.L_x_58:
[----:B------:R-:W0:Y:S02]  /*01d0*/  LDC.64 R16, c[0x0][0x380] ;  /* 0x0000e000ff107b82 */ /* 0x000e240000000a00 */
[----:B0-----:R-:W-:-:S05]  /*01e0*/  IMAD.WIDE R16, R13, 0x4, R16 ;  /* 0x000000040d107825 */ /* 0x001fca00078e0210 */
[----:B---3--:R-:W2:Y:S02]  /*01f0*/  LDG.E R12, desc[UR4][R16.64] ;  /* 0x00000004100c7981 */ /* 0x008ea4000c1e1900 */
[----:B--2--5:R-:W-:Y:S01]  /*0200*/  IADD3 R23, PT, PT, R12, R15, RZ ;  /* 0x0000000f0c177210 */ /* 0x024fe20007ffe0ff */
[----:B------:R-:W-:-:S04]  /*0210*/  IMAD.WIDE.U32 R14, R6, 0x4, R16 ;  /* 0x00000004060e7825 */ /* 0x000fc800078e0010 */
[----:B------:R0:W-:Y:S04]  /*0220*/  STG.E desc[UR4][R4.64], R23 ;  /* 0x0000001704007986 */ /* 0x0001e8000c101904 */
[----:B------:R-:W2:Y:S01]  /*0230*/  LDG.E R12, desc[UR4][R14.64] ;  /* 0x000000040e0c7981 */ /* 0x000ea2000c1e1900 */
[----:B------:R-:W-:Y:S01]  /*0240*/  IMAD.WIDE.U32 R18, R6, 0x4, R14 ;  /* 0x0000000406127825 */ /* 0x000fe200078e000e */
[----:B--2---:R-:W-:-:S05]  /*0250*/  IADD3 R25, PT, PT, R23, R12, RZ ;  /* 0x0000000c17197210 */ /* 0x004fca0007ffe0ff */
[----:B------:R1:W-:Y:S04]  /*0260*/  STG.E desc[UR4][R4.64], R25 ;  /* 0x0000001904007986 */ /* 0x0003e8000c101904 */
[----:B------:R-:W2:Y:S01]  /*0270*/  LDG.E R12, desc[UR4][R18.64] ;  /* 0x00000004120c7981 */ /* 0x000ea2000c1e1900 */
[----:B------:R-:W-:-:S04]  /*0280*/  IMAD.WIDE.U32 R20, R6, 0x4, R18 ;  /* 0x0000000406147825 */ /* 0x000fc800078e0012 */
[----:B--2---:R-:W-:-:S05]  /*0290*/  IMAD.IADD R27, R25, 0x1, R12 ;  /* 0x00000001191b7824 */ /* 0x004fca00078e020c */
[----:B------:R2:W-:Y:S04]  /*02a0*/  STG.E desc[UR4][R4.64], R27 ;  /* 0x0000001b04007986 */ /* 0x0005e8000c101904 */
[----:B------:R-:W3:Y:S01]  /*02b0*/  LDG.E R12, desc[UR4][R20.64] ;  /* 0x00000004140c7981 */ /* 0x000ee2000c1e1900 */
[----:B------:R-:W-:Y:S01]  /*02c0*/  IMAD.WIDE.U32 R16, R6, 0x4, R20 ;  /* 0x0000000406107825 */ /* 0x000fe200078e0014 */
[----:B---3--:R-:W-:-:S05]  /*02d0*/  IADD3 R29, PT, PT, R27, R12, RZ ;  /* 0x0000000c1b1d7210 */ /* 0x008fca0007ffe0ff */
[----:B------:R3:W-:Y:S04]  /*02e0*/  STG.E desc[UR4][R4.64], R29 ;  /* 0x0000001d04007986 */ /* 0x0007e8000c101904 */
[----:B------:R-:W0:Y:S01]  /*02f0*/  LDG.E R12, desc[UR4][R16.64] ;  /* 0x00000004100c7981 */ /* 0x000e22000c1e1900 */
[----:B------:R-:W-:Y:S01]  /*0300*/  IMAD.WIDE.U32 R14, R6, 0x4, R16 ;  /* 0x00000004060e7825 */ /* 0x000fe200078e0010 */
[----:B0-----:R-:W-:-:S05]  /*0310*/  IADD3 R23, PT, PT, R29, R12, RZ ;  /* 0x0000000c1d177210 */ /* 0x001fca0007ffe0ff */
[----:B------:R0:W-:Y:S04]  /*0320*/  STG.E desc[UR4][R4.64], R23 ;  /* 0x0000001704007986 */ /* 0x0001e8000c101904 */
[----:B------:R-:W1:Y:S01]  /*0330*/  LDG.E R12, desc[UR4][R14.64] ;  /* 0x000000040e0c7981 */ /* 0x000e62000c1e1900 */
[----:B------:R-:W-:-:S04]  /*0340*/  IMAD.WIDE.U32 R18, R6, 0x4, R14 ;  /* 0x0000000406127825 */ /* 0x000fc800078e000e */
[----:B-1----:R-:W-:-:S05]  /*0350*/  IMAD.IADD R25, R23, 0x1, R12 ;  /* 0x0000000117197824 */ /* 0x002fca00078e020c */
[----:B------:R1:W-:Y:S04]  /*0360*/  STG.E desc[UR4][R4.64], R25 ;  /* 0x0000001904007986 */ /* 0x0003e8000c101904 */
[----:B------:R-:W2:Y:S01]  /*0370*/  LDG.E R12, desc[UR4][R18.64] ;  /* 0x00000004120c7981 */ /* 0x000ea2000c1e1900 */
[----:B------:R-:W-:Y:S01]  /*0380*/  IMAD.WIDE.U32 R20, R6, 0x4, R18 ;  /* 0x0000000406147825 */ /* 0x000fe200078e0012 */
[----:B--2---:R-:W-:-:S05]  /*0390*/  IADD3 R27, PT, PT, R25, R12, RZ ;  /* 0x0000000c191b7210 */ /* 0x004fca0007ffe0ff */
[----:B------:R2:W-:Y:S04]  /*03a0*/  STG.E desc[UR4][R4.64], R27 ;  /* 0x0000001b04007986 */ /* 0x0005e8000c101904 */
[----:B------:R-:W3:Y:S01]  /*03b0*/  LDG.E R12, desc[UR4][R20.64] ;  /* 0x00000004140c7981 */ /* 0x000ee2000c1e1900 */
[----:B------:R-:W-:Y:S01]  /*03c0*/  IMAD.WIDE.U32 R16, R6, 0x4, R20 ;  /* 0x0000000406107825 */ /* 0x000fe200078e0014 */
[----:B---3--:R-:W-:-:S05]  /*03d0*/  IADD3 R29, PT, PT, R27, R12, RZ ;  /* 0x0000000c1b1d7210 */ /* 0x008fca0007ffe0ff */
[----:B------:R3:W-:Y:S04]  /*03e0*/  STG.E desc[UR4][R4.64], R29 ;  /* 0x0000001d04007986 */ /* 0x0007e8000c101904 */
[----:B------:R-:W0:Y:S01]  /*03f0*/  LDG.E R12, desc[UR4][R16.64] ;  /* 0x00000004100c7981 */ /* 0x000e22000c1e1900 */
[----:B------:R-:W-:-:S04]  /*0400*/  IMAD.WIDE.U32 R14, R6, 0x4, R16 ;  /* 0x00000004060e7825 */ /* 0x000fc800078e0010 */
[----:B0-----:R-:W-:-:S05]  /*0410*/  IMAD.IADD R23, R29, 0x1, R12 ;  /* 0x000000011d177824 */ /* 0x001fca00078e020c */
[----:B------:R0:W-:Y:S04]  /*0420*/  STG.E desc[UR4][R4.64], R23 ;  /* 0x0000001704007986 */ /* 0x0001e8000c101904 */
[----:B------:R-:W1:Y:S01]  /*0430*/  LDG.E R12, desc[UR4][R14.64] ;  /* 0x000000040e0c7981 */ /* 0x000e62000c1e1900 */
[----:B------:R-:W-:Y:S01]  /*0440*/  IMAD.WIDE.U32 R18, R6, 0x4, R14 ;  /* 0x0000000406127825 */ /* 0x000fe200078e000e */
[----:B-1----:R-:W-:-:S05]  /*0450*/  IADD3 R25, PT, PT, R23, R12, RZ ;  /* 0x0000000c17197210 */ /* 0x002fca0007ffe0ff */
        /* <DEDUP_REMOVED lines=9> */
[----:B------:R-:W4:Y:S01]  /*04f0*/  LDG.E R12, desc[UR4][R16.64] ;  /* 0x00000004100c7981 */ /* 0x000f22000c1e1900 */
[----:B0-----:R-:W-:-:S04]  /*0500*/  IMAD.WIDE.U32 R22, R6, 0x4, R16 ;  /* 0x0000000406167825 */ /* 0x001fc800078e0010 */
[----:B----4-:R-:W-:-:S05]  /*0510*/  IMAD.IADD R12, R29, 0x1, R12 ;  /* 0x000000011d0c7824 */ /* 0x010fca00078e020c */
        /* <DEDUP_REMOVED lines=9> */
[----:B------:R-:W2:Y:S01]  /*05b0*/  LDG.E R20, desc[UR4][R20.64] ;  /* 0x0000000414147981 */ /* 0x000ea2000c1e1900 */
[----:B------:R-:W-:Y:S01]  /*05c0*/  VIADD R10, R10, 0x10 ;  /* 0x000000100a0a7836 */ /* 0x000fe20000000000 */
[----:B------:R-:W-:-:S04]  /*05d0*/  LEA R13, R6, R13, 0x4 ;  /* 0x0000000d060d7211 */ /* 0x000fc800078e20ff */
[----:B------:R-:W-:Y:S02]  /*05e0*/  ISETP.NE.AND P1, PT, R10, RZ, PT ;  /* 0x000000ff0a00720c */ /* 0x000fe40003f25270 */
[----:B--2---:R-:W-:-:S05]  /*05f0*/  IADD3 R15, PT, PT, R27, R20, RZ ;  /* 0x000000141b0f7210 */ /* 0x004fca0007ffe0ff */
[----:B------:R3:W-:Y:S06]  /*0600*/  STG.E desc[UR4][R4.64], R15 ;  /* 0x0000000f04007986 */ /* 0x0007ec000c101904 */
[----:B------:R-:W-:Y:S05]  /*0610*/  @P1 BRA `(.L_x_58) ;  /* 0xfffffff800ec1947 */ /* 0x000fea000383ffff */
.L_x_57:
[----:B------:R-:W-:Y:S05]  /*0620*/  @!P0 BRA `(.L_x_56) ;  /* 0x00000004002c8947 */ /* 0x000fea0003800000 */
[----:B------:R-:W-:Y:S02]  /*0630*/  ISETP.GE.U32.AND P0, PT, R11, 0x8, PT ;  /* 0x000000080b00780c */ /* 0x000fe40003f06070 */
[----:B------:R-:W-:-:S04]  /*0640*/  LOP3.LUT R20, R6, 0x7, RZ, 0xc0, !PT ;  /* 0x0000000706147812 */ /* 0x000fc800078ec0ff */
[----:B------:R-:W-:-:S07]  /*0650*/  ISETP.NE.AND P1, PT, R20, RZ, PT ;  /* 0x000000ff1400720c */ /* 0x000fce0003f25270 */
[----:B------:R-:W-:Y:S06]  /*0660*/  @!P0 BRA `(.L_x_59) ;  /* 0x00000000008c8947 */ /* 0x000fec0003800000 */
[----:B------:R-:W0:Y:S01]  /*0670*/  LDC.64 R10, c[0x0][0x380] ;  /* 0x0000e000ff0a7b82 */ /* 0x000e220000000a00 */
[----:B------:R-:W-:-:S04]  /*0680*/  IMAD R13, R9, R6, R8 ;  /* 0x00000006090d7224 */ /* 0x000fc800078e0208 */
[----:B0-----:R-:W-:-:S05]  /*0690*/  IMAD.WIDE R10, R13, 0x4, R10 ;  /* 0x000000040d0a7825 */ /* 0x001fca00078e020a */
[----:B---3--:R-:W2:Y:S02]  /*06a0*/  LDG.E R12, desc[UR4][R10.64] ;  /* 0x000000040a0c7981 */ /* 0x008ea4000c1e1900 */
[----:B--2--5:R-:W-:Y:S01]  /*06b0*/  IADD3 R19, PT, PT, R15, R12, RZ ;  /* 0x0000000c0f137210 */ /* 0x024fe20007ffe0ff */
[----:B------:R-:W-:-:S04]  /*06c0*/  IMAD.WIDE.U32 R12, R6, 0x4, R10 ;  /* 0x00000004060c7825 */ /* 0x000fc800078e000a */
[----:B------:R0:W-:Y:S04]  /*06d0*/  STG.E desc[UR4][R4.64], R19 ;  /* 0x0000001304007986 */ /* 0x0001e8000c101904 */
[----:B------:R-:W2:Y:S02]  /*06e0*/  LDG.E R14, desc[UR4][R12.64] ;  /* 0x000000040c0e7981 */ /* 0x000ea4000c1e1900 */
[----:B--2---:R-:W-:Y:S01]  /*06f0*/  IADD3 R21, PT, PT, R19, R14, RZ ;  /* 0x0000000e13157210 */ /* 0x004fe20007ffe0ff */
[----:B------:R-:W-:-:S04]  /*0700*/  IMAD.WIDE.U32 R14, R6, 0x4, R12 ;  /* 0x00000004060e7825 */ /* 0x000fc800078e000c */
[----:B------:R1:W-:Y:S04]  /*0710*/  STG.E desc[UR4][R4.64], R21 ;  /* 0x0000001504007986 */ /* 0x0003e8000c101904 */
[----:B------:R-:W2:Y:S02]  /*0720*/  LDG.E R16, desc[UR4][R14.64] ;  /* 0x000000040e107981 */ /* 0x000ea4000c1e1900 */
[----:B--2---:R-:W-:Y:S02]  /*0730*/  IMAD.IADD R23, R21, 0x1, R16 ;  /* 0x0000000115177824 */ /* 0x004fe400078e0210 */
[----:B------:R-:W-:-:S03]  /*0740*/  IMAD.WIDE.U32 R16, R6, 0x4, R14 ;  /* 0x0000000406107825 */ /* 0x000fc600078e000e */
[----:B------:R2:W-:Y:S04]  /*0750*/  STG.E desc[UR4][R4.64], R23 ;  /* 0x0000001704007986 */ /* 0x0005e8000c101904 */
[----:B------:R-:W3:Y:S02]  /*0760*/  LDG.E R10, desc[UR4][R16.64] ;  /* 0x00000004100a7981 */ /* 0x000ee4000c1e1900 */
[----:B---3--:R-:W-:Y:S01]  /*0770*/  IADD3 R25, PT, PT, R23, R10, RZ ;  /* 0x0000000a17197210 */ /* 0x008fe20007ffe0ff */
[----:B------:R-:W-:-:S04]  /*0780*/  IMAD.WIDE.U32 R10, R6, 0x4, R16 ;  /* 0x00000004060a7825 */ /* 0x000fc800078e0010 */
[----:B------:R4:W-:Y:S04]  /*0790*/  STG.E desc[UR4][R4.64], R25 ;  /* 0x0000001904007986 */ /* 0x0009e8000c101904 */
[----:B------:R-:W3:Y:S02]  /*07a0*/  LDG.E R12, desc[UR4][R10.64] ;  /* 0x000000040a0c7981 */ /* 0x000ee4000c1e1900 */
[----:B---3--:R-:W-:Y:S01]  /*07b0*/  IADD3 R27, PT, PT, R25, R12, RZ ;  /* 0x0000000c191b7210 */ /* 0x008fe20007ffe0ff */
[----:B------:R-:W-:-:S04]  /*07c0*/  IMAD.WIDE.U32 R12, R6, 0x4, R10 ;  /* 0x00000004060c7825 */ /* 0x000fc800078e000a */
[----:B------:R4:W-:Y:S04]  /*07d0*/  STG.E desc[UR4][R4.64], R27 ;  /* 0x0000001b04007986 */ /* 0x0009e8000c101904 */
[----:B------:R-:W1:Y:S01]  /*07e0*/  LDG.E R14, desc[UR4][R12.64] ;  /* 0x000000040c0e7981 */ /* 0x000e62000c1e1900 */
[----:B0-----:R-:W-:Y:S01]  /*07f0*/  IMAD.WIDE.U32 R18, R6, 0x4, R12 ;  /* 0x0000000406127825 */ /* 0x001fe200078e000c */
[----:B-1----:R-:W-:-:S05]  /*0800*/  IADD3 R21, PT, PT, R27, R14, RZ ;  /* 0x0000000e1b157210 */ /* 0x002fca0007ffe0ff */
[----:B------:R4:W-:Y:S04]  /*0810*/  STG.E desc[UR4][R4.64], R21 ;  /* 0x0000001504007986 */ /* 0x0009e8000c101904 */
[----:B------:R-:W2:Y:S01]  /*0820*/  LDG.E R14, desc[UR4][R18.64] ;  /* 0x00000004120e7981 */ /* 0x000ea2000c1e1900 */
[----:B------:R-:W-:-:S04]  /*0830*/  IMAD.WIDE.U32 R16, R6, 0x4, R18 ;  /* 0x0000000406107825 */ /* 0x000fc800078e0012 */
[----:B--2---:R-:W-:-:S05]  /*0840*/  IMAD.IADD R23, R21, 0x1, R14 ;  /* 0x0000000115177824 */ /* 0x004fca00078e020e */
[----:B------:R4:W-:Y:S04]  /*0850*/  STG.E desc[UR4][R4.64], R23 ;  /* 0x0000001704007986 */ /* 0x0009e8000c101904 */
[----:B------:R-:W2:Y:S01]  /*0860*/  LDG.E R16, desc[UR4][R16.64] ;  /* 0x0000000410107981 */ /* 0x000ea2000c1e1900 */
[----:B------:R-:W-:Y:S02]  /*0870*/  IADD3 R9, PT, PT, R9, 0x8, RZ ;  /* 0x0000000809097810 */ /* 0x000fe40007ffe0ff */
[----:B--2---:R-:W-:-:S05]  /*0880*/  IADD3 R15, PT, PT, R23, R16, RZ ;  /* 0x00000010170f7210 */ /* 0x004fca0007ffe0ff */
[----:B------:R4:W-:Y:S02]  /*0890*/  STG.E desc[UR4][R4.64], R15 ;  /* 0x0000000f04007986 */ /* 0x0009e4000c101904 */
.L_x_59:
[----:B------:R-:W-:Y:S05]  /*08a0*/  @!P1 BRA `(.L_x_56) ;  /* 0x00000000008c9947 */ /* 0x000fea0003800000 */
[----:B------:R-:W-:Y:S02]  /*08b0*/  ISETP.GE.U32.AND P0, PT, R20, 0x4, PT ;  /* 0x000000041400780c */ /* 0x000fe40003f06070 */
[----:B------:R-:W-:-:S04]  /*08c0*/  LOP3.LUT R10, R6, 0x3, RZ, 0xc0, !PT ;  /* 0x00000003060a7812 */ /* 0x000fc800078ec0ff */
[----:B------:R-:W-:-:S07]  /*08d0*/  ISETP.NE.AND P1, PT, R10, RZ, PT ;  /* 0x000000ff0a00720c */ /* 0x000fce0003f25270 */
[----:B------:R-:W-:Y:S06]  /*08e0*/  @!P0 BRA `(.L_x_60) ;  /* 0x00000000004c8947 */ /* 0x000fec0003800000 */
[----:B---3--:R-:W0:Y:S01]  /*08f0*/  LDC.64 R12, c[0x0][0x380] ;  /* 0x0000e000ff0c7b82 */ /* 0x008e220000000a00 */
[----:B------:R-:W-:-:S04]  /*0900*/  IMAD R11, R9, R6, R8 ;  /* 0x00000006090b7224 */ /* 0x000fc800078e0208 */
[----:B0-----:R-:W-:-:S05]  /*0910*/  IMAD.WIDE R12, R11, 0x4, R12 ;  /* 0x000000040b0c7825 */ /* 0x001fca00078e020c */
[----:B------:R-:W2:Y:S01]  /*0920*/  LDG.E R14, desc[UR4][R12.64] ;  /* 0x000000040c0e7981 */ /* 0x000ea2000c1e1900 */
[----:B------:R-:W-:Y:S01]  /*0930*/  IMAD.WIDE.U32 R16, R6, 0x4, R12 ;  /* 0x0000000406107825 */ /* 0x000fe200078e000c */
[----:B--2--5:R-:W-:-:S05]  /*0940*/  IADD3 R11, PT, PT, R15, R14, RZ ;  /* 0x0000000e0f0b7210 */ /* 0x024fca0007ffe0ff */
[----:B------:R0:W-:Y:S04]  /*0950*/  STG.E desc[UR4][R4.64], R11 ;  /* 0x0000000b04007986 */ /* 0x0001e8000c101904 */
[----:B------:R-:W4:Y:S01]  /*0960*/  LDG.E R14, desc[UR4][R16.64] ;  /* 0x00000004100e7981 */ /* 0x000f22000c1e1900 */
[----:B------:R-:W-:-:S04]  /*0970*/  IMAD.WIDE.U32 R18, R6, 0x4, R16 ;  /* 0x0000000406127825 */ /* 0x000fc800078e0010 */
[----:B----4-:R-:W-:-:S05]  /*0980*/  IMAD.IADD R23, R11, 0x1, R14 ;  /* 0x000000010b177824 */ /* 0x010fca00078e020e */
[----:B------:R0:W-:Y:S04]  /*0990*/  STG.E desc[UR4][R4.64], R23 ;  /* 0x0000001704007986 */ /* 0x0001e8000c101904 */
[----:B------:R-:W2:Y:S01]  /*09a0*/  LDG.E R14, desc[UR4][R18.64] ;  /* 0x00000004120e7981 */ /* 0x000ea2000c1e1900 */
[----:B------:R-:W-:Y:S01]  /*09b0*/  IMAD.WIDE.U32 R20, R6, 0x4, R18 ;  /* 0x0000000406147825 */ /* 0x000fe200078e0012 */
[----:B--2---:R-:W-:-:S05]  /*09c0*/  IADD3 R25, PT, PT, R23, R14, RZ ;  /* 0x0000000e17197210 */ /* 0x004fca0007ffe0ff */
[----:B------:R0:W-:Y:S04]  /*09d0*/  STG.E desc[UR4][R4.64], R25 ;  /* 0x0000001904007986 */ /* 0x0001e8000c101904 */
[----:B------:R-:W2:Y:S01]  /*09e0*/  LDG.E R20, desc[UR4][R20.64] ;  /* 0x0000000414147981 */ /* 0x000ea2000c1e1900 */
[----:B------:R-:W-:Y:S02]  /*09f0*/  IADD3 R9, PT, PT, R9, 0x4, RZ ;  /* 0x0000000409097810 */ /* 0x000fe40007ffe0ff */
[----:B--2---:R-:W-:-:S05]  /*0a00*/  IADD3 R15, PT, PT, R25, R20, RZ ;  /* 0x00000014190f7210 */ /* 0x004fca0007ffe0ff */
[----:B------:R0:W-:Y:S02]  /*0a10*/  STG.E desc[UR4][R4.64], R15 ;  /* 0x0000000f04007986 */ /* 0x0001e4000c101904 */
.L_x_60:
[----:B------:R-:W-:Y:S05]  /*0a20*/  @!P1 BRA `(.L_x_56) ;  /* 0x00000000002c9947 */ /* 0x000fea0003800000 */
[----:B---3--:R-:W1:Y:S01]  /*0a30*/  LDC.64 R12, c[0x0][0x380] ;  /* 0x0000e000ff0c7b82 */ /* 0x008e620000000a00 */
[----:B0-----:R-:W-:Y:S02]  /*0a40*/  IMAD R11, R9, R6, R8 ;  /* 0x00000006090b7224 */ /* 0x001fe400078e0208 */
[----:B------:R-:W-:-:S07]  /*0a50*/  IMAD.MOV R10, RZ, RZ, -R10 ;  /* 0x000000ffff0a7224 */ /* 0x000fce00078e0a0a */
.L_x_61:
[----:B-1----:R-:W-:-:S06]  /*0a60*/  IMAD.WIDE R8, R11, 0x4, R12 ;  /* 0x000000040b087825 */ /* 0x002fcc00078e020c */
[----:B------:R-:W4:Y:S01]  /*0a70*/  LDG.E R8, desc[UR4][R8.64] ;  /* 0x0000000408087981 */ /* 0x000f22000c1e1900 */
[----:B------:R-:W-:Y:S02]  /*0a80*/  IADD3 R10, PT, PT, R10, 0x1, RZ ;  /* 0x000000010a0a7810 */ /* 0x000fe40007ffe0ff */
[----:B------:R-:W-:Y:S02]  /*0a90*/  IADD3 R11, PT, PT, R11, R6, RZ ;  /* 0x000000060b0b7210 */ /* 0x000fe40007ffe0ff */
[----:B------:R-:W-:Y:S02]  /*0aa0*/  ISETP.NE.AND P0, PT, R10, RZ, PT ;  /* 0x000000ff0a00720c */ /* 0x000fe40003f05270 */
[----:B--2-45:R-:W-:-:S05]  /*0ab0*/  IADD3 R15, PT, PT, R8, R15, RZ ;  /* 0x0000000f080f7210 */ /* 0x034fca0007ffe0ff */
[----:B------:R2:W-:Y:S06]  /*0ac0*/  STG.E desc[UR4][R4.64], R15 ;  /* 0x0000000f04007986 */ /* 0x0005ec000c101904 */
[----:B------:R-:W-:Y:S05]  /*0ad0*/  @P0 BRA `(.L_x_61) ;  /* 0xfffffffc00e00947 */ /* 0x000fea000383ffff */
.L_x_56:
[----:B------:R-:W-:Y:S05]  /*0ae0*/  BSYNC.RECONVERGENT B0 ;  /* 0x0000000000007941 */ /* 0x000fea0003800200 */
.L_x_55:
[----:B------:R-:W-:-:S13]  /*0af0*/  ISETP.NE.AND P0, PT, R0, RZ, PT ;  /* 0x000000ff0000720c */ /* 0x000fda0003f05270 */
[----:B------:R-:W-:Y:S05]  /*0b00*/  @P0 EXIT ;  /* 0x000000000000094d */ /* 0x000fea0003800000 */
[----:B0-234-:R-:W0:Y:S01]  /*0b10*/  LDC R5, c[0x0][0x3a0] ;  /* 0x0000e800ff057b82 */ /* 0x01de220000000800 */
[----:B------:R-:W-:-:S05]  /*0b20*/  IMAD.WIDE R2, R7, 0x4, R2 ;  /* 0x0000000407027825 */ /* 0x000fca00078e0202 */
[----:B0-----:R-:W-:Y:S01]  /*0b30*/  STG.E desc[UR4][R2.64], R5 ;  /* 0x0000000502007986 */ /* 0x001fe2000c101904 */
[----:B------:R-:W-:Y:S05]  /*0b40*/  EXIT ;  /* 0x000000000000794d */ /* 0x000fea0003800000 */
.L_x_62:
        /* <DEDUP_REMOVED lines=11> */
.L_x_155:


//--------------------- .text._Z15Nlist_ReductionPiiii --------------------------
	.section	.text._Z15Nlist_ReductionPiiii,"ax",@progbits
	.align	128
        .global         _Z15Nlist_ReductionPiiii
        .type           _Z15Nlist_ReductionPiiii,@function
        .size           _Z15Nlist_ReductionPiiii,(.L_x_156 - _Z15Nlist_ReductionPiiii)
        .other          _Z15Nlist_ReductionPiiii,@"STO_CUDA_ENTRY STV_DEFAULT"
_Z15Nlist_ReductionPiiii:
.text._Z15Nlist_ReductionPiiii:
        /* <DEDUP_REMOVED lines=11> */
[----:B------:R-:W2:Y:S01]  /*00b0*/  LDCU.64 UR4, c[0x0][0x358] ;  /* 0x00006b00ff0477ac */ /* 0x000ea20008000a00 */
[----:B------:R-:W3:Y:S01]  /*00c0*/  LDCU UR7, c[0x0][0x38c] ;  /* 0x00007180ff0777ac */ /* 0x000ee20008000800 */
[----:B-1----:R-:W-:-:S04]  /*00d0*/  VIADD R5, R0, UR6 ;  /* 0x0000000600057c36 */ /* 0x002fc80008000000 */
[----:B0-23--:R-:W-:-:S07]  /*00e0*/  IMAD.WIDE R2, R5, 0x4, R2 ;  /* 0x0000000405027825 */ /* 0x00dfce00078e0202 */
.L_x_65:
[----:B------:R-:W-:Y:S01]  /*00f0*/  SHF.R.U32.HI R11, RZ, 0x1, R6 ;  /* 0x00000001ff0b7819 */ /* 0x000fe20000011606 */
[----:B------:R-:W-:Y:S04]  /*0100*/  BSSY.RECONVERGENT B0, `(.L_x_63) ;  /* 0x000000b000007945 */ /* 0x000fe80003800200 */
[----:B------:R-:W-:-:S05]  /*0110*/  IMAD.IADD R4, R0, 0x1, R11 ;  /* 0x0000000100047824 */ /* 0x000fca00078e020b */
[----:B------:R-:W-:-:S04]  /*0120*/  ISETP.GE.AND P0, PT, R4, UR7, PT ;  /* 0x0000000704007c0c */ /* 0x000fc8000bf06270 */
[----:B------:R-:W-:-:S13]  /*0130*/  ISETP.GE.U32.OR P0, PT, R9, R11, P0 ;  /* 0x0000000b0900720c */ /* 0x000fda0000706470 */
[----:B0-----:R-:W-:Y:S05]  /*0140*/  @P0 BRA `(.L_x_64) ;  /* 0x0000000000180947 */ /* 0x001fea0003800000 */
[----:B------:R-:W-:Y:S01]  /*0150*/  LEA R4, P0, R11, R2, 0x2 ;  /* 0x000000020b047211 */ /* 0x000fe200078010ff */
[----:B------:R-:W2:Y:S04]  /*0160*/  LDG.E R7, desc[UR4][R2.64] ;  /* 0x0000000402077981 */ /* 0x000ea8000c1e1900 */
[----:B------:R-:W-:-:S05]  /*0170*/  IMAD.X R5, RZ, RZ, R3, P0 ;  /* 0x000000ffff057224 */ /* 0x000fca00000e0603 */
[----:B------:R-:W2:Y:S02]  /*0180*/  LDG.E R4, desc[UR4][R4.64] ;  /* 0x0000000404047981 */ /* 0x000ea4000c1e1900 */
[----:B--2---:R-:W-:-:S05]  /*0190*/  IMAD.IADD R7, R4, 0x1, R7 ;  /* 0x0000000104077824 */ /* 0x004fca00078e0207 */
[----:B------:R0:W-:Y:S02]  /*01a0*/  STG.E desc[UR4][R2.64], R7 ;  /* 0x0000000702007986 */ /* 0x0001e4000c101904 */
.L_x_64:
[----:B------:R-:W-:Y:S05]  /*01b0*/  BSYNC.RECONVERGENT B0 ;  /* 0x0000000000007941 */ /* 0x000fea0003800200 */
.L_x_63:
[----:B------:R-:W-:Y:S01]  /*01c0*/  BAR.SYNC.DEFER_BLOCKING 0x0 ;  /* 0x0000000000007b1d */ /* 0x000fe20000010000 */
[----:B------:R-:W-:Y:S01]  /*01d0*/  ISETP.GT.U32.AND P0, PT, R6, 0x3, PT ;  /* 0x000000030600780c */ /* 0x000fe20003f04070 */
[----:B------:R-:W-:-:S12]  /*01e0*/  IMAD.MOV.U32 R6, RZ, RZ, R11 ;  /* 0x000000ffff067224 */ /* 0x000fd800078e000b */
[----:B------:R-:W-:Y:S05]  /*01f0*/  @P0 BRA `(.L_x_65) ;  /* 0xfffffffc00bc0947 */ /* 0x000fea000383ffff */
[----:B------:R-:W-:Y:S05]  /*0200*/  EXIT ;  /* 0x000000000000794d */ /* 0x000fea0003800000 */
.L_x_66:
        /* <DEDUP_REMOVED lines=15> */
.L_x_156:


//--------------------- .text._Z13Nlist_InitialPiS_i --------------------------
	.section	.text._Z13Nlist_InitialPiS_i,"ax",@progbits
	.align	128
        .global         _Z13Nlist_InitialPiS_i
        .type           _Z13Nlist_InitialPiS_i,@function
        .size           _Z13Nlist_InitialPiS_i,(.L_x_157 - _Z13Nlist_InitialPiS_i)
        .other          _Z13Nlist_InitialPiS_i,@"STO_CUDA_ENTRY STV_DEFAULT"
_Z13Nlist_InitialPiS_i:
.text._Z13Nlist_InitialPiS_i:
        /* <DEDUP_REMOVED lines=8> */
[----:B------:R-:W0:Y:S01]  /*0080*/  LDC.64 R2, c[0x0][0x388] ;  /* 0x0000e200ff027b82 */ /* 0x000e220000000a00 */
[----:B------:R-:W1:Y:S01]  /*0090*/  LDCU.64 UR4, c[0x0][0x358] ;  /* 0x00006b00ff0477ac */ /* 0x000e620008000a00 */
[----:B0-----:R-:W-:-:S06]  /*00a0*/  IMAD.WIDE R2, R5, 0x4, R2 ;  /* 0x0000000405027825 */ /* 0x001fcc00078e0202 */
[----:B------:R-:W0:Y:S01]  /*00b0*/  LDC.64 R4, c[0x0][0x380] ;  /* 0x0000e000ff047b82 */ /* 0x000e220000000a00 */
[----:B-1----:R-:W2:Y:S01]  /*00c0*/  LDG.E R2, desc[UR4][R2.64] ;  /* 0x0000000402027981 */ /* 0x002ea2000c1e1900 */
[----:B------:R-:W2:Y:S01]  /*00d0*/  LDCU UR6, c[0x0][0x370] ;  /* 0x00006e00ff0677ac */ /* 0x000ea20008000800 */
[----:B------:R-:W-:Y:S02]  /*00e0*/  HFMA2 R9, -RZ, RZ, 0, 5.9604644775390625e-08 ;  /* 0x00000001ff097431 */ /* 0x000fe400000001ff */
[----:B--2---:R-:W-:-:S04]  /*00f0*/  IMAD R7, R2, UR6, R7 ;  /* 0x0000000602077c24 */ /* 0x004fc8000f8e0207 */
[----:B0-----:R-:W-:-:S05]  /*0100*/  IMAD.WIDE.U32 R4, R7, 0x4, R4 ;  /* 0x0000000407047825 */ /* 0x001fca00078e0004 */
[----:B------:R-:W-:Y:S01]  /*0110*/  REDG.E.ADD.STRONG.GPU desc[UR4][R4.64], R9 ;  /* 0x000000090400798e */ /* 0x000fe2000c12e104 */
[----:B------:R-:W-:Y:S05]  /*0120*/  EXIT ;  /* 0x000000000000794d */ /* 0x000fea0003800000 */
.L_x_67:
        /* <DEDUP_REMOVED lines=13> */
.L_x_157:


//--------------------- .text._Z15Nearest_MedroidPdPiS0_S0_S0_S0_iiiii --------------------------
	.section	.text._Z15Nearest_MedroidPdPiS0_S0_S0_S0_iiiii,"ax",@progbits
	.align	128
        .global         _Z15Nearest_MedroidPdPiS0_S0_S0_S0_iiiii
        .type           _Z15Nearest_MedroidPdPiS0_S0_S0_S0_iiiii,@function
        .size           _Z15Nearest_MedroidPdPiS0_S0_S0_S0_iiiii,(.L_x_149 - _Z15Nearest_MedroidPdPiS0_S0_S0_S0_iiiii)
        .other          _Z15Nearest_MedroidPdPiS0_S0_S0_S0_iiiii,@"STO_CUDA_ENTRY STV_DEFAULT"
_Z15Nearest_MedroidPdPiS0_S0_S0_S0_iiiii:
.text._Z15Nearest_MedroidPdPiS0_S0_S0_S0_iiiii:
[----:B------:R-:W-:Y:S01]  /*0000*/  LDC R1, c[0x0][0x37c] ;  /* 0x0000df00ff017b82 */ /* 0x000fe20000000800 */
[----:B------:R-:W0:Y:S01]  /*0010*/  LDCU UR5, c[0x0][0x3b0] ;  /* 0x00007600ff0577ac */ /* 0x000e220008000800 */
[----:B------:R-:W1:Y:S01]  /*0020*/  S2R R0, SR_TID.X ;  /* 0x0000000000007919 */ /* 0x000e620000002100 */
[----:B------:R-:W1:Y:S01]  /*0030*/  LDCU UR4, c[0x0][0x360] ;  /* 0x00006c00ff0477ac */ /* 0x000e620008000800 */
[----:B------:R-:W1:Y:S01]  /*0040*/  S2R R3, SR_CTAID.X ;  /* 0x0000000000037919 */ /* 0x000e620000002500 */
[----:B------:R-:W2:Y:S01]  /*0050*/  LDCU.64 UR8, c[0x0][0x358] ;  /* 0x00006b00ff0877ac */ /* 0x000ea20008000a00 */
[----:B0-----:R-:W-:-:S05]  /*0060*/  IMAD.U32 R7, RZ, RZ, UR5 ;  /* 0x00000005ff077e24 */ /* 0x001fca000f8e00ff */
[----:B------:R-:W-:Y:S01]  /*0070*/  ISETP.GE.AND P0, PT, R7, 0x1, PT ;  /* 0x000000010700780c */ /* 0x000fe20003f06270 */
[----:B-1----:R-:W-:-:S12]  /*0080*/  IMAD R0, R3, UR4, R0 ;  /* 0x0000000403007c24 */ /* 0x002fd8000f8e0200 */
[----:B--2---:R-:W-:Y:S05]  /*0090*/  @!P0 BRA `(.L_x_68) ;  /* 0x0000002000648947 */ /* 0x004fea0003800000 */
[----:B------:R-:W0:Y:S01]  /*00a0*/  LDCU UR5, c[0x0][0x370] ;  /* 0x00006e00ff0577ac */ /* 0x000e220008000800 */
[C---:B------:R-:W-:Y:S01]  /*00b0*/  ISETP.GE.U32.AND P0, PT, R7.reuse, 0x8, PT ;  /* 0x000000080700780c */ /* 0x040fe20003f06070 */
[----:B------:R-:W-:Y:S01]  /*00c0*/  IMAD.MOV.U32 R6, RZ, RZ, RZ ;  /* 0x000000ffff067224 */ /* 0x000fe200078e00ff */
[----:B------:R-:W-:Y:S01]  /*00d0*/  LOP3.LUT R18, R7, 0x7, RZ, 0xc0, !PT ;  /* 0x0000000707127812 */ /* 0x000fe200078ec0ff */
[----:B------:R-:W0:Y:S02]  /*00e0*/  LDCU UR4, c[0x0][0x3b4] ;  /* 0x00007680ff0477ac */ /* 0x000e240008000800 */
[----:B0-----:R-:W-:-:S08]  /*00f0*/  UIMAD UR5, UR5, UR4, URZ ;  /* 0x00000004050572a4 */ /* 0x001fd0000f8e02ff */
[----:B------:R-:W-:Y:S05]  /*0100*/  @!P0 BRA `(.L_x_69) ;  /* 0x0000001000108947 */ /* 0x000fea0003800000 */
[----:B------:R-:W0:Y:S01]  /*0110*/  LDC R19, c[0x0][0x3b4] ;  /* 0x0000ed00ff137b82 */ /* 0x000e220000000800 */
[----:B------:R-:W-:Y:S01]  /*0120*/  LOP3.LUT R6, R7, 0x7ffffff8, RZ, 0xc0, !PT ;  /* 0x7ffffff807067812 */ /* 0x000fe200078ec0ff */
[----:B------:R-:W-:-:S06]  /*0130*/  UMOV UR4, URZ ;  /* 0x000000ff00047c82 */ /* 0x000fcc0008000000 */
[----:B------:R-:W1:Y:S08]  /*0140*/  LDC R14, c[0x0][0x3b0] ;  /* 0x0000ec00ff0e7b82 */ /* 0x000e700000000800 */
[----:B------:R-:W2:Y:S08]  /*0150*/  LDC.64 R2, c[0x0][0x398] ;  /* 0x0000e600ff027b82 */ /* 0x000eb00000000a00 */
[----:B------:R-:W3:Y:S08]  /*0160*/  LDC.64 R4, c[0x0][0x3a0] ;  /* 0x0000e800ff047b82 */ /* 0x000ef00000000a00 */
[----:B------:R-:W4:Y:S02]  /*0170*/  LDC.64 R8, c[0x0][0x3a8] ;  /* 0x0000ea00ff087b82 */ /* 0x000f240000000a00 */
.L_x_86:
[----:B-1----:R-:W-:Y:S01]  /*0180*/  MOV R7, R14 ;  /* 0x0000000e00077202 */ /* 0x002fe20000000f00 */
[----:B------:R-:W-:Y:S04]  /*0190*/  BSSY.RECONVERGENT B0, `(.L_x_70) ;  /* 0x0000023000007945 */ /* 0x000fe80003800200 */
[----:B------:R-:W-:-:S04]  /*01a0*/  IMAD R15, R0, R7, UR4 ;  /* 0x00000004000f7e24 */ /* 0x000fc8000f8e0207 */
[C---:B------:R-:W-:Y:S01]  /*01b0*/  VIADD R23, R15.reuse, 0x1 ;  /* 0x000000010f177836 */ /* 0x040fe20000000000 */
[C---:B------:R-:W-:Y:S01]  /*01c0*/  ISETP.GE.U32.AND P2, PT, R15.reuse, UR5, PT ;  /* 0x000000050f007c0c */ /* 0x040fe2000bf46070 */
[C---:B------:R-:W-:Y:S02]  /*01d0*/  VIADD R21, R15.reuse, 0x2 ;  /* 0x000000020f157836 */ /* 0x040fe40000000000 */
[----:B0--34-:R-:W-:Y:S01]  /*01e0*/  IMAD.WIDE R10, R15, 0x4, R8 ;  /* 0x000000040f0a7825 */ /* 0x019fe200078e0208 */
[----:B------:R-:W-:Y:S02]  /*01f0*/  ISETP.GE.U32.AND P0, PT, R23, UR5, PT ;  /* 0x0000000517007c0c */ /* 0x000fe4000bf06070 */
[----:B------:R-:W-:Y:S01]  /*0200*/  ISETP.GE.U32.AND P1, PT, R21, UR5, PT ;  /* 0x0000000515007c0c */ /* 0x000fe2000bf26070 */
[----:B---3--:R-:W-:-:S06]  /*0210*/  IMAD.WIDE R12, R15, 0x4, R4 ;  /* 0x000000040f0c7825 */ /* 0x008fcc00078e0204 */
[----:B------:R-:W-:Y:S06]  /*0220*/  @P2 BRA `(.L_x_71) ;  /* 0x0000000000642947 */ /* 0x000fec0003800000 */
[----:B0-----:R-:W-:Y:S01]  /*0230*/  IABS R20, R19 ;  /* 0x0000001300147213 */ /* 0x001fe20000000000 */
[----:B------:R1:W-:Y:S01]  /*0240*/  STG.E desc[UR8][R10.64], RZ ;  /* 0x000000ff0a007986 */ /* 0x0003e2000c101908 */
[----:B------:R-:W-:Y:S02]  /*0250*/  IABS R24, R15 ;  /* 0x0000000f00187213 */ /* 0x000fe40000000000 */
[----:B------:R-:W0:Y:S01]  /*0260*/  I2F.RP R22, R20 ;  /* 0x0000001400167306 */ /* 0x000e220000209400 */
[----:B------:R-:W-:-:S07]  /*0270*/  ISETP.GE.AND P4, PT, R15, RZ, PT ;  /* 0x000000ff0f00720c */ /* 0x000fce0003f86270 */
[----:B0-----:R-:W0:Y:S02]  /*0280*/  MUFU.RCP R22, R22 ;  /* 0x0000001600167308 */ /* 0x001e240000001000 */
[----:B0-----:R-:W-:-:S06]  /*0290*/  IADD3 R16, PT, PT, R22, 0xffffffe, RZ ;  /* 0x0ffffffe16107810 */ /* 0x001fcc0007ffe0ff */
[----:B------:R0:W3:Y:S02]  /*02a0*/  F2I.FTZ.U32.TRUNC.NTZ R17, R16 ;  /* 0x0000001000117305 */ /* 0x0000e4000021f000 */
[----:B0-----:R-:W-:Y:S02]  /*02b0*/  IMAD.MOV.U32 R16, RZ, RZ, RZ ;  /* 0x000000ffff107224 */ /* 0x001fe400078e00ff */
[----:B---3--:R-:W-:-:S04]  /*02c0*/  IMAD.MOV R25, RZ, RZ, -R17 ;  /* 0x000000ffff197224 */ /* 0x008fc800078e0a11 */
[----:B------:R-:W-:-:S04]  /*02d0*/  IMAD R25, R25, R20, RZ ;  /* 0x0000001419197224 */ /* 0x000fc800078e02ff */
[----:B------:R-:W-:-:S06]  /*02e0*/  IMAD.HI.U32 R17, R17, R25, R16 ;  /* 0x0000001911117227 */ /* 0x000fcc00078e0010 */
[----:B------:R-:W-:-:S05]  /*02f0*/  IMAD.HI.U32 R17, R17, R24, RZ ;  /* 0x0000001811117227 */ /* 0x000fca00078e00ff */
[----:B------:R-:W-:-:S05]  /*0300*/  IADD3 R17, PT, PT, -R17, RZ, RZ ;  /* 0x000000ff11117210 */ /* 0x000fca0007ffe1ff */
[----:B------:R-:W-:-:S05]  /*0310*/  IMAD R17, R20, R17, R24 ;  /* 0x0000001114117224 */ /* 0x000fca00078e0218 */
[----:B------:R-:W-:-:S13]  /*0320*/  ISETP.GT.U32.AND P2, PT, R20, R17, PT ;  /* 0x000000111400720c */ /* 0x000fda0003f44070 */
[----:B------:R-:W-:Y:S01]  /*0330*/  @!P2 IMAD.IADD R17, R17, 0x1, -R20 ;  /* 0x000000011111a824 */ /* 0x000fe200078e0a14 */
[----:B------:R-:W-:-:S04]  /*0340*/  ISETP.NE.AND P2, PT, R19, RZ, PT ;  /* 0x000000ff1300720c */ /* 0x000fc80003f45270 */
[----:B------:R-:W-:-:S13]  /*0350*/  ISETP.GT.U32.AND P3, PT, R20, R17, PT ;  /* 0x000000111400720c */ /* 0x000fda0003f64070 */
[----:B------:R-:W-:-:S05]  /*0360*/  @!P3 IMAD.IADD R17, R17, 0x1, -R20 ;  /* 0x000000011111b824 */ /* 0x000fca00078e0a14 */
[----:B------:R-:W-:Y:S02]  /*0370*/  @!P4 IADD3 R17, PT, PT, -R17, RZ, RZ ;  /* 0x000000ff1111c210 */ /* 0x000fe40007ffe1ff */
[----:B------:R-:W-:-:S05]  /*0380*/  @!P2 LOP3.LUT R17, RZ, R19, RZ, 0x33, !PT ;  /* 0x00000013ff11a212 */ /* 0x000fca00078e33ff */
[----:B--2---:R-:W-:-:S06]  /*0390*/  IMAD.WIDE R16, R17, 0x4, R2 ;  /* 0x0000000411107825 */ /* 0x004fcc00078e0202 */
[----:B------:R-:W2:Y:S04]  /*03a0*/  LDG.E R17, desc[UR8][R16.64] ;  /* 0x0000000810117981 */ /* 0x000ea8000c1e1900 */
[----:B--2---:R1:W-:Y:S02]  /*03b0*/  STG.E desc[UR8][R12.64], R17 ;  /* 0x000000110c007986 */ /* 0x0043e4000c101908 */
.L_x_71:
[----:B------:R-:W-:Y:S05]  /*03c0*/  BSYNC.RECONVERGENT B0 ;  /* 0x0000000000007941 */ /* 0x000fea0003800200 */
.L_x_70:
[----:B------:R-:W-:Y:S04]  /*03d0*/  BSSY.RECONVERGENT B0, `(.L_x_72) ;  /* 0x000001c000007945 */ /* 0x000fe80003800200 */
[----:B------:R-:W-:Y:S05]  /*03e0*/  @P0 BRA `(.L_x_73) ;  /* 0x0000000000680947 */ /* 0x000fea0003800000 */
[----:B0-----:R-:W-:Y:S01]  /*03f0*/  IABS R20, R19 ;  /* 0x0000001300147213 */ /* 0x001fe20000000000 */
[----:B------:R-:W-:Y:S01]  /*0400*/  HFMA2 R16, -RZ, RZ, 0, 0 ;  /* 0x00000000ff107431 */ /* 0x000fe200000001ff */
[----:B------:R-:W-:Y:S01]  /*0410*/  IABS R26, R23 ;  /* 0x00000017001a7213 */ /* 0x000fe20000000000 */
[----:B------:R3:W-:Y:S01]  /*0420*/  STG.E desc[UR8][R10.64+0x4], RZ ;  /* 0x000004ff0a007986 */ /* 0x0007e2000c101908 */
[----:B------:R-:W0:Y:S01]  /*0430*/  I2F.RP R22, R20 ;  /* 0x0000001400167306 */ /* 0x000e220000209400 */
[----:B------:R-:W-:Y:S02]  /*0440*/  ISETP.GE.AND P2, PT, R23, RZ, PT ;  /* 0x000000ff1700720c */ /* 0x000fe40003f46270 */
[----:B------:R-:W-:-:S05]  /*0450*/  ISETP.NE.AND P3, PT, R19, RZ, PT ;  /* 0x000000ff1300720c */ /* 0x000fca0003f65270 */
[----:B0-----:R-:W0:Y:S02]  /*0460*/  MUFU.RCP R22, R22 ;  /* 0x0000001600167308 */ /* 0x001e240000001000 */
[----:B0-----:R-:W-:-:S06]  /*0470*/  VIADD R24, R22, 0xffffffe ;  /* 0x0ffffffe16187836 */ /* 0x001fcc0000000000 */
[----:B-1----:R-:W0:Y:S02]  /*0480*/  F2I.FTZ.U32.TRUNC.NTZ R17, R24 ;  /* 0x0000001800117305 */ /* 0x002e24000021f000 */
[----:B0-----:R-:W-:-:S04]  /*0490*/  IMAD.MOV R25, RZ, RZ, -R17 ;  /* 0x000000ffff197224 */ /* 0x001fc800078e0a11 */
[----:B------:R-:W-:-:S04]  /*04a0*/  IMAD R25, R25, R20, RZ ;  /* 0x0000001419197224 */ /* 0x000fc800078e02ff */
[----:B------:R-:W-:-:S04]  /*04b0*/  IMAD.HI.U32 R16, R17, R25, R16 ;  /* 0x0000001911107227 */ /* 0x000fc800078e0010 */
[----:B------:R-:W-:-:S04]  /*04c0*/  IMAD.MOV.U32 R17, RZ, RZ, R26 ;  /* 0x000000ffff117224 */ /* 0x000fc800078e001a */
[----:B------:R-:W-:-:S04]  /*04d0*/  IMAD.HI.U32 R16, R16, R17, RZ ;  /* 0x0000001110107227 */ /* 0x000fc800078e00ff */
[----:B------:R-:W-:-:S04]  /*04e0*/  IMAD.MOV R16, RZ, RZ, -R16 ;  /* 0x000000ffff107224 */ /* 0x000fc800078e0a10 */
[----:B------:R-:W-:-:S05]  /*04f0*/  IMAD R17, R20, R16, R17 ;  /* 0x0000001014117224 */ /* 0x000fca00078e0211 */
[----:B------:R-:W-:-:S13]  /*0500*/  ISETP.GT.U32.AND P0, PT, R20, R17, PT ;  /* 0x000000111400720c */ /* 0x000fda0003f04070 */
[----:B------:R-:W-:-:S04]  /*0510*/  @!P0 IADD3 R17, PT, PT, R17, -R20, RZ ;  /* 0x8000001411118210 */ /* 0x000fc80007ffe0ff */
[----:B------:R-:W-:-:S13]  /*0520*/  ISETP.GT.U32.AND P0, PT, R20, R17, PT ;  /* 0x000000111400720c */ /* 0x000fda0003f04070 */
[----:B------:R-:W-:-:S04]  /*0530*/  @!P0 IMAD.IADD R17, R17, 0x1, -R20 ;  /* 0x0000000111118824 */ /* 0x000fc800078e0a14 */
[----:B------:R-:W-:Y:S01]  /*0540*/  @!P2 IMAD.MOV R17, RZ, RZ, -R17 ;  /* 0x000000ffff11a224 */ /* 0x000fe200078e0a11 */
[----:B------:R-:W-:-:S05]  /*0550*/  @!P3 LOP3.LUT R17, RZ, R19, RZ, 0x33, !PT ;  /* 0x00000013ff11b212 */ /* 0x000fca00078e33ff */
[----:B--2---:R-:W-:-:S06]  /*0560*/  IMAD.WIDE R16, R17, 0x4, R2 ;  /* 0x0000000411107825 */ /* 0x004fcc00078e0202 */
[----:B------:R-:W2:Y:S04]  /*0570*/  LDG.E R17, desc[UR8][R16.64] ;  /* 0x0000000810117981 */ /* 0x000ea8000c1e1900 */
[----:B--2---:R3:W-:Y:S02]  /*0580*/  STG.E desc[UR8][R12.64+0x4], R17 ;  /* 0x000004110c007986 */ /* 0x0047e4000c101908 */
.L_x_73:
[----:B------:R-:W-:Y:S05]  /*0590*/  BSYNC.RECONVERGENT B0 ;  /* 0x0000000000007941 */ /* 0x000fea0003800200 */
.L_x_72:
[----:B------:R-:W-:Y:S01]  /*05a0*/  BSSY.RECONVERGENT B0, `(.L_x_74) ;  /* 0x000001d000007945 */ /* 0x000fe20003800200 */
[----:B------:R-:W-:-:S03]  /*05b0*/  IADD3 R22, PT, PT, R15, 0x3, RZ ;  /* 0x000000030f167810 */ /* 0x000fc60007ffe0ff */
[----:B------:R-:W-:Y:S05]  /*05c0*/  @P1 BRA `(.L_x_75) ;  /* 0x0000000000681947 */ /* 0x000fea0003800000 */
[----:B0-----:R-:W-:Y:S01]  /*05d0*/  IABS R20, R19 ;  /* 0x0000001300147213 */ /* 0x001fe20000000000 */
[----:B------:R4:W-:Y:S01]  /*05e0*/  STG.E desc[UR8][R10.64+0x8], RZ ;  /* 0x000008ff0a007986 */ /* 0x0009e2000c101908 */
[----:B------:R-:W-:Y:S02]  /*05f0*/  MOV R16, RZ ;  /* 0x000000ff00107202 */ /* 0x000fe40000000f00 */
[----:B------:R-:W0:Y:S01]  /*0600*/  I2F.RP R23, R20 ;  /* 0x0000001400177306 */ /* 0x000e220000209400 */
[----:B------:R-:W-:Y:S02]  /*0610*/  IABS R26, R21 ;  /* 0x00000015001a7213 */ /* 0x000fe40000000000 */
[----:B------:R-:W-:Y:S02]  /*0620*/  ISETP.GE.AND P1, PT, R21, RZ, PT ;  /* 0x000000ff1500720c */ /* 0x000fe40003f26270 */
[----:B------:R-:W-:-:S03]  /*0630*/  ISETP.NE.AND P2, PT, R19, RZ, PT ;  /* 0x000000ff1300720c */ /* 0x000fc60003f45270 */
[----:B0-----:R-:W0:Y:S02]  /*0640*/  MUFU.RCP R23, R23 ;  /* 0x0000001700177308 */ /* 0x001e240000001000 */
[----:B0-----:R-:W-:-:S06]  /*0650*/  VIADD R24, R23, 0xffffffe ;  /* 0x0ffffffe17187836 */ /* 0x001fcc0000000000 */
[----:B-1-3--:R-:W0:Y:S02]  /*0660*/  F2I.FTZ.U32.TRUNC.NTZ R17, R24 ;  /* 0x0000001800117305 */ /* 0x00ae24000021f000 */
        /* <DEDUP_REMOVED lines=16> */
.L_x_75:
[----:B------:R-:W-:Y:S05]  /*0770*/  BSYNC.RECONVERGENT B0 ;  /* 0x0000000000007941 */ /* 0x000fea0003800200 */
.L_x_74:
[----:B------:R-:W-:Y:S01]  /*0780*/  ISETP.GE.U32.AND P0, PT, R22, UR5, PT ;  /* 0x0000000516007c0c */ /* 0x000fe2000bf06070 */
[----:B------:R-:W-:Y:S01]  /*0790*/  UIADD3 UR4, UPT, UPT, UR4, 0x8, URZ ;  /* 0x0000000804047890 */ /* 0x000fe2000fffe0ff */
[----:B------:R-:W-:Y:S01]  /*07a0*/  IADD3 R21, PT, PT, R15, 0x4, RZ ;  /* 0x000000040f157810 */ /* 0x000fe20007ffe0ff */
[----:B------:R-:W-:Y:S03]  /*07b0*/  BSSY.RECONVERGENT B0, `(.L_x_76) ;  /* 0x000001d000007945 */ /* 0x000fe60003800200 */
[----:B------:R-:W-:-:S07]  /*07c0*/  ISETP.GE.U32.AND P2, PT, R21, UR5, PT ;  /* 0x0000000515007c0c */ /* 0x000fce000bf46070 */
[----:B------:R-:W-:Y:S06]  /*07d0*/  @P0 BRA `(.L_x_77) ;  /* 0x0000000000680947 */ /* 0x000fec0003800000 */
[----:B0-----:R-:W-:Y:S01]  /*07e0*/  IABS R20, R19 ;  /* 0x0000001300147213 */ /* 0x001fe20000000000 */
[----:B------:R-:W-:Y:S01]  /*07f0*/  HFMA2 R16, -RZ, RZ, 0, 0 ;  /* 0x00000000ff107431 */ /* 0x000fe200000001ff */
[----:B------:R-:W-:Y:S01]  /*0800*/  IABS R26, R22 ;  /* 0x00000016001a7213 */ /* 0x000fe20000000000 */
[----:B------:R0:W-:Y:S01]  /*0810*/  STG.E desc[UR8][R10.64+0xc], RZ ;  /* 0x00000cff0a007986 */ /* 0x0001e2000c101908 */
[----:B------:R-:W5:Y:S01]  /*0820*/  I2F.RP R23, R20 ;  /* 0x0000001400177306 */ /* 0x000f620000209400 */
[----:B------:R-:W-:Y:S02]  /*0830*/  ISETP.GE.AND P1, PT, R22, RZ, PT ;  /* 0x000000ff1600720c */ /* 0x000fe40003f26270 */
[----:B------:R-:W-:-:S05]  /*0840*/  ISETP.NE.AND P3, PT, R19, RZ, PT ;  /* 0x000000ff1300720c */ /* 0x000fca0003f65270 */
[----:B-----5:R-:W5:Y:S02]  /*0850*/  MUFU.RCP R23, R23 ;  /* 0x0000001700177308 */ /* 0x020f640000001000 */
[----:B-----5:R-:W-:-:S06]  /*0860*/  VIADD R24, R23, 0xffffffe ;  /* 0x0ffffffe17187836 */ /* 0x020fcc0000000000 */
[----:B-1-34-:R-:W1:Y:S02]  /*0870*/  F2I.FTZ.U32.TRUNC.NTZ R17, R24 ;  /* 0x0000001800117305 */ /* 0x01ae64000021f000 */
[----:B-1----:R-:W-:-:S04]  /*0880*/  IMAD.MOV R25, RZ, RZ, -R17 ;  /* 0x000000ffff197224 */ /* 0x002fc800078e0a11 */
        /* <DEDUP_REMOVED lines=15> */
.L_x_77:
[----:B------:R-:W-:Y:S05]  /*0980*/  BSYNC.RECONVERGENT B0 ;  /* 0x0000000000007941 */ /* 0x000fea0003800200 */
.L_x_76:
[----:B------:R-:W-:Y:S01]  /*0990*/  BSSY.RECONVERGENT B0, `(.L_x_78) ;  /* 0x000001d000007945 */ /* 0x000fe20003800200 */
[----:B------:R-:W-:-:S03]  /*09a0*/  IADD3 R22, PT, PT, R15, 0x5, RZ ;  /* 0x000000050f167810 */ /* 0x000fc60007ffe0ff */
[----:B------:R-:W-:Y:S05]  /*09b0*/  @P2 BRA `(.L_x_79) ;  /* 0x0000000000682947 */ /* 0x000fea0003800000 */
[----:B0-----:R-:W-:Y:S01]  /*09c0*/  IABS R20, R19 ;  /* 0x0000001300147213 */ /* 0x001fe20000000000 */
[----:B------:R0:W-:Y:S01]  /*09d0*/  STG.E desc[UR8][R10.64+0x10], RZ ;  /* 0x000010ff0a007986 */ /* 0x0001e2000c101908 */
[----:B------:R-:W-:Y:S02]  /*09e0*/  MOV R16, RZ ;  /* 0x000000ff00107202 */ /* 0x000fe40000000f00 */
[----:B------:R-:W5:Y:S01]  /*09f0*/  I2F.RP R23, R20 ;  /* 0x0000001400177306 */ /* 0x000f620000209400 */
[----:B------:R-:W-:Y:S02]  /*0a00*/  IABS R26, R21 ;  /* 0x00000015001a7213 */ /* 0x000fe40000000000 */
[----:B------:R-:W-:Y:S02]  /*0a10*/  ISETP.GE.AND P1, PT, R21, RZ, PT ;  /* 0x000000ff1500720c */ /* 0x000fe40003f26270 */
[----:B------:R-:W-:-:S03]  /*0a20*/  ISETP.NE.AND P2, PT, R19, RZ, PT ;  /* 0x000000ff1300720c */ /* 0x000fc60003f45270 */
        /* <DEDUP_REMOVED lines=19> */
.L_x_79:
[----:B------:R-:W-:Y:S05]  /*0b60*/  BSYNC.RECONVERGENT B0 ;  /* 0x0000000000007941 */ /* 0x000fea0003800200 */
.L_x_78:
[----:B------:R-:W-:Y:S01]  /*0b70*/  ISETP.GE.U32.AND P3, PT, R22, UR5, PT ;  /* 0x0000000516007c0c */ /* 0x000fe2000bf66070 */
[----:B------:R-:W-:Y:S01]  /*0b80*/  BSSY.RECONVERGENT B0, `(.L_x_80) ;  /* 0x0000021000007945 */ /* 0x000fe20003800200 */
[C---:B------:R-:W-:Y:S01]  /*0b90*/  IADD3 R21, PT, PT, R15.reuse, 0x6, RZ ;  /* 0x000000060f157810 */ /* 0x040fe20007ffe0ff */
[----:B------:R-:W-:Y:S01]  /*0ba0*/  VIADD R15, R15, 0x7 ;  /* 0x000000070f0f7836 */ /* 0x000fe20000000000 */
[----:B------:R-:W-:Y:S02]  /*0bb0*/  ISETP.NE.AND P0, PT, R6, UR4, PT ;  /* 0x0000000406007c0c */ /* 0x000fe4000bf05270 */
[----:B------:R-:W-:Y:S02]  /*0bc0*/  ISETP.GE.U32.AND P1, PT, R21, UR5, PT ;  /* 0x0000000515007c0c */ /* 0x000fe4000bf26070 */
[----:B------:R-:W-:-:S05]  /*0bd0*/  ISETP.GE.U32.AND P2, PT, R15, UR5, PT ;  /* 0x000000050f007c0c */ /* 0x000fca000bf46070 */
[----:B------:R-:W-:Y:S08]  /*0be0*/  @P3 BRA `(.L_x_81) ;  /* 0x0000000000683947 */ /* 0x000ff00003800000 */
[----:B0-----:R-:W-:Y:S01]  /*0bf0*/  IABS R20, R19 ;  /* 0x0000001300147213 */ /* 0x001fe20000000000 */
[----:B------:R-:W-:Y:S01]  /*0c00*/  IMAD.MOV.U32 R16, RZ, RZ, RZ ;  /* 0x000000ffff107224 */ /* 0x000fe200078e00ff */
        /* <DEDUP_REMOVED lines=8> */
[----:B-1----:R-:W-:-:S05]  /*0c90*/  IADD3 R25, PT, PT, RZ, -R17, RZ ;  /* 0x80000011ff197210 */ /* 0x002fca0007ffe0ff */
[----:B------:R-:W-:-:S04]  /*0ca0*/  IMAD R25, R25, R20, RZ ;  /* 0x0000001419197224 */ /* 0x000fc800078e02ff */
[----:B------:R-:W-:-:S04]  /*0cb0*/  IMAD.HI.U32 R16, R17, R25, R16 ;  /* 0x0000001911107227 */ /* 0x000fc800078e0010 */
[----:B------:R-:W-:-:S04]  /*0cc0*/  IMAD.MOV.U32 R17, RZ, RZ, R26 ;  /* 0x000000ffff117224 */ /* 0x000fc800078e001a */
[----:B------:R-:W-:-:S05]  /*0cd0*/  IMAD.HI.U32 R16, R16, R17, RZ ;  /* 0x0000001110107227 */ /* 0x000fca00078e00ff */
[----:B------:R-:W-:-:S05]  /*0ce0*/  IADD3 R16, PT, PT, -R16, RZ, RZ ;  /* 0x000000ff10107210 */ /* 0x000fca0007ffe1ff */
[----:B------:R-:W-:-:S05]  /*0cf0*/  IMAD R17, R20, R16, R17 ;  /* 0x0000001014117224 */ /* 0x000fca00078e0211 */
[----:B------:R-:W-:-:S13]  /*0d00*/  ISETP.GT.U32.AND P3, PT, R20, R17, PT ;  /* 0x000000111400720c */ /* 0x000fda0003f64070 */
[----:B------:R-:W-:-:S05]  /*0d10*/  @!P3 IMAD.IADD R17, R17, 0x1, -R20 ;  /* 0x000000011111b824 */ /* 0x000fca00078e0a14 */
[----:B------:R-:W-:-:S13]  /*0d20*/  ISETP.GT.U32.AND P3, PT, R20, R17, PT ;  /* 0x000000111400720c */ /* 0x000fda0003f64070 */
[----:B------:R-:W-:-:S05]  /*0d30*/  @!P3 IMAD.IADD R17, R17, 0x1, -R20 ;  /* 0x000000011111b824 */ /* 0x000fca00078e0a14 */
[----:B------:R-:W-:Y:S02]  /*0d40*/  @!P4 IADD3 R17, PT, PT, -R17, RZ, RZ ;  /* 0x000000ff1111c210 */ /* 0x000fe40007ffe1ff */
[----:B------:R-:W-:-:S05]  /*0d50*/  @!P5 LOP3.LUT R17, RZ, R19, RZ, 0x33, !PT ;  /* 0x00000013ff11d212 */ /* 0x000fca00078e33ff */
[----:B--2---:R-:W-:-:S06]  /*0d60*/  IMAD.WIDE R16, R17, 0x4, R2 ;  /* 0x0000000411107825 */ /* 0x004fcc00078e0202 */
[----:B------:R-:W2:Y:S04]  /*0d70*/  LDG.E R17, desc[UR8][R16.64] ;  /* 0x0000000810117981 */ /* 0x000ea8000c1e1900 */
[----:B--2---:R0:W-:Y:S02]  /*0d80*/  STG.E desc[UR8][R12.64+0x14], R17 ;  /* 0x000014110c007986 */ /* 0x0041e4000c101908 */
.L_x_81:
[----:B------:R-:W-:Y:S05]  /*0d90*/  BSYNC.RECONVERGENT B0 ;  /* 0x0000000000007941 */ /* 0x000fea0003800200 */
.L_x_80:
[----:B------:R-:W-:Y:S04]  /*0da0*/  BSSY.RECONVERGENT B0, `(.L_x_82) ;  /* 0x000001c000007945 */ /* 0x000fe80003800200 */
[----:B------:R-:W-:Y:S05]  /*0db0*/  @P1 BRA `(.L_x_83) ;  /* 0x0000000000681947 */ /* 0x000fea0003800000 */
        /* <DEDUP_REMOVED lines=26> */
.L_x_83:
[----:B------:R-:W-:Y:S05]  /*0f60*/  BSYNC.RECONVERGENT B0 ;  /* 0x0000000000007941 */ /* 0x000fea0003800200 */
.L_x_82:
[----:B------:R-:W-:Y:S04]  /*0f70*/  BSSY.RECONVERGENT B0, `(.L_x_84) ;  /* 0x000001c000007945 */ /* 0x000fe80003800200 */
[----:B------:R-:W-:Y:S05]  /*0f80*/  @P2 BRA `(.L_x_85) ;  /* 0x0000000000682947 */ /* 0x000fea0003800000 */
        /* <DEDUP_REMOVED lines=8> */
[----:B-----5:R-:W-:-:S06]  /*1010*/  IADD3 R22, PT, PT, R21, 0xffffffe, RZ ;  /* 0x0ffffffe15167810 */ /* 0x020fcc0007ffe0ff */
[----:B-1-34-:R-:W1:Y:S02]  /*1020*/  F2I.FTZ.U32.TRUNC.NTZ R17, R22 ;  /* 0x0000001600117305 */ /* 0x01ae64000021f000 */
[----:B-1----:R-:W-:-:S04]  /*1030*/  IMAD.MOV R23, RZ, RZ, -R17 ;  /* 0x000000ffff177224 */ /* 0x002fc800078e0a11 */
[----:B------:R-:W-:-:S04]  /*1040*/  IMAD R23, R23, R20, RZ ;  /* 0x0000001417177224 */ /* 0x000fc800078e02ff */
[----:B------:R-:W-:Y:S01]  /*1050*/  IMAD.HI.U32 R16, R17, R23, R16 ;  /* 0x0000001711107227 */ /* 0x000fe200078e0010 */
[----:B------:R-:W-:-:S05]  /*1060*/  MOV R17, R24 ;  /* 0x0000001800117202 */ /* 0x000fca0000000f00 */
[----:B------:R-:W-:-:S04]  /*1070*/  IMAD.HI.U32 R16, R16, R17, RZ ;  /* 0x0000001110107227 */ /* 0x000fc800078e00ff */
[----:B------:R-:W-:-:S04]  /*1080*/  IMAD.MOV R16, RZ, RZ, -R16 ;  /* 0x000000ffff107224 */ /* 0x000fc800078e0a10 */
[----:B------:R-:W-:-:S05]  /*1090*/  IMAD R17, R20, R16, R17 ;  /* 0x0000001014117224 */ /* 0x000fca00078e0211 */
[----:B------:R-:W-:-:S13]  /*10a0*/  ISETP.GT.U32.AND P1, PT, R20, R17, PT ;  /* 0x000000111400720c */ /* 0x000fda0003f24070 */
[----:B------:R-:W-:-:S05]  /*10b0*/  @!P1 IMAD.IADD R17, R17, 0x1, -R20 ;  /* 0x0000000111119824 */ /* 0x000fca00078e0a14 */
[----:B------:R-:W-:-:S13]  /*10c0*/  ISETP.GT.U32.AND P1, PT, R20, R17, PT ;  /* 0x000000111400720c */ /* 0x000fda0003f24070 */
[----:B------:R-:W-:-:S05]  /*10d0*/  @!P1 IADD3 R17, PT, PT, R17, -R20, RZ ;  /* 0x8000001411119210 */ /* 0x000fca0007ffe0ff */
[----:B------:R-:W-:Y:S01]  /*10e0*/  @!P2 IMAD.MOV R17, RZ, RZ, -R17 ;  /* 0x000000ffff11a224 */ /* 0x000fe200078e0a11 */
[----:B------:R-:W-:-:S05]  /*10f0*/  @!P3 LOP3.LUT R17, RZ, R19, RZ, 0x33, !PT ;  /* 0x00000013ff11b212 */ /* 0x000fca00078e33ff */
[----:B--2---:R-:W-:-:S06]  /*1100*/  IMAD.WIDE R16, R17, 0x4, R2 ;  /* 0x0000000411107825 */ /* 0x004fcc00078e0202 */
[----:B------:R-:W2:Y:S04]  /*1110*/  LDG.E R17, desc[UR8][R16.64] ;  /* 0x0000000810117981 */ /* 0x000ea8000c1e1900 */
[----:B--2---:R0:W-:Y:S02]  /*1120*/  STG.E desc[UR8][R12.64+0x1c], R17 ;  /* 0x00001c110c007986 */ /* 0x0041e4000c101908 */
.L_x_85:
[----:B------:R-:W-:Y:S05]  /*1130*/  BSYNC.RECONVERGENT B0 ;  /* 0x0000000000007941 */ /* 0x000fea0003800200 */
.L_x_84:
[----:B------:R-:W-:Y:S05]  /*1140*/  @P0 BRA `(.L_x_86) ;  /* 0xfffffff0000c0947 */ /* 0x000fea000383ffff */
.L_x_69:
[----:B------:R-:W-:-:S13]  /*1150*/  ISETP.NE.AND P0, PT, R18, RZ, PT ;  /* 0x000000ff1200720c */ /* 0x000fda0003f05270 */
[----:B------:R-:W-:Y:S05]  /*1160*/  @!P0 BRA `(.L_x_68) ;  /* 0x0000001000308947 */ /* 0x000fea0003800000 */
[----:B------:R-:W-:Y:S02]  /*1170*/  ISETP.GE.U32.AND P0, PT, R18, 0x4, PT ;  /* 0x000000041200780c */ /* 0x000fe40003f06070 */
[----:B--2---:R-:W-:-:S11]  /*1180*/  LOP3.LUT R3, R7, 0x3, RZ, 0xc0, !PT ;  /* 0x0000000307037812 */ /* 0x004fd600078ec0ff */
[----:B------:R-:W-:Y:S05]  /*1190*/  @!P0 BRA `(.L_x_87) ;  /* 0x00000008004c8947 */ /* 0x000fea0003800000 */
[----:B------:R-:W-:Y:S01]  /*11a0*/  IMAD R2, R0, R7, R6 ;  /* 0x0000000700027224 */ /* 0x000fe200078e0206 */
[----:B------:R-:W-:Y:S03]  /*11b0*/  BSSY.RECONVERGENT B0, `(.L_x_88) ;  /* 0x0000028000007945 */ /* 0x000fe60003800200 */
[C---:B------:R-:W-:Y:S01]  /*11c0*/  VIADD R14, R2.reuse, 0x1 ;  /* 0x00000001020e7836 */ /* 0x040fe20000000000 */
[C---:B------:R-:W-:Y:S01]  /*11d0*/  ISETP.GE.U32.AND P3, PT, R2.reuse, UR5, PT ;  /* 0x0000000502007c0c */ /* 0x040fe2000bf66070 */
[C---:B01-34-:R-:W-:Y:S01]  /*11e0*/  VIADD R12, R2.reuse, 0x3 ;  /* 0x00000003020c7836 */ /* 0x05bfe20000000000 */
[----:B------:R-:W-:Y:S02]  /*11f0*/  IADD3 R13, PT, PT, R2, 0x2, RZ ;  /* 0x00000002020d7810 */ /* 0x000fe40007ffe0ff */
[----:B------:R-:W-:Y:S02]  /*1200*/  ISETP.GE.U32.AND P0, PT, R14, UR5, PT ;  /* 0x000000050e007c0c */ /* 0x000fe4000bf06070 */
[----:B------:R-:W-:-:S02]  /*1210*/  ISETP.GE.U32.AND P1, PT, R13, UR5, PT ;  /* 0x000000050d007c0c */ /* 0x000fc4000bf26070 */
[----:B------:R-:W-:-:S05]  /*1220*/  ISETP.GE.U32.AND P2, PT, R12, UR5, PT ;  /* 0x000000050c007c0c */ /* 0x000fca000bf46070 */
[----:B------:R-:W-:Y:S08]  /*1230*/  @P3 BRA `(.L_x_89) ;  /* 0x00000000007c3947 */ /* 0x000ff00003800000 */
[----:B------:R-:W0:Y:S01]  /*1240*/  LDC R16, c[0x0][0x3b4] ;  /* 0x0000ed00ff107b82 */ /* 0x000e220000000800 */
[----:B------:R-:W-:Y:S02]  /*1250*/  IABS R10, R2 ;  /* 0x00000002000a7213 */ /* 0x000fe40000000000 */
[----:B------:R-:W-:Y:S02]  /*1260*/  ISETP.GE.AND P4, PT, R2, RZ, PT ;  /* 0x000000ff0200720c */ /* 0x000fe40003f86270 */
[----:B0-----:R-:W-:Y:S02]  /*1270*/  IABS R11, R16 ;  /* 0x00000010000b7213 */ /* 0x001fe40000000000 */
[----:B------:R-:W-:Y:S02]  /*1280*/  ISETP.NE.AND P5, PT, R16, RZ, PT ;  /* 0x000000ff1000720c */ /* 0x000fe40003fa5270 */
[----:B------:R-:W0:Y:S08]  /*1290*/  I2F.RP R8, R11 ;  /* 0x0000000b00087306 */ /* 0x000e300000209400 */
[----:B0-----:R-:W0:Y:S02]  /*12a0*/  MUFU.RCP R8, R8 ;  /* 0x0000000800087308 */ /* 0x001e240000001000 */
[----:B0-----:R-:W-:-:S06]  /*12b0*/  VIADD R9, R8, 0xffffffe ;  /* 0x0ffffffe08097836 */ /* 0x001fcc0000000000 */
[----:B------:R0:W1:Y:S02]  /*12c0*/  F2I.FTZ.U32.TRUNC.NTZ R5, R9 ;  /* 0x0000000900057305 */ /* 0x000064000021f000 */
[----:B0-----:R-:W0:Y:S01]  /*12d0*/  LDC.64 R8, c[0x0][0x3a8] ;  /* 0x0000ea00ff087b82 */ /* 0x001e220000000a00 */
[----:B-1----:R-:W-:-:S05]  /*12e0*/  IADD3 R4, PT, PT, RZ, -R5, RZ ;  /* 0x80000005ff047210 */ /* 0x002fca0007ffe0ff */
[----:B------:R-:W-:Y:S02]  /*12f0*/  IMAD R15, R4, R11, RZ ;  /* 0x0000000b040f7224 */ /* 0x000fe400078e02ff */
[----:B------:R-:W-:-:S04]  /*1300*/  IMAD.MOV.U32 R4, RZ, RZ, RZ ;  /* 0x000000ffff047224 */ /* 0x000fc800078e00ff */
[----:B------:R-:W-:-:S06]  /*1310*/  IMAD.HI.U32 R15, R5, R15, R4 ;  /* 0x0000000f050f7227 */ /* 0x000fcc00078e0004 */
[----:B------:R-:W-:-:S04]  /*1320*/  IMAD.HI.U32 R4, R15, R10, RZ ;  /* 0x0000000a0f047227 */ /* 0x000fc800078e00ff */
[----:B------:R-:W-:Y:S02]  /*1330*/  IMAD.MOV R5, RZ, RZ, -R4 ;  /* 0x000000ffff057224 */ /* 0x000fe400078e0a04 */
[----:B0-----:R-:W-:-:S04]  /*1340*/  IMAD.WIDE R8, R2, 0x4, R8 ;  /* 0x0000000402087825 */ /* 0x001fc800078e0208 */
[C---:B------:R-:W-:Y:S01]  /*1350*/  IMAD R10, R11.reuse, R5, R10 ;  /* 0x000000050b0a7224 */ /* 0x040fe200078e020a */
[----:B------:R0:W-:Y:S01]  /*1360*/  STG.E desc[UR8][R8.64], RZ ;  /* 0x000000ff08007986 */ /* 0x0001e2000c101908 */
[----:B------:R-:W1:Y:S03]  /*1370*/  LDC.64 R4, c[0x0][0x398] ;  /* 0x0000e600ff047b82 */ /* 0x000e660000000a00 */
[----:B------:R-:W-:-:S13]  /*1380*/  ISETP.GT.U32.AND P3, PT, R11, R10, PT ;  /* 0x0000000a0b00720c */ /* 0x000fda0003f64070 */
[----:B------:R-:W-:-:S04]  /*1390*/  @!P3 IADD3 R10, PT, PT, R10, -R11, RZ ;  /* 0x8000000b0a0ab210 */ /* 0x000fc80007ffe0ff */
[----:B------:R-:W-:-:S13]  /*13a0*/  ISETP.GT.U32.AND P3, PT, R11, R10, PT ;  /* 0x0000000a0b00720c */ /* 0x000fda0003f64070 */
[----:B------:R-:W-:-:S04]  /*13b0*/  @!P3 IMAD.IADD R10, R10, 0x1, -R11 ;  /* 0x000000010a0ab824 */ /* 0x000fc800078e0a0b */
[----:B------:R-:W-:Y:S01]  /*13c0*/  @!P4 IMAD.MOV R10, RZ, RZ, -R10 ;  /* 0x000000ffff0ac224 */ /* 0x000fe200078e0a0a */
[----:B------:R-:W-:-:S05]  /*13d0*/  @!P5 LOP3.LUT R10, RZ, R16, RZ, 0x33, !PT ;  /* 0x00000010ff0ad212 */ /* 0x000fca00078e33ff */
[----:B-1----:R-:W-:Y:S02]  /*13e0*/  IMAD.WIDE R4, R10, 0x4, R4 ;  /* 0x000000040a047825 */ /* 0x002fe400078e0204 */
[----:B------:R-:W1:Y:S04]  /*13f0*/  LDC.64 R10, c[0x0][0x3a0] ;  /* 0x0000e800ff0a7b82 */ /* 0x000e680000000a00 */
[----:B------:R-:W2:Y:S01]  /*1400*/  LDG.E R5, desc[UR8][R4.64] ;  /* 0x0000000804057981 */ /* 0x000ea2000c1e1900 */
[----:B-1----:R-:W-:-:S05]  /*1410*/  IMAD.WIDE R10, R2, 0x4, R10 ;  /* 0x00000004020a7825 */ /* 0x002fca00078e020a */
[----:B--2---:R0:W-:Y:S02]  /*1420*/  STG.E desc[UR8][R10.64], R5 ;  /* 0x000000050a007986 */ /* 0x0041e4000c101908 */
.L_x_89:
[----:B------:R-:W-:Y:S05]  /*1430*/  BSYNC.RECONVERGENT B0 ;  /* 0x0000000000007941 */ /* 0x000fea0003800200 */
.L_x_88:
[----:B------:R-:W-:Y:S04]  /*1440*/  BSSY.RECONVERGENT B0, `(.L_x_90) ;  /* 0x0000021000007945 */ /* 0x000fe80003800200 */
[----:B------:R-:W-:Y:S05]  /*1450*/  @P0 BRA `(.L_x_91) ;  /* 0x00000000007c0947 */ /* 0x000fea0003800000 */
[----:B------:R-:W1:Y:S01]  /*1460*/  LDC R16, c[0x0][0x3b4] ;  /* 0x0000ed00ff107b82 */ /* 0x000e620000000800 */
[----:B0-----:R-:W-:Y:S02]  /*1470*/  IABS R10, R14 ;  /* 0x0000000e000a7213 */ /* 0x001fe40000000000 */
[----:B------:R-:W-:Y:S02]  /*1480*/  ISETP.GE.AND P3, PT, R14, RZ, PT ;  /* 0x000000ff0e00720c */ /* 0x000fe40003f66270 */
[----:B-1----:R-:W-:Y:S02]  /*1490*/  IABS R11, R16 ;  /* 0x00000010000b7213 */ /* 0x002fe40000000000 */
[----:B------:R-:W-:Y:S02]  /*14a0*/  ISETP.NE.AND P4, PT, R16, RZ, PT ;  /* 0x000000ff1000720c */ /* 0x000fe40003f85270 */
[----:B------:R-:W0:Y:S08]  /*14b0*/  I2F.RP R8, R11 ;  /* 0x0000000b00087306 */ /* 0x000e300000209400 */
[----:B0-----:R-:W0:Y:S02]  /*14c0*/  MUFU.RCP R8, R8 ;  /* 0x0000000800087308 */ /* 0x001e240000001000 */
[----:B0-----:R-:W-:-:S06]  /*14d0*/  IADD3 R9, PT, PT, R8, 0xffffffe, RZ ;  /* 0x0ffffffe08097810 */ /* 0x001fcc0007ffe0ff */
[----:B------:R0:W1:Y:S02]  /*14e0*/  F2I.FTZ.U32.TRUNC.NTZ R5, R9 ;  /* 0x0000000900057305 */ /* 0x000064000021f000 */
[----:B0-----:R-:W0:Y:S01]  /*14f0*/  LDC.64 R8, c[0x0][0x3a8] ;  /* 0x0000ea00ff087b82 */ /* 0x001e220000000a00 */
[----:B-1----:R-:W-:-:S04]  /*1500*/  IMAD.MOV R4, RZ, RZ, -R5 ;  /* 0x000000ffff047224 */ /* 0x002fc800078e0a05 */
[----:B------:R-:W-:Y:S02]  /*1510*/  IMAD R15, R4, R11, RZ ;  /* 0x0000000b040f7224 */ /* 0x000fe400078e02ff */
[----:B------:R-:W-:-:S05]  /*1520*/  HFMA2 R4, -RZ, RZ, 0, 0 ;  /* 0x00000000ff047431 */ /* 0x000fca00000001ff */
[----:B------:R-:W-:-:S04]  /*1530*/  IMAD.HI.U32 R15, R5, R15, R4 ;  /* 0x0000000f050f7227 */ /* 0x000fc800078e0004 */
[----:B0-----:R-:W-:-:S04]  /*1540*/  IMAD.WIDE R8, R2, 0x4, R8 ;  /* 0x0000000402087825 */ /* 0x001fc800078e0208 */
[----:B------:R-:W-:Y:S01]  /*1550*/  IMAD.HI.U32 R4, R15, R10, RZ ;  /* 0x0000000a0f047227 */ /* 0x000fe200078e00ff */
[----:B------:R1:W-:Y:S03]  /*1560*/  STG.E desc[UR8][R8.64+0x4], RZ ;  /* 0x000004ff08007986 */ /* 0x0003e6000c101908 */
[----:B------:R-:W-:-:S04]  /*1570*/  IMAD.MOV R5, RZ, RZ, -R4 ;  /* 0x000000ffff057224 */ /* 0x000fc800078e0a04 */
[C---:B------:R-:W-:Y:S02]  /*1580*/  IMAD R10, R11.reuse, R5, R10 ;  /* 0x000000050b0a7224 */ /* 0x040fe400078e020a */
[----:B------:R-:W0:Y:S03]  /*1590*/  LDC.64 R4, c[0x0][0x398] ;  /* 0x0000e600ff047b82 */ /* 0x000e260000000a00 */
[----:B------:R-:W-:-:S13]  /*15a0*/  ISETP.GT.U32.AND P0, PT, R11, R10, PT ;  /* 0x0000000a0b00720c */ /* 0x000fda0003f04070 */
[----:B------:R-:W-:-:S04]  /*15b0*/  @!P0 IADD3 R10, PT, PT, R10, -R11, RZ ;  /* 0x8000000b0a0a8210 */ /* 0x000fc80007ffe0ff */
[----:B------:R-:W-:-:S13]  /*15c0*/  ISETP.GT.U32.AND P0, PT, R11, R10, PT ;  /* 0x0000000a0b00720c */ /* 0x000fda0003f04070 */
[----:B------:R-:W-:-:S05]  /*15d0*/  @!P0 IMAD.IADD R10, R10, 0x1, -R11 ;  /* 0x000000010a0a8824 */ /* 0x000fca00078e0a0b */
[----:B------:R-:W-:Y:S02]  /*15e0*/  @!P3 IADD3 R10, PT, PT, -R10, RZ, RZ ;  /* 0x000000ff0a0ab210 */ /* 0x000fe40007ffe1ff */
[----:B------:R-:W-:-:S05]  /*15f0*/  @!P4 LOP3.LUT R10, RZ, R16, RZ, 0x33, !PT ;  /* 0x00000010ff0ac212 */ /* 0x000fca00078e33ff */
[----:B0-----:R-:W-:Y:S02]  /*1600*/  IMAD.WIDE R4, R10, 0x4, R4 ;  /* 0x000000040a047825 */ /* 0x001fe400078e0204 */
[----:B------:R-:W0:Y:S04]  /*1610*/  LDC.64 R10, c[0x0][0x3a0] ;  /* 0x0000e800ff0a7b82 */ /* 0x000e280000000a00 */
[----:B------:R-:W2:Y:S01]  /*1620*/  LDG.E R5, desc[UR8][R4.64] ;  /* 0x0000000804057981 */ /* 0x000ea2000c1e1900 */
[----:B0-----:R-:W-:-:S05]  /*1630*/  IMAD.WIDE R10, R2, 0x4, R10 ;  /* 0x00000004020a7825 */ /* 0x001fca00078e020a */
[----:B--2---:R1:W-:Y:S02]  /*1640*/  STG.E desc[UR8][R10.64+0x4], R5 ;  /* 0x000004050a007986 */ /* 0x0043e4000c101908 */
.L_x_91:
[----:B------:R-:W-:Y:S05]  /*1650*/  BSYNC.RECONVERGENT B0 ;  /* 0x0000000000007941 */ /* 0x000fea0003800200 */
.L_x_90:
[----:B------:R-:W-:Y:S04]  /*1660*/  BSSY.RECONVERGENT B0, `(.L_x_92) ;  /* 0x0000022000007945 */ /* 0x000fe80003800200 */
[----:B------:R-:W-:Y:S05]  /*1670*/  @P1 BRA `(.L_x_93) ;  /* 0x0000000000801947 */ /* 0x000fea0003800000 */
[----:B------:R-:W2:Y:S01]  /*1680*/  LDC R14, c[0x0][0x3b4] ;  /* 0x0000ed00ff0e7b82 */ /* 0x000ea20000000800 */
[----:B01----:R-:W-:Y:S02]  /*1690*/  IABS R8, R13 ;  /* 0x0000000d00087213 */ /* 0x003fe40000000000 */
[----:B------:R-:W-:Y:S02]  /*16a0*/  ISETP.GE.AND P1, PT, R13, RZ, PT ;  /* 0x000000ff0d00720c */ /* 0x000fe40003f26270 */
[----:B--2---:R-:W-:Y:S02]  /*16b0*/  IABS R9, R14 ;  /* 0x0000000e00097213 */ /* 0x004fe40000000000 */
        /* <DEDUP_REMOVED lines=10> */
[----:B------:R-:W-:-:S05]  /*1760*/  IMAD.HI.U32 R4, R15, R8, RZ ;  /* 0x000000080f047227 */ /* 0x000fca00078e00ff */
[----:B------:R-:W-:-:S05]  /*1770*/  IADD3 R5, PT, PT, -R4, RZ, RZ ;  /* 0x000000ff04057210 */ /* 0x000fca0007ffe1ff */
[C---:B------:R-:W-:Y:S02]  /*1780*/  IMAD R8, R9.reuse, R5, R8 ;  /* 0x0000000509087224 */ /* 0x040fe400078e0208 */
[----:B------:R-:W1:Y:S03]  /*1790*/  LDC.64 R4, c[0x0][0x3a8] ;  /* 0x0000ea00ff047b82 */ /* 0x000e660000000a00 */
[----:B------:R-:W-:-:S13]  /*17a0*/  ISETP.GT.U32.AND P0, PT, R9, R8, PT ;  /* 0x000000080900720c */ /* 0x000fda0003f04070 */
[----:B------:R-:W-:-:S05]  /*17b0*/  @!P0 IMAD.IADD R8, R8, 0x1, -R9 ;  /* 0x0000000108088824 */ /* 0x000fca00078e0a09 */
[----:B------:R-:W-:-:S13]  /*17c0*/  ISETP.GT.U32.AND P0, PT, R9, R8, PT ;  /* 0x000000080900720c */ /* 0x000fda0003f04070 */
[----:B------:R-:W-:-:S05]  /*17d0*/  @!P0 IADD3 R8, PT, PT, R8, -R9, RZ ;  /* 0x8000000908088210 */ /* 0x000fca0007ffe0ff */
[----:B------:R-:W-:Y:S02]  /*17e0*/  IMAD.MOV.U32 R13, RZ, RZ, R8 ;  /* 0x000000ffff0d7224 */ /* 0x000fe400078e0008 */
[----:B-1----:R-:W-:-:S03]  /*17f0*/  IMAD.WIDE R8, R2, 0x4, R4 ;  /* 0x0000000402087825 */ /* 0x002fc600078e0204 */
[----:B------:R-:W-:Y:S02]  /*1800*/  @!P1 IADD3 R13, PT, PT, -R13, RZ, RZ ;  /* 0x000000ff0d0d9210 */ /* 0x000fe40007ffe1ff */
[----:B------:R-:W-:Y:S01]  /*1810*/  @!P3 LOP3.LUT R13, RZ, R14, RZ, 0x33, !PT ;  /* 0x0000000eff0db212 */ /* 0x000fe200078e33ff */
[----:B------:R2:W-:Y:S04]  /*1820*/  STG.E desc[UR8][R8.64+0x8], RZ ;  /* 0x000008ff08007986 */ /* 0x0005e8000c101908 */
[----:B0-----:R-:W-:Y:S02]  /*1830*/  IMAD.WIDE R4, R13, 0x4, R10 ;  /* 0x000000040d047825 */ /* 0x001fe400078e020a */
[----:B------:R-:W0:Y:S04]  /*1840*/  LDC.64 R10, c[0x0][0x3a0] ;  /* 0x0000e800ff0a7b82 */ /* 0x000e280000000a00 */
[----:B------:R-:W3:Y:S01]  /*1850*/  LDG.E R5, desc[UR8][R4.64] ;  /* 0x0000000804057981 */ /* 0x000ee2000c1e1900 */
[----:B0-----:R-:W-:-:S05]  /*1860*/  IMAD.WIDE R10, R2, 0x4, R10 ;  /* 0x00000004020a7825 */ /* 0x001fca00078e020a */
[----:B---3--:R2:W-:Y:S02]  /*1870*/  STG.E desc[UR8][R10.64+0x8], R5 ;  /* 0x000008050a007986 */ /* 0x0085e4000c101908 */
.L_x_93:
[----:B------:R-:W-:Y:S05]  /*1880*/  BSYNC.RECONVERGENT B0 ;  /* 0x0000000000007941 */ /* 0x000fea0003800200 */
.L_x_92:
[----:B------:R-:W-:Y:S04]  /*1890*/  BSSY.RECONVERGENT B0, `(.L_x_94) ;  /* 0x0000022000007945 */ /* 0x000fe80003800200 */
[----:B------:R-:W-:Y:S05]  /*18a0*/  @P2 BRA `(.L_x_95) ;  /* 0x0000000000802947 */ /* 0x000fea0003800000 */
[----:B------:R-:W3:Y:S01]  /*18b0*/  LDC R14, c[0x0][0x3b4] ;  /* 0x0000ed00ff0e7b82 */ /* 0x000ee20000000800 */
[----:B012---:R-:W-:Y:S02]  /*18c0*/  IABS R8, R12 ;  /* 0x0000000c00087213 */ /* 0x007fe40000000000 */
[----:B------:R-:W-:Y:S02]  /*18d0*/  ISETP.GE.AND P1, PT, R12, RZ, PT ;  /* 0x000000ff0c00720c */ /* 0x000fe40003f26270 */
[----:B---3--:R-:W-:Y:S02]  /*18e0*/  IABS R9, R14 ;  /* 0x0000000e00097213 */ /* 0x008fe40000000000 */
        /* <DEDUP_REMOVED lines=25> */
[----:B------:R-:W2:Y:S01]  /*1a80*/  LDG.E R5, desc[UR8][R4.64] ;  /* 0x0000000804057981 */ /* 0x000ea2000c1e1900 */
[----:B0-----:R-:W-:-:S05]  /*1a90*/  IMAD.WIDE R10, R2, 0x4, R10 ;  /* 0x00000004020a7825 */ /* 0x001fca00078e020a */
[----:B--2---:R3:W-:Y:S02]  /*1aa0*/  STG.E desc[UR8][R10.64+0xc], R5 ;  /* 0x00000c050a007986 */ /* 0x0047e4000c101908 */
.L_x_95:
[----:B------:R-:W-:Y:S05]  /*1ab0*/  BSYNC.RECONVERGENT B0 ;  /* 0x0000000000007941 */ /* 0x000fea0003800200 */
.L_x_94:
[----:B------:R-:W-:-:S07]  /*1ac0*/  VIADD R6, R6, 0x4 ;  /* 0x0000000406067836 */ /* 0x000fce0000000000 */
.L_x_87:
[----:B------:R-:W-:-:S13]  /*1ad0*/  ISETP.NE.AND P0, PT, R3, RZ, PT ;  /* 0x000000ff0300720c */ /* 0x000fda0003f05270 */
[----:B------:R-:W-:Y:S05]  /*1ae0*/  @!P0 BRA `(.L_x_68) ;  /* 0x0000000400d08947 */ /* 0x000fea0003800000 */
[----:B------:R-:W-:-:S13]  /*1af0*/  ISETP.NE.AND P0, PT, R3, 0x1, PT ;  /* 0x000000010300780c */ /* 0x000fda0003f05270 */
[----:B------:R-:W-:Y:S05]  /*1b00*/  @!P0 BRA `(.L_x_96) ;  /* 0x00000004002c8947 */ /* 0x000fea0003800000 */
[----:B------:R-:W-:Y:S01]  /*1b10*/  IMAD R2, R0, R7, R6 ;  /* 0x0000000700027224 */ /* 0x000fe200078e0206 */
[----:B------:R-:W-:Y:S04]  /*1b20*/  BSSY.RECONVERGENT B0, `(.L_x_97) ;  /* 0x0000025000007945 */ /* 0x000fe80003800200 */
[C---:B------:R-:W-:Y:S02]  /*1b30*/  ISETP.GE.U32.AND P0, PT, R2.reuse, UR5, PT ;  /* 0x0000000502007c0c */ /* 0x040fe4000bf06070 */
[----:B01-34-:R-:W-:-:S04]  /*1b40*/  IADD3 R12, PT, PT, R2, 0x1, RZ ;  /* 0x00000001020c7810 */ /* 0x01bfc80007ffe0ff */
[----:B------:R-:W-:-:S07]  /*1b50*/  ISETP.GE.U32.AND P2, PT, R12, UR5, PT ;  /* 0x000000050c007c0c */ /* 0x000fce000bf46070 */
[----:B------:R-:W-:Y:S06]  /*1b60*/  @P0 BRA `(.L_x_98) ;  /* 0x0000000000800947 */ /* 0x000fec0003800000 */
[----:B--2---:R-:W0:Y:S01]  /*1b70*/  LDC R11, c[0x0][0x3b4] ;  /* 0x0000ed00ff0b7b82 */ /* 0x004e220000000800 */
[----:B------:R-:W-:Y:S01]  /*1b80*/  IMAD.MOV.U32 R4, RZ, RZ, RZ ;  /* 0x000000ffff047224 */ /* 0x000fe200078e00ff */
[----:B------:R-:W-:Y:S02]  /*1b90*/  IABS R9, R2 ;  /* 0x0000000200097213 */ /* 0x000fe40000000000 */
[----:B------:R-:W-:Y:S02]  /*1ba0*/  ISETP.GE.AND P1, PT, R2, RZ, PT ;  /* 0x000000ff0200720c */ /* 0x000fe40003f26270 */
[----:B0-----:R-:W-:Y:S02]  /*1bb0*/  IABS R10, R11 ;  /* 0x0000000b000a7213 */ /* 0x001fe40000000000 */
[----:B------:R-:W-:Y:S02]  /*1bc0*/  ISETP.NE.AND P3, PT, R11, RZ, PT ;  /* 0x000000ff0b00720c */ /* 0x000fe40003f65270 */
[----:B------:R-:W0:Y:S08]  /*1bd0*/  I2F.RP R8, R10 ;  /* 0x0000000a00087306 */ /* 0x000e300000209400 */
[----:B0-----:R-:W0:Y:S02]  /*1be0*/  MUFU.RCP R8, R8 ;  /* 0x0000000800087308 */ /* 0x001e240000001000 */
[----:B0-----:R-:W-:-:S06]  /*1bf0*/  VIADD R5, R8, 0xffffffe ;  /* 0x0ffffffe08057836 */ /* 0x001fcc0000000000 */
[----:B------:R-:W0:Y:S02]  /*1c00*/  F2I.FTZ.U32.TRUNC.NTZ R5, R5 ;  /* 0x0000000500057305 */ /* 0x000e24000021f000 */
[----:B0-----:R-:W-:-:S05]  /*1c10*/  IADD3 R3, PT, PT, RZ, -R5, RZ ;  /* 0x80000005ff037210 */ /* 0x001fca0007ffe0ff */
[----:B------:R-:W-:-:S04]  /*1c20*/  IMAD R3, R3, R10, RZ ;  /* 0x0000000a03037224 */ /* 0x000fc800078e02ff */
[----:B------:R-:W-:Y:S01]  /*1c30*/  IMAD.HI.U32 R3, R5, R3, R4 ;  /* 0x0000000305037227 */ /* 0x000fe200078e0004 */
[----:B------:R-:W-:Y:S02]  /*1c40*/  MOV R4, R9 ;  /* 0x0000000900047202 */ /* 0x000fe40000000f00 */
[----:B------:R-:W0:Y:S03]  /*1c50*/  LDC.64 R8, c[0x0][0x398] ;  /* 0x0000e600ff087b82 */ /* 0x000e260000000a00 */
[----:B------:R-:W-:-:S04]  /*1c60*/  IMAD.HI.U32 R3, R3, R4, RZ ;  /* 0x0000000403037227 */ /* 0x000fc800078e00ff */
[----:B------:R-:W-:-:S04]  /*1c70*/  IMAD.MOV R3, RZ, RZ, -R3 ;  /* 0x000000ffff037224 */ /* 0x000fc800078e0a03 */
[C---:B------:R-:W-:Y:S02]  /*1c80*/  IMAD R3, R10.reuse, R3, R4 ;  /* 0x000000030a037224 */ /* 0x040fe400078e0204 */
[----:B------:R-:W1:Y:S03]  /*1c90*/  LDC.64 R4, c[0x0][0x3a8] ;  /* 0x0000ea00ff047b82 */ /* 0x000e660000000a00 */
[----:B------:R-:W-:-:S13]  /*1ca0*/  ISETP.GT.U32.AND P0, PT, R10, R3, PT ;  /* 0x000000030a00720c */ /* 0x000fda0003f04070 */
[----:B------:R-:W-:-:S04]  /*1cb0*/  @!P0 IADD3 R3, PT, PT, R3, -R10, RZ ;  /* 0x8000000a03038210 */ /* 0x000fc80007ffe0ff */
[----:B------:R-:W-:Y:S01]  /*1cc0*/  ISETP.GT.U32.AND P0, PT, R10, R3, PT ;  /* 0x000000030a00720c */ /* 0x000fe20003f04070 */
[----:B-1----:R-:W-:-:S05]  /*1cd0*/  IMAD.WIDE R4, R2, 0x4, R4 ;  /* 0x0000000402047825 */ /* 0x002fca00078e0204 */
[----:B------:R1:W-:Y:S07]  /*1ce0*/  STG.E desc[UR8][R4.64], RZ ;  /* 0x000000ff04007986 */ /* 0x0003ee000c101908 */
[----:B------:R-:W-:-:S05]  /*1cf0*/  @!P0 IMAD.IADD R3, R3, 0x1, -R10 ;  /* 0x0000000103038824 */ /* 0x000fca00078e0a0a */
[----:B------:R-:W-:Y:S02]  /*1d00*/  @!P1 IADD3 R3, PT, PT, -R3, RZ, RZ ;  /* 0x000000ff03039210 */ /* 0x000fe40007ffe1ff */
[----:B------:R-:W-:Y:S02]  /*1d10*/  @!P3 LOP3.LUT R3, RZ, R11, RZ, 0x33, !PT ;  /* 0x0000000bff03b212 */ /* 0x000fe400078e33ff */
[----:B------:R-:W2:Y:S03]  /*1d20*/  LDC.64 R10, c[0x0][0x3a0] ;  /* 0x0000e800ff0a7b82 */ /* 0x000ea60000000a00 */
[----:B0-----:R-:W-:-:S06]  /*1d30*/  IMAD.WIDE R8, R3, 0x4, R8 ;  /* 0x0000000403087825 */ /* 0x001fcc00078e0208 */
[----:B------:R-:W3:Y:S01]  /*1d40*/  LDG.E R9, desc[UR8][R8.64] ;  /* 0x0000000808097981 */ /* 0x000ee2000c1e1900 */
[----:B--2---:R-:W-:-:S05]  /*1d50*/  IMAD.WIDE R10, R2, 0x4, R10 ;  /* 0x00000004020a7825 */ /* 0x004fca00078e020a */
[----:B---3--:R1:W-:Y:S02]  /*1d60*/  STG.E desc[UR8][R10.64], R9 ;  /* 0x000000090a007986 */ /* 0x0083e4000c101908 */
.L_x_98:
[----:B------:R-:W-:Y:S05]  /*1d70*/  BSYNC.RECONVERGENT B0 ;  /* 0x0000000000007941 */ /* 0x000fea0003800200 */
.L_x_97:
[----:B------:R-:W-:Y:S04]  /*1d80*/  BSSY.RECONVERGENT B0, `(.L_x_99) ;  /* 0x0000022000007945 */ /* 0x000fe80003800200 */
[----:B------:R-:W-:Y:S05]  /*1d90*/  @P2 BRA `(.L_x_100) ;  /* 0x0000000000802947 */ /* 0x000fea0003800000 */
[----:B------:R-:W0:Y:S01]  /*1da0*/  LDC R13, c[0x0][0x3b4] ;  /* 0x0000ed00ff0d7b82 */ /* 0x000e220000000800 */
[----:B-1----:R-:W-:Y:S01]  /*1db0*/  IMAD.MOV.U32 R4, RZ, RZ, RZ ;  /* 0x000000ffff047224 */ /* 0x002fe200078e00ff */
[----:B--2---:R-:W-:Y:S02]  /*1dc0*/  IABS R10, R12 ;  /* 0x0000000c000a7213 */ /* 0x004fe40000000000 */
        /* <DEDUP_REMOVED lines=18> */
[----:B------:R-:W-:-:S13]  /*1ef0*/  ISETP.GT.U32.AND P0, PT, R8, R3, PT ;  /* 0x000000030800720c */ /* 0x000fda0003f04070 */
[----:B------:R-:W-:Y:S02]  /*1f00*/  @!P0 IMAD.IADD R3, R3, 0x1, -R8 ;  /* 0x0000000103038824 */ /* 0x000fe400078e0a08 */
        /* <DEDUP_REMOVED lines=9> */
.L_x_100:
[----:B------:R-:W-:Y:S05]  /*1fa0*/  BSYNC.RECONVERGENT B0 ;  /* 0x0000000000007941 */ /* 0x000fea0003800200 */
.L_x_99:
[----:B------:R-:W-:-:S07]  /*1fb0*/  VIADD R6, R6, 0x2 ;  /* 0x0000000206067836 */ /* 0x000fce0000000000 */
.L_x_96:
[----:B------:R-:W-:-:S04]  /*1fc0*/  LOP3.LUT R2, R7, 0x1, RZ, 0xc0, !PT ;  /* 0x0000000107027812 */ /* 0x000fc800078ec0ff */
[----:B------:R-:W-:-:S13]  /*1fd0*/  ISETP.NE.U32.AND P0, PT, R2, 0x1, PT ;  /* 0x000000010200780c */ /* 0x000fda0003f05070 */
[----:B------:R-:W-:Y:S05]  /*1fe0*/  @P0 BRA `(.L_x_68) ;  /* 0x0000000000900947 */ /* 0x000fea0003800000 */
[----:B------:R-:W-:Y:S01]  /*1ff0*/  IMAD R6, R0, R7, R6 ;  /* 0x0000000700067224 */ /* 0x000fe200078e0206 */
[----:B------:R-:W-:Y:S04]  /*2000*/  BSSY.RECONVERGENT B0, `(.L_x_68) ;  /* 0x0000022000007945 */ /* 0x000fe80003800200 */
[----:B------:R-:W-:-:S13]  /*2010*/  ISETP.GE.U32.AND P0, PT, R6, UR5, PT ;  /* 0x0000000506007c0c */ /* 0x000fda000bf06070 */
[----:B------:R-:W-:Y:S05]  /*2020*/  @P0 BRA `(.L_x_101) ;  /* 0x00000000007c0947 */ /* 0x000fea0003800000 */
[----:B01234-:R-:W0:Y:S01]  /*2030*/  LDC R10, c[0x0][0x3b4] ;  /* 0x0000ed00ff0a7b82 */ /* 0x01fe220000000800 */
[----:B------:R-:W-:Y:S02]  /*2040*/  IABS R8, R6 ;  /* 0x0000000600087213 */ /* 0x000fe40000000000 */
[----:B------:R-:W-:Y:S02]  /*2050*/  ISETP.GE.AND P1, PT, R6, RZ, PT ;  /* 0x000000ff0600720c */ /* 0x000fe40003f26270 */
[----:B0-----:R-:W-:Y:S02]  /*2060*/  IABS R9, R10 ;  /* 0x0000000a00097213 */ /* 0x001fe40000000000 */
        /* <DEDUP_REMOVED lines=9> */
[----:B------:R-:W-:-:S06]  /*2100*/  IMAD.HI.U32 R11, R3, R11, R2 ;  /* 0x0000000b030b7227 */ /* 0x000fcc00078e0002 */
        /* <DEDUP_REMOVED lines=17> */
.L_x_101:
[----:B------:R-:W-:Y:S05]  /*2220*/  BSYNC.RECONVERGENT B0 ;  /* 0x0000000000007941 */ /* 0x000fea0003800200 */
.L_x_68:
[----:B------:R-:W-:Y:S01]  /*2230*/  BAR.SYNC.DEFER_BLOCKING 0x0 ;  /* 0x0000000000007b1d */ /* 0x000fe20000010000 */
[----:B------:R-:W-:-:S13]  /*2240*/  ISETP.GE.AND P0, PT, R7, 0x1, PT ;  /* 0x000000010700780c */ /* 0x000fda0003f06270 */
[----:B------:R-:W-:Y:S05]  /*2250*/  @!P0 EXIT ;  /* 0x000000000000894d */ /* 0x000fea0003800000 */
[----:B------:R-:W5:Y:S08]  /*2260*/  LDC R6, c[0x0][0x3b4] ;  /* 0x0000ed00ff067b82 */ /* 0x000f700000000800 */
[----:B0123--:R-:W0:Y:S01]  /*2270*/  LDC.64 R4, c[0x0][0x3b8] ;  /* 0x0000ee00ff047b82 */ /* 0x00fe220000000a00 */
[----:B-----5:R-:W-:Y:S01]  /*2280*/  ISETP.GE.AND P0, PT, R6, 0x1, PT ;  /* 0x000000010600780c */ /* 0x020fe20003f06270 */
[----:B0-----:R-:W-:Y:S01]  /*2290*/  IMAD.IADD R2, R5, 0x1, -R4 ;  /* 0x0000000105027824 */ /* 0x001fe200078e0a04 */
[----:B------:R-:W-:Y:S01]  /*22a0*/  IADD3 R3, PT, PT, R4, 0x1, RZ ;  /* 0x0000000104037810 */ /* 0x000fe20007ffe0ff */
[----:B------:R-:W-:-:S10]  /*22b0*/  VIADD R4, R6, 0x2 ;  /* 0x0000000206047836 */ /* 0x000fd40000000000 */
[----:B------:R-:W-:Y:S05]  /*22c0*/  @!P0 BRA `(.L_x_102) ;  /* 0x0000000c00f08947 */ /* 0x000fea0003800000 */
[----:B------:R-:W0:Y:S02]  /*22d0*/  LDCU UR5, c[0x0][0x3c0] ;  /* 0x00007800ff0577ac */ /* 0x000e240008000800 */
[----:B0-----:R-:W-:-:S09]  /*22e0*/  UISETP.GE.AND UP0, UPT, UR5, 0x1, UPT ;  /* 0x000000010500788c */ /* 0x001fd2000bf06270 */
[----:B------:R-:W-:Y:S05]  /*22f0*/  BRA.U !UP0, `(.L_x_103) ;  /* 0x0000000908bc7547 */ /* 0x000fea000b800000 */
[----:B------:R-:W-:Y:S01]  /*2300*/  ULOP3.LUT UR5, UR5, 0x7, URZ, 0xc0, !UPT ;  /* 0x0000000705057892 */ /* 0x000fe2000f8ec0ff */
[----:B------:R-:W-:-:S11]  /*2310*/  UMOV UR4, URZ ;  /* 0x000000ff00047c82 */ /* 0x000fd60008000000 */
.L_x_114:
[----:B------:R-:W0:Y:S01]  /*2320*/  LDC R5, c[0x0][0x3b0] ;  /* 0x0000ec00ff057b82 */ /* 0x000e220000000800 */
[----:B------:R-:W1:Y:S01]  /*2330*/  LDCU UR6, c[0x0][0x3b8] ;  /* 0x00007700ff0677ac */ /* 0x000e620008000800 */
[----:B------:R-:W-:Y:S01]  /*2340*/  BSSY.RECONVERGENT B0, `(.L_x_104) ;  /* 0x000009c000007945 */ /* 0x000fe20003800200 */
[----:B0-----:R-:W-:-:S05]  /*2350*/  IMAD R5, R0, R5, UR4 ;  /* 0x0000000400057e24 */ /* 0x001fca000f8e0205 */
[----:B-1----:R-:W-:-:S13]  /*2360*/  ISETP.GE.AND P0, PT, R5, UR6, PT ;  /* 0x0000000605007c0c */ /* 0x002fda000bf06270 */
[----:B------:R-:W-:Y:S05]  /*2370*/  @P0 BRA `(.L_x_105) ;  /* 0x0000000800600947 */ /* 0x000fea0003800000 */
[----:B----4-:R-:W0:Y:S01]  /*2380*/  LDC.64 R10, c[0x0][0x388] ;  /* 0x0000e200ff0a7b82 */ /* 0x010e220000000a00 */
[----:B------:R-:W1:Y:S01]  /*2390*/  LDCU UR6, c[0x0][0x3c0] ;  /* 0x00007800ff0677ac */ /* 0x000e620008000800 */
[----:B------:R-:W-:Y:S02]  /*23a0*/  HFMA2 R6, -RZ, RZ, 0, 0 ;  /* 0x00000000ff067431 */ /* 0x000fe400000001ff */
[----:B------:R-:W-:Y:S01]  /*23b0*/  IMAD.MOV.U32 R8, RZ, RZ, 0x1e900000 ;  /* 0x1e900000ff087424 */ /* 0x000fe200078e00ff */
[----:B------:R-:W-:Y:S01]  /*23c0*/  MOV R9, 0x42d6bcc4 ;  /* 0x42d6bcc400097802 */ /* 0x000fe20000000f00 */
[C---:B-1----:R-:W-:Y:S02]  /*23d0*/  IMAD R7, R5.reuse, UR6, RZ ;  /* 0x0000000605077c24 */ /* 0x042fe4000f8e02ff */
[----:B0-----:R-:W-:-:S07]  /*23e0*/  IMAD.WIDE R10, R5, 0x4, R10 ;  /* 0x00000004050a7825 */ /* 0x001fce00078e020a */
.L_x_113:
[----:B------:R-:W0:Y:S08]  /*23f0*/  LDC.64 R12, c[0x0][0x398] ;  /* 0x0000e600ff0c7b82 */ /* 0x000e300000000a00 */
[----:B------:R-:W1:Y:S01]  /*2400*/  LDC R24, c[0x0][0x3c0] ;  /* 0x0000f000ff187b82 */ /* 0x000e620000000800 */
[----:B0-----:R-:W-:-:S06]  /*2410*/  IMAD.WIDE.U32 R12, R6, 0x4, R12 ;  /* 0x00000004060c7825 */ /* 0x001fcc00078e000c */
[----:B------:R-:W2:Y:S01]  /*2420*/  LDG.E R13, desc[UR8][R12.64] ;  /* 0x000000080c0d7981 */ /* 0x000ea2000c1e1900 */
[----:B------:R-:W-:Y:S01]  /*2430*/  IMAD.MOV.U32 R25, RZ, RZ, RZ ;  /* 0x000000ffff197224 */ /* 0x000fe200078e00ff */
[----:B-1----:R-:W-:Y:S02]  /*2440*/  ISETP.GE.U32.AND P0, PT, R24, 0x8, PT ;  /* 0x000000081800780c */ /* 0x002fe40003f06070 */
[----:B------:R-:W-:Y:S01]  /*2450*/  CS2R R22, SRZ ;  /* 0x0000000000167805 */ /* 0x000fe2000001ff00 */
[----:B--2---:R-:W-:-:S10]  /*2460*/  IMAD R26, R13, R24, RZ ;  /* 0x000000180d1a7224 */ /* 0x004fd400078e02ff */
[----:B------:R-:W-:Y:S05]  /*2470*/  @!P0 BRA `(.L_x_106) ;  /* 0x0000000000c88947 */ /* 0x000fea0003800000 */
[----:B------:R-:W0:Y:S01]  /*2480*/  LDCU.64 UR6, c[0x0][0x380] ;  /* 0x00007000ff0677ac */ /* 0x000e220008000a00 */
[----:B------:R-:W-:Y:S01]  /*2490*/  LOP3.LUT R28, R24, 0x7ffffff8, RZ, 0xc0, !PT ;  /* 0x7ffffff8181c7812 */ /* 0x000fe200078ec0ff */
[----:B------:R-:W-:Y:S01]  /*24a0*/  IMAD.MOV.U32 R25, RZ, RZ, R7 ;  /* 0x000000ffff197224 */ /* 0x000fe200078e0007 */
[----:B------:R-:W-:Y:S02]  /*24b0*/  MOV R27, R26 ;  /* 0x0000001a001b7202 */ /* 0x000fe40000000f00 */
[----:B------:R-:W-:Y:S02]  /*24c0*/  CS2R R22, SRZ ;  /* 0x0000000000167805 */ /* 0x000fe4000001ff00 */
[----:B------:R-:W-:Y:S01]  /*24d0*/  IADD3 R28, PT, PT, -R28, RZ, RZ ;  /* 0x000000ff1c1c7210 */ /* 0x000fe20007ffe1ff */
[----:B0-----:R-:W-:-:S04]  /*24e0*/  UIADD3 UR6, UP0, UPT, UR6, 0x20, URZ ;  /* 0x0000002006067890 */ /* 0x001fc8000ff1e0ff */
[----:B------:R-:W-:Y:S02]  /*24f0*/  UIADD3.X UR7, UPT, UPT, URZ, UR7, URZ, UP0, !UPT ;  /* 0x00000007ff077290 */ /* 0x000fe400087fe4ff */
[----:B------:R-:W-:-:S04]  /*2500*/  IMAD.U32 R12, RZ, RZ, UR6 ;  /* 0x00000006ff0c7e24 */ /* 0x000fc8000f8e00ff */
[----:B------:R-:W-:-:S07]  /*2510*/  MOV R13, UR7 ;  /* 0x00000007000d7c02 */ /* 0x000fce0008000f00 */
.L_x_107:
[----:B------:R-:W-:-:S04]  /*2520*/  IMAD.WIDE R14, R25, 0x8, R12 ;  /* 0x00000008190e7825 */ /* 0x000fc800078e020c */
[----:B------:R-:W-:Y:S01]  /*2530*/  IMAD.WIDE R16, R27, 0x8, R12 ;  /* 0x000000081b107825 */ /* 0x000fe200078e020c */
[----:B------:R-:W2:Y:S04]  /*2540*/  LDG.E.64 R20, desc[UR8][R14.64+-0x20] ;  /* 0xffffe0080e147981 */ /* 0x000ea8000c1e1b00 */
[----:B------:R-:W2:Y:S02]  /*2550*/  LDG.E.64 R18, desc[UR8][R16.64+-0x20] ;  /* 0xffffe00810127981 */ /* 0x000ea4000c1e1b00 */
[----:B--2---:R-:W-:Y:S02]  /*2560*/  DADD R18, R20, -R18 ;  /* 0x0000000014127229 */ /* 0x004fe40000000812 */
[----:B------:R-:W2:Y:S06]  /*2570*/  LDG.E.64 R20, desc[UR8][R14.64+-0x18] ;  /* 0xffffe8080e147981 */ /* 0x000eac000c1e1b00 */
[----:B------:R-:W-:-:S02]  /*2580*/  DFMA R22, R18, R18, R22 ;  /* 0x000000121216722b */ /* 0x000fc40000000016 */
        /* <DEDUP_REMOVED lines=19> */
[----:B------:R-:W-:Y:S01]  /*26c0*/  DFMA R18, R18, R18, R22 ;  /* 0x000000121212722b */ /* 0x000fe20000000016 */
[----:B------:R-:W2:Y:S04]  /*26d0*/  LDG.E.64 R22, desc[UR8][R16.64+0x10] ;  /* 0x0000100810167981 */ /* 0x000ea8000c1e1b00 */
[----:B------:R-:W3:Y:S01]  /*26e0*/  LDG.E.64 R16, desc[UR8][R16.64+0x18] ;  /* 0x0000180810107981 */ /* 0x000ee2000c1e1b00 */
[----:B--2---:R-:W-:-:S03]  /*26f0*/  DADD R20, R20, -R22 ;  /* 0x0000000014147229 */ /* 0x004fc60000000816 */
[----:B------:R-:W3:Y:S01]  /*2700*/  LDG.E.64 R22, desc[UR8][R14.64+0x18] ;  /* 0x000018080e167981 */ /* 0x000ee2000c1e1b00 */
[----:B------:R-:W-:-:S05]  /*2710*/  VIADD R28, R28, 0x8 ;  /* 0x000000081c1c7836 */ /* 0x000fca0000000000 */
[----:B------:R-:W-:Y:S01]  /*2720*/  ISETP.NE.AND P0, PT, R28, RZ, PT ;  /* 0x000000ff1c00720c */ /* 0x000fe20003f05270 */
[----:B------:R-:W-:Y:S01]  /*2730*/  DFMA R18, R20, R20, R18 ;  /* 0x000000141412722b */ /* 0x000fe20000000012 */
[----:B------:R-:W-:Y:S01]  /*2740*/  IADD3 R25, PT, PT, R25, 0x8, RZ ;  /* 0x0000000819197810 */ /* 0x000fe20007ffe0ff */
[----:B------:R-:W-:Y:S01]  /*2750*/  VIADD R27, R27, 0x8 ;  /* 0x000000081b1b7836 */ /* 0x000fe20000000000 */
[----:B---3--:R-:W-:-:S08]  /*2760*/  DADD R22, R22, -R16 ;  /* 0x0000000016167229 */ /* 0x008fd00000000810 */
[----:B------:R-:W-:Y:S01]  /*2770*/  DFMA R22, R22, R22, R18 ;  /* 0x000000161616722b */ /* 0x000fe20000000012 */
[----:B------:R-:W-:Y:S10]  /*2780*/  @P0 BRA `(.L_x_107) ;  /* 0xfffffffc00640947 */ /* 0x000ff4000383ffff */
[----:B------:R-:W-:-:S07]  /*2790*/  LOP3.LUT R25, R24, 0x7ffffff8, RZ, 0xc0, !PT ;  /* 0x7ffffff818197812 */ /* 0x000fce00078ec0ff */
.L_x_106:
[----:B------:R-:W-:-:S09]  /*27a0*/  UISETP.NE.AND UP0, UPT, UR5, URZ, UPT ;  /* 0x000000ff0500728c */ /* 0x000fd2000bf05270 */
[----:B------:R-:W-:Y:S05]  /*27b0*/  BRA.U !UP0, `(.L_x_108) ;  /* 0x0000000108d47547 */ /* 0x000fea000b800000 */
[----:B------:R-:W-:-:S04]  /*27c0*/  UIADD3 UR6, UPT, UPT, UR5, -0x1, URZ ;  /* 0xffffffff05067890 */ /* 0x000fc8000fffe0ff */
[----:B------:R-:W-:-:S09]  /*27d0*/  UISETP.GE.U32.AND UP0, UPT, UR6, 0x3, UPT ;  /* 0x000000030600788c */ /* 0x000fd2000bf06070 */
[----:B------:R-:W-:Y:S05]  /*27e0*/  BRA.U !UP0, `(.L_x_109) ;  /* 0x0000000108587547 */ /* 0x000fea000b800000 */
[----:B------:R-:W0:Y:S01]  /*27f0*/  LDC.64 R18, c[0x0][0x380] ;  /* 0x0000e000ff127b82 */ /* 0x000e220000000a00 */
[----:B------:R-:W-:Y:S01]  /*2800*/  IADD3 R29, PT, PT, R7, R25, RZ ;  /* 0x00000019071d7210 */ /* 0x000fe20007ffe0ff */
[----:B------:R-:W-:-:S04]  /*2810*/  IMAD.IADD R13, R26, 0x1, R25 ;  /* 0x000000011a0d7824 */ /* 0x000fc800078e0219 */
[----:B0-----:R-:W-:-:S04]  /*2820*/  IMAD.WIDE R28, R29, 0x8, R18 ;  /* 0x000000081d1c7825 */ /* 0x001fc800078e0212 */
[----:B------:R-:W-:Y:S01]  /*2830*/  IMAD.WIDE R18, R13, 0x8, R18 ;  /* 0x000000080d127825 */ /* 0x000fe200078e0212 */
[----:B------:R-:W2:Y:S04]  /*2840*/  LDG.E.64 R20, desc[UR8][R28.64] ;  /* 0x000000081c147981 */ /* 0x000ea8000c1e1b00 */
[----:B------:R-:W2:Y:S04]  /*2850*/  LDG.E.64 R16, desc[UR8][R18.64] ;  /* 0x0000000812107981 */ /* 0x000ea8000c1e1b00 */
[----:B------:R-:W3:Y:S04]  /*2860*/  LDG.E.64 R12, desc[UR8][R28.64+0x8] ;  /* 0x000008081c0c7981 */ /* 0x000ee8000c1e1b00 */
[----:B------:R-:W3:Y:S01]  /*2870*/  LDG.E.64 R14, desc[UR8][R18.64+0x8] ;  /* 0x00000808120e7981 */ /* 0x000ee2000c1e1b00 */
[----:B--2---:R-:W-:-:S03]  /*2880*/  DADD R16, R20, -R16 ;  /* 0x0000000014107229 */ /* 0x004fc60000000810 */
[----:B------:R-:W2:Y:S01]  /*2890*/  LDG.E.64 R20, desc[UR8][R28.64+0x18] ;  /* 0x000018081c147981 */ /* 0x000ea2000c1e1b00 */
[----:B---3--:R-:W-:-:S04]  /*28a0*/  DADD R12, R12, -R14 ;  /* 0x000000000c0c7229 */ /* 0x008fc8000000080e */
[----:B------:R-:W-:Y:S01]  /*28b0*/  DFMA R22, R16, R16, R22 ;  /* 0x000000101016722b */ /* 0x000fe20000000016 */
[----:B------:R-:W3:Y:S04]  /*28c0*/  LDG.E.64 R14, desc[UR8][R18.64+0x10] ;  /* 0x00001008120e7981 */ /* 0x000ee8000c1e1b00 */
[----:B------:R-:W3:Y:S04]  /*28d0*/  LDG.E.64 R16, desc[UR8][R28.64+0x10] ;  /* 0x000010081c107981 */ /* 0x000ee8000c1e1b00 */
[----:B------:R-:W2:Y:S01]  /*28e0*/  LDG.E.64 R18, desc[UR8][R18.64+0x18] ;  /* 0x0000180812127981 */ /* 0x000ea2000c1e1b00 */
[----:B------:R-:W-:Y:S01]  /*28f0*/  DFMA R22, R12, R12, R22 ;  /* 0x0000000c0c16722b */ /* 0x000fe20000000016 */
[----:B------:R-:W-:Y:S01]  /*2900*/  IADD3 R25, PT, PT, R25, 0x4, RZ ;  /* 0x0000000419197810 */ /* 0x000fe20007ffe0ff */
[----:B---3--:R-:W-:-:S02]  /*2910*/  DADD R14, R16, -R14 ;  /* 0x00000000100e7229 */ /* 0x008fc4000000080e */
[----:B--2---:R-:W-:-:S06]  /*2920*/  DADD R20, R20, -R18 ;  /* 0x0000000014147229 */ /* 0x004fcc0000000812 */
[----:B------:R-:W-:-:S08]  /*2930*/  DFMA R22, R14, R14, R22 ;  /* 0x0000000e0e16722b */ /* 0x000fd00000000016 */
[----:B------:R-:W-:-:S11]  /*2940*/  DFMA R22, R20, R20, R22 ;  /* 0x000000141416722b */ /* 0x000fd60000000016 */
.L_x_109:
[----:B------:R-:W-:-:S13]  /*2950*/  LOP3.LUT P0, R12, R24, 0x3, RZ, 0xc0, !PT ;  /* 0x00000003180c7812 */ /* 0x000fda000780c0ff */
[----:B------:R-:W-:Y:S05]  /*2960*/  @!P0 BRA `(.L_x_108) ;  /* 0x0000000000688947 */ /* 0x000fea0003800000 */
[----:B------:R-:W-:Y:S02]  /*2970*/  ISETP.NE.AND P0, PT, R12, 0x1, PT ;  /* 0x000000010c00780c */ /* 0x000fe40003f05270 */
[----:B------:R-:W-:-:S04]  /*2980*/  LOP3.LUT R24, R24, 0x1, RZ, 0xc0, !PT ;  /* 0x0000000118187812 */ /* 0x000fc800078ec0ff */
[----:B------:R-:W-:-:S07]  /*2990*/  ISETP.NE.U32.AND P1, PT, R24, 0x1, PT ;  /* 0x000000011800780c */ /* 0x000fce0003f25070 */
[----:B------:R-:W0:Y:S01]  /*29a0*/  @P0 LDC.64 R16, c[0x0][0x380] ;  /* 0x0000e000ff100b82 */ /* 0x000e220000000a00 */
[----:B------:R-:W-:Y:S01]  /*29b0*/  @P0 IMAD.IADD R21, R7, 0x1, R25 ;  /* 0x0000000107150824 */ /* 0x000fe200078e0219 */
[----:B------:R-:W-:Y:S01]  /*29c0*/  @P0 IADD3 R15, PT, PT, R26, R25, RZ ;  /* 0x000000191a0f0210 */ /* 0x000fe20007ffe0ff */
[----:B------:R-:W-:-:S05]  /*29d0*/  @P0 VIADD R25, R25, 0x2 ;  /* 0x0000000219190836 */ /* 0x000fca0000000000 */
[----:B------:R-:W1:Y:S01]  /*29e0*/  @!P1 LDC.64 R12, c[0x0][0x380] ;  /* 0x0000e000ff0c9b82 */ /* 0x000e620000000a00 */
[----:B------:R-:W-:Y:S01]  /*29f0*/  @!P1 IADD3 R29, PT, PT, R26, R25, RZ ;  /* 0x000000191a1d9210 */ /* 0x000fe20007ffe0ff */
[----:B------:R-:W-:Y:S02]  /*2a00*/  @!P1 IMAD.IADD R28, R7, 0x1, R25 ;  /* 0x00000001071c9824 */ /* 0x000fe400078e0219 */
[----:B0-----:R-:W-:-:S04]  /*2a10*/  @P0 IMAD.WIDE R20, R21, 0x8, R16 ;  /* 0x0000000815140825 */ /* 0x001fc800078e0210 */
[----:B------:R-:W-:Y:S01]  /*2a20*/  @P0 IMAD.WIDE R16, R15, 0x8, R16 ;  /* 0x000000080f100825 */ /* 0x000fe200078e0210 */
[----:B------:R-:W2:Y:S04]  /*2a30*/  @P0 LDG.E.64 R18, desc[UR8][R20.64] ;  /* 0x0000000814120981 */ /* 0x000ea8000c1e1b00 */
[----:B------:R-:W2:Y:S04]  /*2a40*/  @P0 LDG.E.64 R14, desc[UR8][R16.64] ;  /* 0x00000008100e0981 */ /* 0x000ea8000c1e1b00 */
[----:B------:R-:W3:Y:S04]  /*2a50*/  @P0 LDG.E.64 R24, desc[UR8][R20.64+0x8] ;  /* 0x0000080814180981 */ /* 0x000ee8000c1e1b00 */
[----:B------:R1:W3:Y:S02]  /*2a60*/  @P0 LDG.E.64 R26, desc[UR8][R16.64+0x8] ;  /* 0x00000808101a0981 */ /* 0x0002e4000c1e1b00 */
[----:B-1----:R-:W-:-:S04]  /*2a70*/  @!P1 IMAD.WIDE R16, R28, 0x8, R12 ;  /* 0x000000081c109825 */ /* 0x002fc800078e020c */
[----:B------:R-:W-:Y:S02]  /*2a80*/  @!P1 IMAD.WIDE R12, R29, 0x8, R12 ;  /* 0x000000081d0c9825 */ /* 0x000fe400078e020c */
[----:B------:R-:W4:Y:S04]  /*2a90*/  @!P1 LDG.E.64 R28, desc[UR8][R16.64] ;  /* 0x00000008101c9981 */ /* 0x000f28000c1e1b00 */
[----:B------:R-:W4:Y:S01]  /*2aa0*/  @!P1 LDG.E.64 R12, desc[UR8][R12.64] ;  /* 0x000000080c0c9981 */ /* 0x000f22000c1e1b00 */
[----:B--2---:R-:W-:Y:S02]  /*2ab0*/  @P0 DADD R14, R18, -R14 ;  /* 0x00000000120e0229 */ /* 0x004fe4000000080e */
[----:B---3--:R-:W-:-:S06]  /*2ac0*/  @P0 DADD R24, R24, -R26 ;  /* 0x0000000018180229 */ /* 0x008fcc000000081a */
[----:B------:R-:W-:-:S08]  /*2ad0*/  @P0 DFMA R14, R14, R14, R22 ;  /* 0x0000000e0e0e022b */ /* 0x000fd00000000016 */
[----:B------:R-:W-:Y:S02]  /*2ae0*/  @P0 DFMA R22, R24, R24, R14 ;  /* 0x000000181816022b */ /* 0x000fe4000000000e */
[----:B----4-:R-:W-:-:S08]  /*2af0*/  @!P1 DADD R28, R28, -R12 ;  /* 0x000000001c1c9229 */ /* 0x010fd0000000080c */
[----:B------:R-:W-:-:S11]  /*2b00*/  @!P1 DFMA R22, R28, R28, R22 ;  /* 0x0000001c1c16922b */ /* 0x000fd60000000016 */
.L_x_108:
[----:B------:R-:W0:Y:S01]  /*2b10*/  F2F.F32.F64 R13, R22 ;  /* 0x00000016000d7310 */ /* 0x000e220000301000 */
[----:B------:R-:W-:Y:S01]  /*2b20*/  BSSY.RECONVERGENT B1, `(.L_x_110) ;  /* 0x000000d000017945 */ /* 0x000fe20003800200 */
[----:B0-----:R-:W-:-:S06]  /*2b30*/  IADD3 R12, PT, PT, R13, -0xd000000, RZ ;  /* 0xf30000000d0c7810 */ /* 0x001fcc0007ffe0ff */
[----:B------:R0:W1:Y:S01]  /*2b40*/  MUFU.RSQ R14, R13 ;  /* 0x0000000d000e7308 */ /* 0x0000620000001400 */
[----:B------:R-:W-:-:S13]  /*2b50*/  ISETP.GT.U32.AND P0, PT, R12, 0x727fffff, PT ;  /* 0x727fffff0c00780c */ /* 0x000fda0003f04070 */
[----:B0-----:R-:W-:Y:S05]  /*2b60*/  @!P0 BRA `(.L_x_111) ;  /* 0x0000000000108947 */ /* 0x001fea0003800000 */
[----:B------:R-:W-:-:S07]  /*2b70*/  MOV R18, 0x2b90 ;  /* 0x00002b9000127802 */ /* 0x000fce0000000f00 */
[----:B-1----:R-:W-:Y:S05]  /*2b80*/  CALL.REL.NOINC `($__internal_2_$__cuda_sm20_sqrt_rn_f32_slowpath) ;  /* 0x0000000c00907944 */ /* 0x002fea0003c00000 */
[----:B------:R-:W-:Y:S01]  /*2b90*/  IMAD.MOV.U32 R12, RZ, RZ, R14 ;  /* 0x000000ffff0c7224 */ /* 0x000fe200078e000e */
[----:B------:R-:W-:Y:S06]  /*2ba0*/  BRA `(.L_x_112) ;  /* 0x0000000000107947 */ /* 0x000fec0003800000 */
.L_x_111:
[----:B-1----:R-:W-:Y:S01]  /*2bb0*/  FMUL.FTZ R12, R13, R14 ;  /* 0x0000000e0d0c7220 */ /* 0x002fe20000410000 */
[----:B------:R-:W-:-:S03]  /*2bc0*/  FMUL.FTZ R14, R14, 0.5 ;  /* 0x3f0000000e0e7820 */ /* 0x000fc60000410000 */
[----:B------:R-:W-:-:S04]  /*2bd0*/  FFMA R13, -R12, R12, R13 ;  /* 0x0000000c0c0d7223 */ /* 0x000fc8000000010d */
[----:B------:R-:W-:-:S07]  /*2be0*/  FFMA R12, R13, R14, R12 ;  /* 0x0000000e0d0c7223 */ /* 0x000fce000000000c */
.L_x_112:
[----:B------:R-:W-:Y:S05]  /*2bf0*/  BSYNC.RECONVERGENT B1 ;  /* 0x0000000000017941 */ /* 0x000fea0003800200 */
.L_x_110:
[----:B------:R-:W0:Y:S01]  /*2c00*/  F2F.F64.F32 R12, R12 ;  /* 0x0000000c000c7310 */ /* 0x000e220000201800 */
[----:B------:R-:W1:Y:S01]  /*2c10*/  LDCU UR6, c[0x0][0x3b4] ;  /* 0x00007680ff0677ac */ /* 0x000e620008000800 */
[----:B0-----:R-:W-:-:S14]  /*2c20*/  DSETP.GT.AND P0, PT, R8, R12, PT ;  /* 0x0000000c0800722a */ /* 0x001fdc0003f04000 */
[----:B------:R0:W-:Y:S01]  /*2c30*/  @P0 STG.E desc[UR8][R10.64], R6 ;  /* 0x000000060a000986 */ /* 0x0001e2000c101908 */
[----:B------:R-:W-:Y:S01]  /*2c40*/  @P0 IMAD.MOV.U32 R8, RZ, RZ, R12 ;  /* 0x000000ffff080224 */ /* 0x000fe200078e000c */
[----:B------:R-:W-:Y:S02]  /*2c50*/  @P0 MOV R9, R13 ;  /* 0x0000000d00090202 */ /* 0x000fe40000000f00 */
[----:B0-----:R-:W-:-:S04]  /*2c60*/  IADD3 R6, PT, PT, R6, 0x1, RZ ;  /* 0x0000000106067810 */ /* 0x001fc80007ffe0ff */
[----:B-1----:R-:W-:-:S13]  /*2c70*/  ISETP.NE.AND P1, PT, R6, UR6, PT ;  /* 0x0000000606007c0c */ /* 0x002fda000bf25270 */
[----:B------:R-:W-:Y:S05]  /*2c80*/  @P1 BRA `(.L_x_113) ;  /* 0xfffffff400d81947 */ /* 0x000fea000383ffff */
[----:B------:R-:W2:Y:S01]  /*2c90*/  LDG.E R11, desc[UR8][R10.64] ;  /* 0x000000080a0b7981 */ /* 0x000ea2000c1e1900 */
[----:B------:R-:W0:Y:S08]  /*2ca0*/  LDC.64 R6, c[0x0][0x390] ;  /* 0x0000e400ff067b82 */ /* 0x000e300000000a00 */
[----:B------:R-:W1:Y:S01]  /*2cb0*/  LDC R9, c[0x0][0x3bc] ;  /* 0x0000ef00ff097b82 */ /* 0x000e620000000800 */
[----:B0-----:R-:W-:-:S04]  /*2cc0*/  IMAD.WIDE R6, R5, 0x4, R6 ;  /* 0x0000000405067825 */ /* 0x001fc800078e0206 */
[----:B-1----:R-:W-:Y:S01]  /*2cd0*/  IMAD.WIDE R8, R9, 0x4, R6 ;  /* 0x0000000409087825 */ /* 0x002fe200078e0206 */
[----:B--2---:R0:W-:Y:S04]  /*2ce0*/  STG.E desc[UR8][R6.64], R11 ;  /* 0x0000000b06007986 */ /* 0x0041e8000c101908 */
[----:B------:R0:W-:Y:S02]  /*2cf0*/  STG.E desc[UR8][R8.64], R5 ;  /* 0x0000000508007986 */ /* 0x0001e4000c101908 */
.L_x_105:
[----:B------:R-:W-:Y:S05]  /*2d00*/  BSYNC.RECONVERGENT B0 ;  /* 0x0000000000007941 */ /* 0x000fea0003800200 */
.L_x_104:
[----:B------:R-:W-:Y:S01]  /*2d10*/  ISETP.GE.AND P0, PT, R5, R2, PT ;  /* 0x000000020500720c */ /* 0x000fe20003f06270 */
[----:B----4-:R-:W1:Y:S01]  /*2d20*/  LDC R10, c[0x0][0x3b0] ;  /* 0x0000ec00ff0a7b82 */ /* 0x010e620000000800 */
[----:B------:R-:W-:-:S11]  /*2d30*/  UIADD3 UR6, UPT, UPT, UR4, 0x1, URZ ;  /* 0x0000000104067890 */ /* 0x000fd6000fffe0ff */
[----:B0-----:R-:W0:Y:S08]  /*2d40*/  @!P0 LDC.64 R8, c[0x0][0x3b8] ;  /* 0x0000ee00ff088b82 */ /* 0x001e300000000a00 */
[----:B------:R-:W2:Y:S01]  /*2d50*/  @!P0 LDC.64 R6, c[0x0][0x390] ;  /* 0x0000e400ff068b82 */ /* 0x000ea20000000a00 */
[----:B0-----:R-:W-:-:S04]  /*2d60*/  @!P0 IMAD.IADD R5, R5, 0x1, R8 ;  /* 0x0000000105058824 */ /* 0x001fc800078e0208 */
[----:B--2---:R-:W-:-:S05]  /*2d70*/  @!P0 IMAD.WIDE R6, R5, 0x4, R6 ;  /* 0x0000000405068825 */ /* 0x004fca00078e0206 */
[----:B------:R0:W-:Y:S01]  /*2d80*/  @!P0 STG.E desc[UR8][R6.64], R4 ;  /* 0x0000000406008986 */ /* 0x0001e2000c101908 */
[----:B------:R-:W-:-:S05]  /*2d90*/  @!P0 IMAD.WIDE R8, R9, 0x4, R6 ;  /* 0x0000000409088825 */ /* 0x000fca00078e0206 */
[----:B------:R0:W-:Y:S01]  /*2da0*/  @!P0 STG.E desc[UR8][R8.64], R3 ;  /* 0x0000000308008986 */ /* 0x0001e2000c101908 */
[----:B-1----:R-:W-:-:S13]  /*2db0*/  ISETP.NE.AND P0, PT, R10, UR6, PT ;  /* 0x000000060a007c0c */ /* 0x002fda000bf05270 */
[----:B0-----:R-:W-:Y:S05]  /*2dc0*/  @!P0 EXIT ;  /* 0x000000000000894d */ /* 0x001fea0003800000 */
[----:B------:R-:W-:Y:S01]  /*2dd0*/  UMOV UR4, UR6 ;  /* 0x0000000600047c82 */ /* 0x000fe20008000000 */
[----:B------:R-:W-:Y:S05]  /*2de0*/  BRA `(.L_x_114) ;  /* 0xfffffff4004c7947 */ /* 0x000fea000383ffff */
.L_x_103:
[C---:B------:R-:W-:Y:S01]  /*2df0*/  LOP3.LUT R14, R6.reuse, 0x7, RZ, 0xc0, !PT ;  /* 0x00000007060e7812 */ /* 0x040fe200078ec0ff */
[----:B------:R-:W-:Y:S01]  /*2e00*/  UMOV UR4, URZ ;  /* 0x000000ff00047c82 */ /* 0x000fe20008000000 */
[C---:B------:R-:W-:Y:S02]  /*2e10*/  IADD3 R5, PT, PT, R6.reuse, -0x1, RZ ;  /* 0xffffffff06057810 */ /* 0x040fe40007ffe0ff */
[----:B------:R-:W-:Y:S01]  /*2e20*/  LOP3.LUT R15, R6, 0x3, RZ, 0xc0, !PT ;  /* 0x00000003060f7812 */ /* 0x000fe200078ec0ff */
[----:B------:R-:W-:Y:S01]  /*2e30*/  VIADD R7, R14, 0xffffffff ;  /* 0xffffffff0e077836 */ /* 0x000fe20000000000 */
[----:B------:R-:W-:Y:S02]  /*2e40*/  ISETP.GE.U32.AND P1, PT, R5, 0x7, PT ;  /* 0x000000070500780c */ /* 0x000fe40003f26070 */
[----:B------:R-:W-:Y:S02]  /*2e50*/  LOP3.LUT R5, R6, 0x7ffffff8, RZ, 0xc0, !PT ;  /* 0x7ffffff806057812 */ /* 0x000fe400078ec0ff */
[----:B------:R-:W-:-:S13]  /*2e60*/  ISETP.GE.U32.AND P2, PT, R7, 0x3, PT ;  /* 0x000000030700780c */ /* 0x000fda0003f46070 */
.L_x_122:
[----:B----4-:R-:W0:Y:S01]  /*2e70*/  LDC R11, c[0x0][0x3b0] ;  /* 0x0000ec00ff0b7b82 */ /* 0x010e220000000800 */
[----:B------:R-:W1:Y:S01]  /*2e80*/  LDCU UR5, c[0x0][0x3b8] ;  /* 0x00007700ff0577ac */ /* 0x000e620008000800 */
[----:B------:R-:W-:Y:S01]  /*2e90*/  BSSY.RECONVERGENT B0, `(.L_x_115) ;  /* 0x0000031000007945 */ /* 0x000fe20003800200 */
[----:B0-----:R-:W-:-:S05]  /*2ea0*/  IMAD R11, R0, R11, UR4 ;  /* 0x00000004000b7e24 */ /* 0x001fca000f8e020b */
[----:B-1----:R-:W-:-:S13]  /*2eb0*/  ISETP.GE.AND P0, PT, R11, UR5, PT ;  /* 0x000000050b007c0c */ /* 0x002fda000bf06270 */
[----:B------:R-:W-:Y:S05]  /*2ec0*/  @P0 BRA `(.L_x_116) ;  /* 0x0000000000b40947 */ /* 0x000fea0003800000 */
[----:B------:R-:W0:Y:S01]  /*2ed0*/  LDC.64 R6, c[0x0][0x388] ;  /* 0x0000e200ff067b82 */ /* 0x000e220000000a00 */
[----:B------:R-:W-:Y:S02]  /*2ee0*/  HFMA2 R13, -RZ, RZ, 0, 0 ;  /* 0x00000000ff0d7431 */ /* 0x000fe400000001ff */
[----:B------:R-:W-:Y:S01]  /*2ef0*/  IMAD.MOV.U32 R8, RZ, RZ, 0x1e900000 ;  /* 0x1e900000ff087424 */ /* 0x000fe200078e00ff */
[----:B------:R-:W-:Y:S01]  /*2f00*/  MOV R9, 0x42d6bcc4 ;  /* 0x42d6bcc400097802 */ /* 0x000fe20000000f00 */
[----:B0-----:R-:W-:Y:S01]  /*2f10*/  IMAD.WIDE R6, R11, 0x4, R6 ;  /* 0x000000040b067825 */ /* 0x001fe200078e0206 */
[----:B------:R-:W-:Y:S06]  /*2f20*/  @!P1 BRA `(.L_x_117) ;  /* 0x00000000002c9947 */ /* 0x000fec0003800000 */
[----:B------:R-:W-:Y:S01]  /*2f30*/  IMAD.MOV.U32 R10, RZ, RZ, RZ ;  /* 0x000000ffff0a7224 */ /* 0x000fe200078e00ff */
[----:B------:R-:W-:Y:S01]  /*2f40*/  MOV R8, 0x1e900000 ;  /* 0x1e90000000087802 */ /* 0x000fe20000000f00 */
[----:B------:R-:W-:-:S07]  /*2f50*/  IMAD.MOV.U32 R9, RZ, RZ, 0x42d6bcc4 ;  /* 0x42d6bcc4ff097424 */ /* 0x000fce00078e00ff */
.L_x_118:
[----:B------:R-:W-:-:S06]  /*2f60*/  DSETP.GT.AND P0, PT, R8, RZ, PT ;  /* 0x000000ff0800722a */ /* 0x000fcc0003f04000 */
[----:B------:R-:W-:Y:S02]  /*2f70*/  FSEL R9, R9, RZ, !P0 ;  /* 0x000000ff09097208 */ /* 0x000fe40004000000 */
[----:B------:R-:W-:-:S06]  /*2f80*/  FSEL R8, R8, RZ, !P0 ;  /* 0x000000ff08087208 */ /* 0x000fcc0004000000 */
[----:B------:R0:W-:Y:S02]  /*2f90*/  @P0 STG.E desc[UR8][R6.64], R10 ;  /* 0x0000000a06000986 */ /* 0x0001e4000c101908 */
[----:B0-----:R-:W-:-:S04]  /*2fa0*/  IADD3 R10, PT, PT, R10, 0x8, RZ ;  /* 0x000000080a0a7810 */ /* 0x001fc80007ffe0ff */
[----:B------:R-:W-:-:S13]  /*2fb0*/  ISETP.NE.AND P3, PT, R10, R5, PT ;  /* 0x000000050a00720c */ /* 0x000fda0003f65270 */
[----:B------:R-:W-:Y:S05]  /*2fc0*/  @P3 BRA `(.L_x_118) ;  /* 0xfffffffc00e43947 */ /* 0x000fea000383ffff */
[----:B------:R-:W-:-:S07]  /*2fd0*/  IMAD.MOV.U32 R13, RZ, RZ, R5 ;  /* 0x000000ffff0d7224 */ /* 0x000fce00078e0005 */
.L_x_117:
[----:B------:R-:W-:-:S13]  /*2fe0*/  ISETP.NE.AND P0, PT, R14, RZ, PT ;  /* 0x000000ff0e00720c */ /* 0x000fda0003f05270 */
[----:B------:R-:W-:Y:S05]  /*2ff0*/  @!P0 BRA `(.L_x_119) ;  /* 0x00000000004c8947 */ /* 0x000fea0003800000 */
[----:B------:R-:W-:Y:S01]  /*3000*/  ISETP.NE.AND P3, PT, R15, RZ, PT ;  /* 0x000000ff0f00720c */ /* 0x000fe20003f65270 */
[----:B------:R-:W-:-:S12]  /*3010*/  @!P2 BRA `(.L_x_120) ;  /* 0x000000000014a947 */ /* 0x000fd80003800000 */
[----:B------:R-:W-:-:S06]  /*3020*/  DSETP.GT.AND P0, PT, R8, RZ, PT ;  /* 0x000000ff0800722a */ /* 0x000fcc0003f04000 */
[----:B------:R-:W-:Y:S02]  /*3030*/  FSEL R9, R9, RZ, !P0 ;  /* 0x000000ff09097208 */ /* 0x000fe40004000000 */
[----:B------:R-:W-:-:S06]  /*3040*/  FSEL R8, R8, RZ, !P0 ;  /* 0x000000ff08087208 */ /* 0x000fcc0004000000 */
[----:B------:R0:W-:Y:S02]  /*3050*/  @P0 STG.E desc[UR8][R6.64], R13 ;  /* 0x0000000d06000986 */ /* 0x0001e4000c101908 */
[----:B0-----:R-:W-:-:S07]  /*3060*/  IADD3 R13, PT, PT, R13, 0x4, RZ ;  /* 0x000000040d0d7810 */ /* 0x001fce0007ffe0ff */
.L_x_120:
[----:B------:R-:W-:Y:S05]  /*3070*/  @!P3 BRA `(.L_x_119) ;  /* 0x00000000002cb947 */ /* 0x000fea0003800000 */
[----:B------:R-:W0:Y:S01]  /*3080*/  LDC R10, c[0x0][0x3b4] ;  /* 0x0000ed00ff0a7b82 */ /* 0x000e220000000800 */
[----:B------:R-:W-:Y:S02]  /*3090*/  ISETP.NE.AND P3, PT, R15, 0x1, PT ;  /* 0x000000010f00780c */ /* 0x000fe40003f65270 */
[----:B0-----:R-:W-:-:S11]  /*30a0*/  LOP3.LUT P0, RZ, R10, 0x1, RZ, 0xc0, !PT ;  /* 0x000000010aff7812 */ /* 0x001fd6000780c0ff */
[----:B------:R-:W-:Y:S05]  /*30b0*/  @!P3 BRA `(.L_x_121) ;  /* 0x000000000014b947 */ /* 0x000fea0003800000 */
[----:B------:R-:W-:-:S06]  /*30c0*/  DSETP.GT.AND P3, PT, R8, RZ, PT ;  /* 0x000000ff0800722a */ /* 0x000fcc0003f64000 */
[----:B------:R-:W-:Y:S02]  /*30d0*/  FSEL R9, R9, RZ, !P3 ;  /* 0x000000ff09097208 */ /* 0x000fe40005800000 */
[----:B------:R-:W-:-:S06]  /*30e0*/  FSEL R8, R8, RZ, !P3 ;  /* 0x000000ff08087208 */ /* 0x000fcc0005800000 */
[----:B------:R0:W-:Y:S02]  /*30f0*/  @P3 STG.E desc[UR8][R6.64], R13 ;  /* 0x0000000d06003986 */ /* 0x0001e4000c101908 */
[----:B0-----:R-:W-:-:S07]  /*3100*/  VIADD R13, R13, 0x2 ;  /* 0x000000020d0d7836 */ /* 0x001fce0000000000 */
.L_x_121:
[----:B------:R-:W-:-:S14]  /*3110*/  DSETP.LEU.OR P0, PT, R8, RZ, !P0 ;  /* 0x000000ff0800722a */ /* 0x000fdc000470b400 */
[----:B------:R0:W-:Y:S02]  /*3120*/  @!P0 STG.E desc[UR8][R6.64], R13 ;  /* 0x0000000d06008986 */ /* 0x0001e4000c101908 */
.L_x_119:
[----:B0-----:R-:W2:Y:S01]  /*3130*/  LDG.E R7, desc[UR8][R6.64] ;  /* 0x0000000806077981 */ /* 0x001ea2000c1e1900 */
[----:B------:R-:W0:Y:S08]  /*3140*/  LDC.64 R8, c[0x0][0x390] ;  /* 0x0000e400ff087b82 */ /* 0x000e300000000a00 */
[----:B------:R-:W1:Y:S01]  /*3150*/  LDC R13, c[0x0][0x3bc] ;  /* 0x0000ef00ff0d7b82 */ /* 0x000e620000000800 */
[----:B0-----:R-:W-:-:S04]  /*3160*/  IMAD.WIDE R8, R11, 0x4, R8 ;  /* 0x000000040b087825 */ /* 0x001fc800078e0208 */
[----:B-1----:R-:W-:Y:S01]  /*3170*/  IMAD.WIDE R12, R13, 0x4, R8 ;  /* 0x000000040d0c7825 */ /* 0x002fe200078e0208 */
[----:B--2---:R0:W-:Y:S04]  /*3180*/  STG.E desc[UR8][R8.64], R7 ;  /* 0x0000000708007986 */ /* 0x0041e8000c101908 */
[----:B------:R0:W-:Y:S02]  /*3190*/  STG.E desc[UR8][R12.64], R11 ;  /* 0x0000000b0c007986 */ /* 0x0001e4000c101908 */
.L_x_116:
[----:B------:R-:W-:Y:S05]  /*31a0*/  BSYNC.RECONVERGENT B0 ;  /* 0x0000000000007941 */ /* 0x000fea0003800200 */
.L_x_115:
[----:B------:R-:W-:Y:S01]  /*31b0*/  ISETP.GE.AND P0, PT, R11, R2, PT ;  /* 0x000000020b00720c */ /* 0x000fe20003f06270 */
[----:B------:R-:W1:Y:S01]  /*31c0*/  LDC R10, c[0x0][0x3b0] ;  /* 0x0000ec00ff0a7b82 */ /* 0x000e620000000800 */
[----:B------:R-:W-:-:S11]  /*31d0*/  UIADD3 UR5, UPT, UPT, UR4, 0x1, URZ ;  /* 0x0000000104057890 */ /* 0x000fd6000fffe0ff */
[----:B0-----:R-:W0:Y:S08]  /*31e0*/  @!P0 LDC.64 R8, c[0x0][0x3b8] ;  /* 0x0000ee00ff088b82 */ /* 0x001e300000000a00 */
[----:B------:R-:W2:Y:S01]  /*31f0*/  @!P0 LDC.64 R6, c[0x0][0x390] ;  /* 0x0000e400ff068b82 */ /* 0x000ea20000000a00 */
[----:B0-----:R-:W-:-:S05]  /*3200*/  @!P0 IADD3 R11, PT, PT, R11, R8, RZ ;  /* 0x000000080b0b8210 */ /* 0x001fca0007ffe0ff */
        /* <DEDUP_REMOVED lines=8> */
.L_x_102:
[C---:B------:R-:W-:Y:S01]  /*3290*/  ISETP.GE.U32.AND P1, PT, R7.reuse, 0x4, PT ;  /* 0x000000040700780c */ /* 0x040fe20003f26070 */
[----:B------:R-:W-:Y:S01]  /*32a0*/  IMAD.MOV.U32 R5, RZ, RZ, RZ ;  /* 0x000000ffff057224 */ /* 0x000fe200078e00ff */
[----:B------:R-:W-:-:S04]  /*32b0*/  LOP3.LUT R18, R7, 0x3, RZ, 0xc0, !PT ;  /* 0x0000000307127812 */ /* 0x000fc800078ec0ff */
[----:B------:R-:W-:-:S07]  /*32c0*/  ISETP.NE.AND P0, PT, R18, RZ, PT ;  /* 0x000000ff1200720c */ /* 0x000fce0003f05270 */
[----:B------:R-:W-:Y:S06]  /*32d0*/  @!P1 BRA `(.L_x_123) ;  /* 0x00000004004c9947 */ /* 0x000fec0003800000 */
[----:B----4-:R-:W0:Y:S01]  /*32e0*/  LDC R17, c[0x0][0x3b0] ;  /* 0x0000ec00ff117b82 */ /* 0x010e220000000800 */
[----:B------:R-:W-:Y:S01]  /*32f0*/  LOP3.LUT R5, R7, 0x7ffffffc, RZ, 0xc0, !PT ;  /* 0x7ffffffc07057812 */ /* 0x000fe200078ec0ff */
[----:B------:R-:W1:Y:S01]  /*3300*/  LDCU UR5, c[0x0][0x3b8] ;  /* 0x00007700ff0577ac */ /* 0x000e620008000800 */
[----:B------:R-:W-:-:S05]  /*3310*/  UMOV UR4, URZ ;  /* 0x000000ff00047c82 */ /* 0x000fca0008000000 */
.L_x_124:
[----:B0-----:R-:W-:-:S05]  /*3320*/  IMAD R16, R0, R17, UR4 ;  /* 0x0000000400107e24 */ /* 0x001fca000f8e0211 */
[----:B-1----:R-:W-:-:S13]  /*3330*/  ISETP.GE.AND P1, PT, R16, UR5, PT ;  /* 0x0000000510007c0c */ /* 0x002fda000bf26270 */
[----:B------:R-:W0:Y:S01]  /*3340*/  @!P1 LDC.64 R6, c[0x0][0x388] ;  /* 0x0000e200ff069b82 */ /* 0x000e220000000a00 */
[C---:B------:R-:W-:Y:S02]  /*3350*/  ISETP.GE.AND P2, PT, R16.reuse, R2, PT ;  /* 0x000000021000720c */ /* 0x040fe40003f46270 */
[----:B------:R-:W-:-:S05]  /*3360*/  IADD3 R21, PT, PT, R16, 0x1, RZ ;  /* 0x0000000110157810 */ /* 0x000fca0007ffe0ff */
[----:B------:R-:W1:Y:S08]  /*3370*/  @!P1 LDC.64 R12, c[0x0][0x390] ;  /* 0x0000e400ff0c9b82 */ /* 0x000e700000000a00 */
[----:B------:R-:W2:Y:S01]  /*3380*/  @!P1 LDC R19, c[0x0][0x3bc] ;  /* 0x0000ef00ff139b82 */ /* 0x000ea20000000800 */
[----:B0-----:R-:W-:-:S07]  /*3390*/  @!P1 IMAD.WIDE R6, R16, 0x4, R6 ;  /* 0x0000000410069825 */ /* 0x001fce00078e0206 */
[----:B------:R-:W0:Y:S01]  /*33a0*/  @!P2 LDC.64 R8, c[0x0][0x390] ;  /* 0x0000e400ff08ab82 */ /* 0x000e220000000a00 */
[----:B------:R3:W4:Y:S01]  /*33b0*/  @!P1 LDG.E R20, desc[UR8][R6.64] ;  /* 0x0000000806149981 */ /* 0x000722000c1e1900 */
[----:B------:R-:W-:Y:S01]  /*33c0*/  ISETP.GE.AND P3, PT, R21, UR5, PT ;  /* 0x0000000515007c0c */ /* 0x000fe2000bf66270 */
[----:B------:R-:W-:-:S05]  /*33d0*/  @!P2 VIADD R11, R16, UR5 ;  /* 0x00000005100bac36 */ /* 0x000fca0008000000 */
[----:B------:R-:W3:Y:S01]  /*33e0*/  @!P2 LDC R23, c[0x0][0x3bc] ;  /* 0x0000ef00ff17ab82 */ /* 0x000ee20000000800 */
[----:B-1----:R-:W-:-:S07]  /*33f0*/  @!P1 IMAD.WIDE R12, R16, 0x4, R12 ;  /* 0x00000004100c9825 */ /* 0x002fce00078e020c */
[----:B------:R-:W1:Y:S01]  /*3400*/  @!P3 LDC.64 R14, c[0x0][0x388] ;  /* 0x0000e200ff0ebb82 */ /* 0x000e620000000a00 */
[----:B0-----:R-:W-:-:S07]  /*3410*/  @!P2 IMAD.WIDE R8, R11, 0x4, R8 ;  /* 0x000000040b08a825 */ /* 0x001fce00078e0208 */
[----:B------:R-:W0:Y:S01]  /*3420*/  @!P3 LDC.64 R26, c[0x0][0x390] ;  /* 0x0000e400ff1abb82 */ /* 0x000e220000000a00 */
[----:B--2---:R-:W-:-:S04]  /*3430*/  @!P1 IMAD.WIDE R10, R19, 0x4, R12 ;  /* 0x00000004130a9825 */ /* 0x004fc800078e020c */
[----:B---3--:R-:W-:-:S03]  /*3440*/  @!P2 IMAD.WIDE R6, R23, 0x4, R8 ;  /* 0x000000041706a825 */ /* 0x008fc600078e0208 */
[----:B------:R-:W2:Y:S01]  /*3450*/  @!P3 LDC R28, c[0x0][0x3bc] ;  /* 0x0000ef00ff1cbb82 */ /* 0x000ea20000000800 */
[C---:B-1----:R-:W-:Y:S01]  /*3460*/  @!P3 IMAD.WIDE R24, R21.reuse, 0x4, R14 ;  /* 0x000000041518b825 */ /* 0x042fe200078e020e */
[----:B----4-:R-:W-:Y:S04]  /*3470*/  @!P1 STG.E desc[UR8][R12.64], R20 ;  /* 0x000000140c009986 */ /* 0x010fe8000c101908 */
[----:B------:R-:W-:Y:S04]  /*3480*/  @!P1 STG.E desc[UR8][R10.64], R16 ;  /* 0x000000100a009986 */ /* 0x000fe8000c101908 */
[----:B------:R-:W-:Y:S04]  /*3490*/  @!P2 STG.E desc[UR8][R8.64], R4 ;  /* 0x000000040800a986 */ /* 0x000fe8000c101908 */
[----:B------:R0:W-:Y:S04]  /*34a0*/  @!P2 STG.E desc[UR8][R6.64], R3 ;  /* 0x000000030600a986 */ /* 0x0001e8000c101908 */
[----:B------:R1:W3:Y:S01]  /*34b0*/  @!P3 LDG.E R29, desc[UR8][R24.64] ;  /* 0x00000008181db981 */ /* 0x0002e2000c1e1900 */
[----:B------:R-:W-:-:S02]  /*34c0*/  ISETP.GE.AND P1, PT, R21, R2, PT ;  /* 0x000000021500720c */ /* 0x000fc40003f26270 */
[----:B------:R-:W-:-:S04]  /*34d0*/  IADD3 R19, PT, PT, R16, 0x2, RZ ;  /* 0x0000000210137810 */ /* 0x000fc80007ffe0ff */
[----:B------:R-:W-:Y:S01]  /*34e0*/  ISETP.GE.AND P2, PT, R19, UR5, PT ;  /* 0x0000000513007c0c */ /* 0x000fe2000bf46270 */
[----:B0-----:R-:W-:-:S06]  /*34f0*/  @!P3 IMAD.WIDE R6, R21, 0x4, R26 ;  /* 0x000000041506b825 */ /* 0x001fcc00078e021a */
[----:B------:R-:W0:Y:S01]  /*3500*/  @!P1 LDC.64 R22, c[0x0][0x390] ;  /* 0x0000e400ff169b82 */ /* 0x000e220000000a00 */
[----:B------:R-:W-:Y:S02]  /*3510*/  @!P1 IMAD.IADD R9, R3, 0x1, R16 ;  /* 0x0000000103099824 */ /* 0x000fe400078e0210 */
[----:B--2---:R-:W-:-:S05]  /*3520*/  @!P3 IMAD.WIDE R10, R28, 0x4, R6 ;  /* 0x000000041c0ab825 */ /* 0x004fca00078e0206 */
[----:B------:R-:W2:Y:S08]  /*3530*/  @!P1 LDC R13, c[0x0][0x3bc] ;  /* 0x0000ef00ff0d9b82 */ /* 0x000eb00000000800 */
[----:B------:R-:W4:Y:S01]  /*3540*/  @!P2 LDC.64 R14, c[0x0][0x388] ;  /* 0x0000e200ff0eab82 */ /* 0x000f220000000a00 */
[----:B0-----:R-:W-:Y:S01]  /*3550*/  @!P1 IMAD.WIDE R8, R9, 0x4, R22 ;  /* 0x0000000409089825 */ /* 0x001fe200078e0216 */
[----:B-1----:R-:W-:-:S06]  /*3560*/  IADD3 R25, PT, PT, R16, 0x3, RZ ;  /* 0x0000000310197810 */ /* 0x002fcc0007ffe0ff */
[----:B------:R-:W0:Y:S01]  /*3570*/  @!P2 LDC.64 R26, c[0x0][0x390] ;  /* 0x0000e400ff1aab82 */ /* 0x000e220000000a00 */
[----:B--2---:R-:W-:-:S07]  /*3580*/  @!P1 IMAD.WIDE R12, R13, 0x4, R8 ;  /* 0x000000040d0c9825 */ /* 0x004fce00078e0208 */
[----:B------:R-:W1:Y:S01]  /*3590*/  @!P2 LDC R16, c[0x0][0x3bc] ;  /* 0x0000ef00ff10ab82 */ /* 0x000e620000000800 */
[C---:B----4-:R-:W-:Y:S01]  /*35a0*/  @!P2 IMAD.WIDE R14, R19.reuse, 0x4, R14 ;  /* 0x00000004130ea825 */ /* 0x050fe200078e020e */
[----:B---3--:R-:W-:Y:S04]  /*35b0*/  @!P3 STG.E desc[UR8][R6.64], R29 ;  /* 0x0000001d0600b986 */ /* 0x008fe8000c101908 */
[----:B------:R-:W-:Y:S04]  /*35c0*/  @!P3 STG.E desc[UR8][R10.64], R21 ;  /* 0x000000150a00b986 */ /* 0x000fe8000c101908 */
[----:B------:R0:W-:Y:S04]  /*35d0*/  @!P1 STG.E desc[UR8][R8.64], R4 ;  /* 0x0000000408009986 */ /* 0x0001e8000c101908 */
[----:B------:R1:W-:Y:S04]  /*35e0*/  @!P1 STG.E desc[UR8][R12.64], R3 ;  /* 0x000000030c009986 */ /* 0x0003e8000c101908 */
[----:B------:R2:W3:Y:S01]  /*35f0*/  @!P2 LDG.E R20, desc[UR8][R14.64] ;  /* 0x000000080e14a981 */ /* 0x0004e2000c1e1900 */
[----:B------:R-:W-:-:S02]  /*3600*/  ISETP.GE.AND P1, PT, R19, R2, PT ;  /* 0x000000021300720c */ /* 0x000fc40003f26270 */
[----:B------:R-:W-:Y:S01]  /*3610*/  ISETP.GE.AND P3, PT, R25, UR5, PT ;  /* 0x0000000519007c0c */ /* 0x000fe2000bf66270 */
[----:B0-----:R-:W-:-:S04]  /*3620*/  @!P2 IMAD.WIDE R8, R19, 0x4, R26 ;  /* 0x000000041308a825 */ /* 0x001fc800078e021a */
[----:B-1----:R-:W-:-:S06]  /*3630*/  @!P2 IMAD.WIDE R12, R16, 0x4, R8 ;  /* 0x00000004100ca825 */ /* 0x002fcc00078e0208 */
[----:B------:R-:W0:Y:S01]  /*3640*/  @!P1 LDC.64 R22, c[0x0][0x390] ;  /* 0x0000e400ff169b82 */ /* 0x000e220000000a00 */
[----:B------:R-:W-:-:S07]  /*3650*/  @!P1 IMAD.IADD R11, R3, 0x1, R21 ;  /* 0x00000001030b9824 */ /* 0x000fce00078e0215 */
[----:B------:R-:W2:Y:S08]  /*3660*/  @!P1 LDC R29, c[0x0][0x3bc] ;  /* 0x0000ef00ff1d9b82 */ /* 0x000eb00000000800 */
[----:B------:R-:W1:Y:S01]  /*3670*/  @!P3 LDC.64 R6, c[0x0][0x388] ;  /* 0x0000e200ff06bb82 */ /* 0x000e620000000a00 */
[----:B0-----:R-:W-:-:S07]  /*3680*/  @!P1 IMAD.WIDE R10, R11, 0x4, R22 ;  /* 0x000000040b0a9825 */ /* 0x001fce00078e0216 */
[----:B------:R-:W0:Y:S01]  /*3690*/  @!P3 LDC.64 R26, c[0x0][0x390] ;  /* 0x0000e400ff1abb82 */ /* 0x000e220000000a00 */
[----:B--2---:R-:W-:-:S07]  /*36a0*/  @!P1 IMAD.WIDE R14, R29, 0x4, R10 ;  /* 0x000000041d0e9825 */ /* 0x004fce00078e020a */
[----:B------:R-:W2:Y:S01]  /*36b0*/  @!P3 LDC R29, c[0x0][0x3bc] ;  /* 0x0000ef00ff1dbb82 */ /* 0x000ea20000000800 */
[C---:B-1----:R-:W-:Y:S01]  /*36c0*/  @!P3 IMAD.WIDE R6, R25.reuse, 0x4, R6 ;  /* 0x000000041906b825 */ /* 0x042fe200078e0206 */
[----:B---3--:R0:W-:Y:S04]  /*36d0*/  @!P2 STG.E desc[UR8][R8.64], R20 ;  /* 0x000000140800a986 */ /* 0x0081e8000c101908 */
[----:B------:R-:W-:Y:S04]  /*36e0*/  @!P2 STG.E desc[UR8][R12.64], R19 ;  /* 0x000000130c00a986 */ /* 0x000fe8000c101908 */
[----:B------:R2:W-:Y:S04]  /*36f0*/  @!P1 STG.E desc[UR8][R10.64], R4 ;  /* 0x000000040a009986 */ /* 0x0005e8000c101908 */
[----:B------:R3:W-:Y:S04]  /*3700*/  @!P1 STG.E desc[UR8][R14.64], R3 ;  /* 0x000000030e009986 */ /* 0x0007e8000c101908 */
[----:B------:R-:W4:Y:S01]  /*3710*/  @!P3 LDG.E R7, desc[UR8][R6.64] ;  /* 0x000000080607b981 */ /* 0x000f22000c1e1900 */
[C---:B------:R-:W-:Y:S01]  /*3720*/  ISETP.GE.AND P1, PT, R25.reuse, R2, PT ;  /* 0x000000021900720c */ /* 0x040fe20003f26270 */
[----:B0-----:R-:W-:Y:S01]  /*3730*/  @!P3 IMAD.WIDE R8, R25, 0x4, R26 ;  /* 0x000000041908b825 */ /* 0x001fe200078e021a */
[----:B------:R-:W-:-:S03]  /*3740*/  UIADD3 UR4, UPT, UPT, UR4, 0x4, URZ ;  /* 0x0000000404047890 */ /* 0x000fc6000fffe0ff */
[----:B--2---:R-:W-:-:S08]  /*3750*/  @!P3 IMAD.WIDE R10, R29, 0x4, R8 ;  /* 0x000000041d0ab825 */ /* 0x004fd000078e0208 */
[----:B------:R-:W0:Y:S01]  /*3760*/  @!P1 LDC.64 R22, c[0x0][0x390] ;  /* 0x0000e400ff169b82 */ /* 0x000e220000000a00 */
[----:B------:R-:W-:-:S07]  /*3770*/  @!P1 IADD3 R21, PT, PT, R3, R19, RZ ;  /* 0x0000001303159210 */ /* 0x000fce0007ffe0ff */
[----:B------:R-:W1:Y:S01]  /*3780*/  @!P1 LDC R16, c[0x0][0x3bc] ;  /* 0x0000ef00ff109b82 */ /* 0x000e620000000800 */
[----:B0-----:R-:W-:-:S04]  /*3790*/  @!P1 IMAD.WIDE R22, R21, 0x4, R22 ;  /* 0x0000000415169825 */ /* 0x001fc800078e0216 */
[----:B-1----:R-:W-:Y:S01]  /*37a0*/  @!P1 IMAD.WIDE R12, R16, 0x4, R22 ;  /* 0x00000004100c9825 */ /* 0x002fe200078e0216 */
[----:B----4-:R3:W-:Y:S04]  /*37b0*/  @!P3 STG.E desc[UR8][R8.64], R7 ;  /* 0x000000070800b986 */ /* 0x0107e8000c101908 */
[----:B------:R3:W-:Y:S04]  /*37c0*/  @!P3 STG.E desc[UR8][R10.64], R25 ;  /* 0x000000190a00b986 */ /* 0x0007e8000c101908 */
[----:B------:R3:W-:Y:S04]  /*37d0*/  @!P1 STG.E desc[UR8][R22.64], R4 ;  /* 0x0000000416009986 */ /* 0x0007e8000c101908 */
[----:B------:R3:W-:Y:S01]  /*37e0*/  @!P1 STG.E desc[UR8][R12.64], R3 ;  /* 0x000000030c009986 */ /* 0x0007e2000c101908 */
[----:B------:R-:W-:-:S13]  /*37f0*/  ISETP.NE.AND P1, PT, R5, UR4, PT ;  /* 0x0000000405007c0c */ /* 0x000fda000bf25270 */
[----:B---3--:R-:W-:Y:S05]  /*3800*/  @P1 BRA `(.L_x_124) ;  /* 0xfffffff800c41947 */ /* 0x008fea000383ffff */
.L_x_123:
[----:B------:R-:W-:Y:S05]  /*3810*/  @!P0 EXIT ;  /* 0x000000000000894d */ /* 0x000fea0003800000 */
[----:B------:R-:W0:Y:S01]  /*3820*/  LDCU UR5, c[0x0][0x3b0] ;  /* 0x00007600ff0577ac */ /* 0x000e220008000800 */
[----:B------:R-:W1:Y:S01]  /*3830*/  LDCU UR6, c[0x0][0x3b8] ;  /* 0x00007700ff0677ac */ /* 0x000e620008000800 */
[----:B------:R-:W-:-:S05]  /*3840*/  UMOV UR4, URZ ;  /* 0x000000ff00047c82 */ /* 0x000fca0008000000 */
.L_x_125:
[----:B0-2-4-:R-:W-:-:S05]  /*3850*/  IMAD R17, R0, UR5, R5 ;  /* 0x0000000500117c24 */ /* 0x015fca000f8e0205 */
[----:B-1----:R-:W-:-:S13]  /*3860*/  ISETP.GE.AND P0, PT, R17, UR6, PT ;  /* 0x0000000611007c0c */ /* 0x002fda000bf06270 */
[----:B------:R-:W0:Y:S01]  /*3870*/  @!P0 LDC.64 R8, c[0x0][0x388] ;  /* 0x0000e200ff088b82 */ /* 0x000e220000000a00 */
[----:B------:R-:W-:-:S07]  /*3880*/  ISETP.GE.AND P1, PT, R17, R2, PT ;  /* 0x000000021100720c */ /* 0x000fce0003f26270 */
[----:B------:R-:W1:Y:S08]  /*3890*/  @!P0 LDC.64 R6, c[0x0][0x390] ;  /* 0x0000e400ff068b82 */ /* 0x000e700000000a00 */
[----:B------:R-:W2:Y:S01]  /*38a0*/  @!P1 LDC.64 R12, c[0x0][0x390] ;  /* 0x0000e400ff0c9b82 */ /* 0x000ea20000000a00 */
[----:B0-----:R-:W-:-:S07]  /*38b0*/  @!P0 IMAD.WIDE R8, R17, 0x4, R8 ;  /* 0x0000000411088825 */ /* 0x001fce00078e0208 */
[----:B------:R-:W0:Y:S01]  /*38c0*/  @!P0 LDC R15, c[0x0][0x3bc] ;  /* 0x0000ef00ff0f8b82 */ /* 0x000e220000000800 */
[----:B------:R-:W3:Y:S01]  /*38d0*/  @!P0 LDG.E R9, desc[UR8][R8.64] ;  /* 0x0000000808098981 */ /* 0x000ee2000c1e1900 */
[----:B------:R-:W-:Y:S01]  /*38e0*/  @!P1 VIADD R11, R17, UR6 ;  /* 0x00000006110b9c36 */ /* 0x000fe20008000000 */
[----:B------:R-:W-:-:S05]  /*38f0*/  UIADD3 UR4, UPT, UPT, UR4, 0x1, URZ ;  /* 0x0000000104047890 */ /* 0x000fca000fffe0ff */
[----:B------:R-:W4:Y:S01]  /*3900*/  @!P1 LDC R19, c[0x0][0x3bc] ;  /* 0x0000ef00ff139b82 */ /* 0x000f220000000800 */
[----:B-1----:R-:W-:Y:S01]  /*3910*/  @!P0 IMAD.WIDE R6, R17, 0x4, R6 ;  /* 0x0000000411068825 */ /* 0x002fe200078e0206 */
[----:B------:R-:W-:-:S03]  /*3920*/  IADD3 R5, PT, PT, R5, 0x1, RZ ;  /* 0x0000000105057810 */ /* 0x000fc60007ffe0ff */
[----:B--2---:R-:W-:-:S04]  /*3930*/  @!P1 IMAD.WIDE R12, R11, 0x4, R12 ;  /* 0x000000040b0c9825 */ /* 0x004fc800078e020c */
[----:B0-----:R-:W-:-:S04]  /*3940*/  @!P0 IMAD.WIDE R10, R15, 0x4, R6 ;  /* 0x000000040f0a8825 */ /* 0x001fc800078e0206 */
[----:B----4-:R-:W-:Y:S01]  /*3950*/  @!P1 IMAD.WIDE R14, R19, 0x4, R12 ;  /* 0x00000004130e9825 */ /* 0x010fe200078e020c */
[----:B---3--:R2:W-:Y:S04]  /*3960*/  @!P0 STG.E desc[UR8][R6.64], R9 ;  /* 0x0000000906008986 */ /* 0x0085e8000c101908 */
[----:B------:R2:W-:Y:S01]  /*3970*/  @!P0 STG.E desc[UR8][R10.64], R17 ;  /* 0x000000110a008986 */ /* 0x0005e2000c101908 */
[----:B------:R-:W-:-:S03]  /*3980*/  ISETP.NE.AND P0, PT, R18, UR4, PT ;  /* 0x0000000412007c0c */ /* 0x000fc6000bf05270 */
[----:B------:R2:W-:Y:S04]  /*3990*/  @!P1 STG.E desc[UR8][R12.64], R4 ;  /* 0x000000040c009986 */ /* 0x0005e8000c101908 */
[----:B------:R2:W-:Y:S06]  /*39a0*/  @!P1 STG.E desc[UR8][R14.64], R3 ;  /* 0x000000030e009986 */ /* 0x0005ec000c101908 */
[----:B------:R-:W-:Y:S05]  /*39b0*/  @P0 BRA `(.L_x_125) ;  /* 0xfffffffc00a40947 */ /* 0x000fea000383ffff */
[----:B------:R-:W-:Y:S05]  /*39c0*/  EXIT ;  /* 0x000000000000794d */ /* 0x000fea0003800000 */
        .weak           $__internal_2_$__cuda_sm20_sqrt_rn_f32_slowpath
        .type           $__internal_2_$__cuda_sm20_sqrt_rn_f32_slowpath,@function
        .size           $__internal_2_$__cuda_sm20_sqrt_rn_f32_slowpath,(.L_x_149 - $__internal_2_$__cuda_sm20_sqrt_rn_f32_slowpath)
$__internal_2_$__cuda_sm20_sqrt_rn_f32_slowpath:
[----:B------:R-:W-:-:S13]  /*39d0*/  LOP3.LUT P0, RZ, R13, 0x7fffffff, RZ, 0xc0, !PT ;  /* 0x7fffffff0dff7812 */ /* 0x000fda000780c0ff */
[----:B------:R-:W-:Y:S05]  /*39e0*/  @!P0 BRA `(.L_x_126) ;  /* 0x0000000000448947 */ /* 0x000fea0003800000 */
        /* <DEDUP_REMOVED lines=17> */
.L_x_126:
[----:B------:R-:W-:Y:S01]  /*3b00*/  MOV R14, R13 ;  /* 0x0000000d000e7202 */ /* 0x000fe20000000f00 */
[----:B------:R-:W-:Y:S02]  /*3b10*/  HFMA2 R13, -RZ, RZ, 0, 0 ;  /* 0x00000000ff0d7431 */ /* 0x000fe400000001ff */
[----:B------:R-:W-:-:S04]  /*3b20*/  IMAD.MOV.U32 R12, RZ, RZ, R18 ;  /* 0x000000ffff0c7224 */ /* 0x000fc800078e0012 */
[----:B------:R-:W-:Y:S05]  /*3b30*/  RET.REL.NODEC R12 `(_Z15Nearest_MedroidPdPiS0_S0_S0_S0_iiiii) ;  /* 0xffffffc40c307950 */ /* 0x000fea0003c3ffff */
.L_x_127:
        /* <DEDUP_REMOVED lines=12> */
.L_x_149:


//--------------------- .text._Z17Bitonic_Sort_StepPiiiic --------------------------
	.section	.text._Z17Bitonic_Sort_StepPiiiic,"ax",@progbits
	.align	128
        .global         _Z17Bitonic_Sort_StepPiiiic
        .type           _Z17Bitonic_Sort_StepPiiiic,@function
        .size           _Z17Bitonic_Sort_StepPiiiic,(.L_x_159 - _Z17Bitonic_Sort_StepPiiiic)
        .other          _Z17Bitonic_Sort_StepPiiiic,@"STO_CUDA_ENTRY STV_DEFAULT"
_Z17Bitonic_Sort_StepPiiiic:
.text._Z17Bitonic_Sort_StepPiiiic:
        /* <DEDUP_REMOVED lines=8> */
[----:B------:R-:W0:Y:S01]  /*0080*/  LDCU.U8 UR4, c[0x0][0x394] ;  /* 0x00007280ff0477ac */ /* 0x000e220008000000 */
[----:B------:R-:W1:Y:S01]  /*0090*/  LDCU UR6, c[0x0][0x388] ;  /* 0x00007100ff0677ac */ /* 0x000e620008000800 */
[----:B0-----:R-:W-:-:S04]  /*00a0*/  UPRMT UR4, UR4, 0x8880, URZ ;  /* 0x0000888004047896 */ /* 0x001fc800080000ff */
[----:B------:R-:W-:-:S04]  /*00b0*/  UISETP.NE.AND UP0, UPT, UR4, URZ, UPT ;  /* 0x000000ff0400728c */ /* 0x000fc8000bf05270 */
[----:B------:R-:W-:-:S06]  /*00c0*/  USEL UR4, UR5, URZ, UP0 ;  /* 0x000000ff05047287 */ /* 0x000fcc0008000000 */
[----:B------:R-:W-:-:S05]  /*00d0*/  VIADD R9, R0, UR4 ;  /* 0x0000000400097c36 */ /* 0x000fca0008000000 */
[----:B-1----:R-:W-:-:S04]  /*00e0*/  LOP3.LUT R11, R9, UR6, RZ, 0x3c, !PT ;  /* 0x00000006090b7c12 */ /* 0x002fc8000f8e3cff */
[----:B------:R-:W-:-:S13]  /*00f0*/  ISETP.GT.AND P0, PT, R11, R9, PT ;  /* 0x000000090b00720c */ /* 0x000fda0003f04270 */
[----:B------:R-:W-:Y:S05]  /*0100*/  @!P0 EXIT ;  /* 0x000000000000894d */ /* 0x000fea0003800000 */
[----:B------:R-:W0:Y:S01]  /*0110*/  LDCU UR4, c[0x0][0x38c] ;  /* 0x00007180ff0477ac */ /* 0x000e220008000800 */
[----:B------:R-:W1:Y:S01]  /*0120*/  LDCU.64 UR6, c[0x0][0x358] ;  /* 0x00006b00ff0677ac */ /* 0x000e620008000a00 */
[----:B0-----:R-:W-:-:S13]  /*0130*/  LOP3.LUT P0, RZ, R0, UR4, RZ, 0xc0, !PT ;  /* 0x0000000400ff7c12 */ /* 0x001fda000f80c0ff */
[----:B-1----:R-:W-:Y:S05]  /*0140*/  @P0 BRA `(.L_x_128) ;  /* 0x0000000000540947 */ /* 0x002fea0003800000 */
[----:B------:R-:W0:Y:S02]  /*0150*/  LDC.64 R6, c[0x0][0x380] ;  /* 0x0000e000ff067b82 */ /* 0x000e240000000a00 */
[----:B0-----:R-:W-:-:S04]  /*0160*/  IMAD.WIDE R2, R9, 0x4, R6 ;  /* 0x0000000409027825 */ /* 0x001fc800078e0206 */
[----:B------:R-:W-:Y:S01]  /*0170*/  IMAD.WIDE R4, R11, 0x4, R6 ;  /* 0x000000040b047825 */ /* 0x000fe200078e0206 */
[----:B------:R-:W2:Y:S04]  /*0180*/  LDG.E R13, desc[UR6][R2.64] ;  /* 0x00000006020d7981 */ /* 0x000ea8000c1e1900 */
[----:B------:R-:W2:Y:S02]  /*0190*/  LDG.E R0, desc[UR6][R4.64] ;  /* 0x0000000604007981 */ /* 0x000ea4000c1e1900 */
[----:B--2---:R-:W-:-:S13]  /*01a0*/  ISETP.GT.AND P0, PT, R13, R0, PT ;  /* 0x000000000d00720c */ /* 0x004fda0003f04270 */
[----:B------:R-:W-:Y:S05]  /*01b0*/  @!P0 EXIT ;  /* 0x000000000000894d */ /* 0x000fea0003800000 */
[----:B------:R-:W-:Y:S02]  /*01c0*/  ULEA UR4, UR5, 0xffffffff, 0x1 ;  /* 0xffffffff05047891 */ /* 0x000fe4000f8e08ff */
[----:B------:R-:W-:Y:S01]  /*01d0*/  IADD3 R11, PT, PT, R11, UR5, RZ ;  /* 0x000000050b0b7c10 */ /* 0x000fe2000fffe0ff */
[----:B------:R-:W-:Y:S01]  /*01e0*/  VIADD R9, R9, UR5 ;  /* 0x0000000509097c36 */ /* 0x000fe20008000000 */
[----:B------:R-:W-:Y:S02]  /*01f0*/  STG.E desc[UR6][R2.64], R0 ;  /* 0x0000000002007986 */ /* 0x000fe4000c101906 */
[----:B------:R-:W-:Y:S02]  /*0200*/  LOP3.LUT R15, R11, UR4, RZ, 0xc0, !PT ;  /* 0x000000040b0f7c12 */ /* 0x000fe4000f8ec0ff */
[----:B------:R-:W-:Y:S01]  /*0210*/  STG.E desc[UR6][R4.64], R13 ;  /* 0x0000000d04007986 */ /* 0x000fe2000c101906 */
[----:B------:R-:W-:Y:S02]  /*0220*/  LOP3.LUT R11, R9, UR4, RZ, 0xc0, !PT ;  /* 0x00000004090b7c12 */ /* 0x000fe4000f8ec0ff */
[----:B------:R-:W-:-:S04]  /*0230*/  IMAD.WIDE R8, R15, 0x4, R6 ;  /* 0x000000040f087825 */ /* 0x000fc800078e0206 */
[----:B------:R-:W-:Y:S01]  /*0240*/  IMAD.WIDE R6, R11, 0x4, R6 ;  /* 0x000000040b067825 */ /* 0x000fe200078e0206 */
[----:B------:R-:W2:Y:S04]  /*0250*/  LDG.E R15, desc[UR6][R8.64] ;  /* 0x00000006080f7981 */ /* 0x000ea8000c1e1900 */
[----:B------:R-:W3:Y:S04]  /*0260*/  LDG.E R11, desc[UR6][R6.64] ;  /* 0x00000006060b7981 */ /* 0x000ee8000c1e1900 */
[----:B--2---:R-:W-:Y:S04]  /*0270*/  STG.E desc[UR6][R6.64], R15 ;  /* 0x0000000f06007986 */ /* 0x004fe8000c101906 */
[----:B---3--:R-:W-:Y:S01]  /*0280*/  STG.E desc[UR6][R8.64], R11 ;  /* 0x0000000b08007986 */ /* 0x008fe2000c101906 */
[----:B------:R-:W-:Y:S05]  /*0290*/  EXIT ;  /* 0x000000000000794d */ /* 0x000fea0003800000 */
.L_x_128:
[----:B------:R-:W0:Y:S02]  /*02a0*/  LDC.64 R2, c[0x0][0x380] ;  /* 0x0000e000ff027b82 */ /* 0x000e240000000a00 */
[----:B0-----:R-:W-:-:S04]  /*02b0*/  IMAD.WIDE R4, R9, 0x4, R2 ;  /* 0x0000000409047825 */ /* 0x001fc800078e0202 */
[----:B------:R-:W-:Y:S01]  /*02c0*/  IMAD.WIDE R6, R11, 0x4, R2 ;  /* 0x000000040b067825 */ /* 0x000fe200078e0202 */
[----:B------:R-:W2:Y:S04]  /*02d0*/  LDG.E R13, desc[UR6][R4.64] ;  /* 0x00000006040d7981 */ /* 0x000ea8000c1e1900 */
[----:B------:R-:W2:Y:S02]  /*02e0*/  LDG.E R0, desc[UR6][R6.64] ;  /* 0x0000000606007981 */ /* 0x000ea4000c1e1900 */
[----:B--2---:R-:W-:-:S13]  /*02f0*/  ISETP.GE.AND P0, PT, R13, R0, PT ;  /* 0x000000000d00720c */ /* 0x004fda0003f06270 */
[----:B------:R-:W-:Y:S05]  /*0300*/  @P0 EXIT ;  /* 0x000000000000094d */ /* 0x000fea0003800000 */
        /* <DEDUP_REMOVED lines=14> */
.L_x_129:
        /* <DEDUP_REMOVED lines=9> */
.L_x_159:


//--------------------- .text._Z10Add_OffsetPiS_  --------------------------
	.section	.text._Z10Add_OffsetPiS_,"ax",@progbits
	.align	128
        .global         _Z10Add_OffsetPiS_
        .type           _Z10Add_OffsetPiS_,@function
        .size           _Z10Add_OffsetPiS_,(.L_x_160 - _Z10Add_OffsetPiS_)
        .other          _Z10Add_OffsetPiS_,@"STO_CUDA_ENTRY STV_DEFAULT"
_Z10Add_OffsetPiS_:
.text._Z10Add_OffsetPiS_:
[----:B------:R-:W-:Y:S01]  /*0000*/  LDC R1, c[0x0][0x37c] ;  /* 0x0000df00ff017b82 */ /* 0x000fe20000000800 */
[----:B------:R-:W0:Y:S07]  /*0010*/  S2R R7, SR_TID.X ;  /* 0x0000000000077919 */ /* 0x000e2e0000002100 */
[----:B------:R-:W1:Y:S01]  /*0020*/  LDC.64 R2, c[0x0][0x388] ;  /* 0x0000e200ff027b82 */ /* 0x000e620000000a00 */
[----:B------:R-:W0:Y:S01]  /*0030*/  LDCU UR6, c[0x0][0x360] ;  /* 0x00006c00ff0677ac */ /* 0x000e220008000800 */
[----:B------:R-:W0:Y:S01]  /*0040*/  S2R R0, SR_CTAID.X ;  /* 0x0000000000007919 */ /* 0x000e220000002500 */
[----:B------:R-:W2:Y:S05]  /*0050*/  LDCU.64 UR4, c[0x0][0x358] ;  /* 0x00006b00ff0477ac */ /* 0x000eaa0008000a00 */
[----:B------:R-:W3:Y:S01]  /*0060*/  LDC.64 R4, c[0x0][0x380] ;  /* 0x0000e000ff047b82 */ /* 0x000ee20000000a00 */
[----:B0-----:R-:W-:-:S02]  /*0070*/  IMAD R7, R0, UR6, R7 ;  /* 0x0000000600077c24 */ /* 0x001fc4000f8e0207 */
[----:B-1----:R-:W-:-:S04]  /*0080*/  IMAD.WIDE.U32 R2, R0, 0x4, R2 ;  /* 0x0000000400027825 */ /* 0x002fc800078e0002 */
[----:B---3--:R-:W-:Y:S02]  /*0090*/  IMAD.WIDE R4, R7, 0x4, R4 ;  /* 0x0000000407047825 */ /* 0x008fe400078e0204 */
[----:B--2---:R-:W2:Y:S04]  /*00a0*/  LDG.E R2, desc[UR4][R2.64] ;  /* 0x0000000402027981 */ /* 0x004ea8000c1e1900 */
[----:B------:R-:W2:Y:S02]  /*00b0*/  LDG.E R7, desc[UR4][R4.64] ;  /* 0x0000000404077981 */ /* 0x000ea4000c1e1900 */
[----:B--2---:R-:W-:-:S05]  /*00c0*/  IADD3 R7, PT, PT, R2, R7, RZ ;  /* 0x0000000702077210 */ /* 0x004fca0007ffe0ff */
[----:B------:R-:W-:Y:S01]  /*00d0*/  STG.E desc[UR4][R4.64], R7 ;  /* 0x0000000704007986 */ /* 0x000fe2000c101904 */
[----:B------:R-:W-:Y:S05]  /*00e0*/  EXIT ;  /* 0x000000000000794d */ /* 0x000fea0003800000 */
.L_x_130:
        /* <DEDUP_REMOVED lines=9> */
.L_x_160:


//--------------------- .text._Z20Offest_Between_BlockPii --------------------------
	.section	.text._Z20Offest_Between_BlockPii,"ax",@progbits
	.align	128
        .global         _Z20Offest_Between_BlockPii
        .type           _Z20Offest_Between_BlockPii,@function
        .size           _Z20Offest_Between_BlockPii,(.L_x_161 - _Z20Offest_Between_BlockPii)
        .other          _Z20Offest_Between_BlockPii,@"STO_CUDA_ENTRY STV_DEFAULT"
_Z20Offest_Between_BlockPii:
.text._Z20Offest_Between_BlockPii:
[----:B------:R-:W-:Y:S01]  /*0000*/  LDC R1, c[0x0][0x37c] ;  /* 0x0000df00ff017b82 */ /* 0x000fe20000000800 */
[----:B------:R-:W0:Y:S07]  /*0010*/  S2R R0, SR_TID.X ;  /* 0x0000000000007919 */ /* 0x000e2e0000002100 */
[----:B------:R-:W1:Y:S01]  /*0020*/  S2UR UR5, SR_CTAID.X ;  /* 0x00000000000579c3 */ /* 0x000e620000002500 */
[----:B------:R-:W2:Y:S02]  /*0030*/  LDCU UR4, c[0x0][0x360] ;  /* 0x00006c00ff0477ac */ /* 0x000ea40008000800 */
[----:B--2---:R-:W-:-:S04]  /*0040*/  UIADD3 UR4, UPT, UPT, URZ, -UR4, URZ ;  /* 0x80000004ff047290 */ /* 0x004fc8000fffe0ff */
[----:B-1----:R-:W-:-:S06]  /*0050*/  UIMAD UR5, UR4, UR5, URZ ;  /* 0x00000005040572a4 */ /* 0x002fcc000f8e02ff */
[----:B0-----:R-:W-:-:S13]  /*0060*/  ISETP.NE.AND P0, PT, R0, UR5, PT ;  /* 0x0000000500007c0c */ /* 0x001fda000bf05270 */
[----:B------:R-:W-:Y:S05]  /*0070*/  @P0 EXIT ;  /* 0x000000000000094d */ /* 0x000fea0003800000 */
[----:B------:R-:W0:Y:S01]  /*0080*/  LDC R4, c[0x0][0x388] ;  /* 0x0000e200ff047b82 */ /* 0x000e220000000800 */
[----:B------:R-:W1:Y:S07]  /*0090*/  LDCU.64 UR6, c[0x0][0x358] ;  /* 0x00006b00ff0677ac */ /* 0x000e6e0008000a00 */
[----:B------:R-:W1:Y:S01]  /*00a0*/  LDC.64 R2, c[0x0][0x380] ;  /* 0x0000e000ff027b82 */ /* 0x000e620000000a00 */
[----:B0-----:R-:W-:Y:S01]  /*00b0*/  ISETP.GE.AND P0, PT, R4, 0x1, PT ;  /* 0x000000010400780c */ /* 0x001fe20003f06270 */
[----:B-1----:R0:W-:-:S12]  /*00c0*/  STG.E desc[UR6][R2.64], RZ ;  /* 0x000000ff02007986 */ /* 0x0021d8000c101906 */
[----:B------:R-:W-:Y:S05]  /*00d0*/  @!P0 EXIT ;  /* 0x000000000000894d */ /* 0x000fea0003800000 */
[C---:B------:R-:W-:Y:S01]  /*00e0*/  ISETP.GE.U32.AND P1, PT, R4.reuse, 0x10, PT ;  /* 0x000000100400780c */ /* 0x040fe20003f26070 */
[----:B------:R-:W-:Y:S01]  /*00f0*/  IMAD.MOV.U32 R15, RZ, RZ, RZ ;  /* 0x000000ffff0f7224 */ /* 0x000fe200078e00ff */
[----:B------:R-:W-:Y:S01]  /*0100*/  LOP3.LUT R27, R4, 0xf, RZ, 0xc0, !PT ;  /* 0x0000000f041b7812 */ /* 0x000fe200078ec0ff */
[----:B------:R-:W-:-:S03]  /*0110*/  IMAD.MOV.U32 R0, RZ, RZ, RZ ;  /* 0x000000ffff007224 */ /* 0x000fc600078e00ff */
[----:B------:R-:W-:-:S07]  /*0120*/  ISETP.NE.AND P0, PT, R27, RZ, PT ;  /* 0x000000ff1b00720c */ /* 0x000fce0003f05270 */
[----:B------:R-:W-:Y:S06]  /*0130*/  @!P1 BRA `(.L_x_131) ;  /* 0x0000000000fc9947 */ /* 0x000fec0003800000 */
[----:B------:R-:W1:Y:S01]  /*0140*/  LDCU.64 UR4, c[0x0][0x380] ;  /* 0x00007000ff0477ac */ /* 0x000e620008000a00 */
[----:B------:R-:W-:Y:S01]  /*0150*/  LOP3.LUT R0, R4, 0x7ffffff0, RZ, 0xc0, !PT ;  /* 0x7ffffff004007812 */ /* 0x000fe200078ec0ff */
[----:B------:R-:W-:-:S04]  /*0160*/  HFMA2 R15, -RZ, RZ, 0, 0 ;  /* 0x00000000ff0f7431 */ /* 0x000fc800000001ff */
[----:B------:R-:W-:Y:S01]  /*0170*/  IMAD.MOV R5, RZ, RZ, -R0 ;  /* 0x000000ffff057224 */ /* 0x000fe200078e0a00 */
[----:B-1----:R-:W-:-:S04]  /*0180*/  UIADD3 UR4, UP0, UPT, UR4, 0x20, URZ ;  /* 0x0000002004047890 */ /* 0x002fc8000ff1e0ff */
[----:B------:R-:W-:Y:S02]  /*0190*/  UIADD3.X UR5, UPT, UPT, URZ, UR5, URZ, UP0, !UPT ;  /* 0x00000005ff057290 */ /* 0x000fe400087fe4ff */
[----:B------:R-:W-:-:S04]  /*01a0*/  IMAD.U32 R7, RZ, RZ, UR4 ;  /* 0x00000004ff077e24 */ /* 0x000fc8000f8e00ff */
[----:B------:R-:W-:-:S07]  /*01b0*/  MOV R6, UR5 ;  /* 0x0000000500067c02 */ /* 0x000fce0008000f00 */
.L_x_132:
[----:B0-2---:R-:W-:Y:S02]  /*01c0*/  IMAD.MOV.U32 R2, RZ, RZ, R7 ;  /* 0x000000ffff027224 */ /* 0x005fe400078e0007 */
[----:B------:R-:W-:-:S05]  /*01d0*/  IMAD.MOV.U32 R3, RZ, RZ, R6 ;  /* 0x000000ffff037224 */ /* 0x000fca00078e0006 */
        /* <DEDUP_REMOVED lines=16> */
[----:B------:R-:W-:-:S05]  /*02e0*/  VIADD R5, R5, 0x10 ;  /* 0x0000001005057836 */ /* 0x000fca0000000000 */
[----:B------:R-:W-:Y:S02]  /*02f0*/  ISETP.NE.AND P1, PT, R5, RZ, PT ;  /* 0x000000ff0500720c */ /* 0x000fe40003f25270 */
[----:B--2---:R-:W-:-:S05]  /*0300*/  IADD3 R15, PT, PT, R16, R15, RZ ;  /* 0x0000000f100f7210 */ /* 0x004fca0007ffe0ff */
[----:B---3--:R-:W-:Y:S01]  /*0310*/  IMAD.IADD R17, R15, 0x1, R18 ;  /* 0x000000010f117824 */ /* 0x008fe200078e0212 */
[----:B------:R0:W-:Y:S03]  /*0320*/  STG.E desc[UR6][R2.64+-0x1c], R15 ;  /* 0xffffe40f02007986 */ /* 0x0001e6000c101906 */
[----:B----4-:R-:W-:Y:S01]  /*0330*/  IMAD.IADD R19, R17, 0x1, R20 ;  /* 0x0000000111137824 */ /* 0x010fe200078e0214 */
[----:B------:R-:W-:Y:S04]  /*0340*/  STG.E desc[UR6][R2.64+-0x18], R17 ;  /* 0xffffe81102007986 */ /* 0x000fe8000c101906 */
[----:B-----5:R-:W-:Y:S01]  /*0350*/  IADD3 R21, PT, PT, R19, R22, RZ ;  /* 0x0000001613157210 */ /* 0x020fe20007ffe0ff */
[----:B------:R-:W-:Y:S04]  /*0360*/  STG.E desc[UR6][R2.64+-0x14], R19 ;  /* 0xffffec1302007986 */ /* 0x000fe8000c101906 */
[----:B------:R-:W-:Y:S01]  /*0370*/  IMAD.IADD R23, R21, 0x1, R24 ;  /* 0x0000000115177824 */ /* 0x000fe200078e0218 */
[----:B------:R-:W-:Y:S03]  /*0380*/  STG.E desc[UR6][R2.64+-0x10], R21 ;  /* 0xfffff01502007986 */ /* 0x000fe6000c101906 */
[----:B------:R-:W-:Y:S01]  /*0390*/  IMAD.IADD R25, R23, 0x1, R26 ;  /* 0x0000000117197824 */ /* 0x000fe200078e021a */
[----:B------:R-:W-:Y:S04]  /*03a0*/  STG.E desc[UR6][R2.64+-0xc], R23 ;  /* 0xfffff41702007986 */ /* 0x000fe8000c101906 */
[----:B------:R-:W-:Y:S01]  /*03b0*/  IADD3 R29, PT, PT, R25, R28, RZ ;  /* 0x0000001c191d7210 */ /* 0x000fe20007ffe0ff */
        /* <DEDUP_REMOVED lines=8> */
[----:B------:R1:W-:Y:S03]  /*0440*/  STG.E desc[UR6][R2.64+0x8], R6 ;  /* 0x0000080602007986 */ /* 0x0003e6000c101906 */
[----:B------:R-:W-:Y:S01]  /*0450*/  IMAD.IADD R8, R9, 0x1, R8 ;  /* 0x0000000109087824 */ /* 0x000fe200078e0208 */
[----:B------:R2:W-:Y:S04]  /*0460*/  STG.E desc[UR6][R2.64+0xc], R9 ;  /* 0x00000c0902007986 */ /* 0x0005e8000c101906 */
[----:B------:R-:W-:Y:S01]  /*0470*/  IADD3 R13, PT, PT, R8, R13, RZ ;  /* 0x0000000d080d7210 */ /* 0x000fe20007ffe0ff */
[----:B------:R2:W-:Y:S04]  /*0480*/  STG.E desc[UR6][R2.64+0x10], R8 ;  /* 0x0000100802007986 */ /* 0x0005e8000c101906 */
[----:B------:R-:W-:Y:S01]  /*0490*/  IMAD.IADD R12, R13, 0x1, R12 ;  /* 0x000000010d0c7824 */ /* 0x000fe200078e020c */
[----:B------:R2:W-:Y:S03]  /*04a0*/  STG.E desc[UR6][R2.64+0x14], R13 ;  /* 0x0000140d02007986 */ /* 0x0005e6000c101906 */
[----:B------:R-:W-:Y:S01]  /*04b0*/  IMAD.IADD R10, R12, 0x1, R10 ;  /* 0x000000010c0a7824 */ /* 0x000fe200078e020a */
[----:B------:R2:W-:Y:S04]  /*04c0*/  STG.E desc[UR6][R2.64+0x18], R12 ;  /* 0x0000180c02007986 */ /* 0x0005e8000c101906 */
[----:B0-----:R-:W-:Y:S01]  /*04d0*/  IADD3 R15, PT, PT, R10, R7, RZ ;  /* 0x000000070a0f7210 */ /* 0x001fe20007ffe0ff */
[----:B------:R2:W-:Y:S01]  /*04e0*/  STG.E desc[UR6][R2.64+0x1c], R10 ;  /* 0x00001c0a02007986 */ /* 0x0005e2000c101906 */
[----:B------:R-:W-:-:S03]  /*04f0*/  IADD3 R7, P2, PT, R2, 0x40, RZ ;  /* 0x0000004002077810 */ /* 0x000fc60007f5e0ff */
[----:B------:R2:W-:Y:S02]  /*0500*/  STG.E desc[UR6][R2.64+0x20], R15 ;  /* 0x0000200f02007986 */ /* 0x0005e4000c101906 */
[----:B-1----:R-:W-:Y:S01]  /*0510*/  IMAD.X R6, RZ, RZ, R3, P2 ;  /* 0x000000ffff067224 */ /* 0x002fe200010e0603 */
[----:B------:R-:W-:Y:S07]  /*0520*/  @P1 BRA `(.L_x_132) ;  /* 0xfffffffc00241947 */ /* 0x000fee000383ffff */
.L_x_131:
[----:B------:R-:W-:Y:S05]  /*0530*/  @!P0 EXIT ;  /* 0x000000000000894d */ /* 0x000fea0003800000 */
[----:B------:R-:W-:Y:S02]  /*0540*/  ISETP.GE.U32.AND P0, PT, R27, 0x8, PT ;  /* 0x000000081b00780c */ /* 0x000fe40003f06070 */
[----:B------:R-:W-:-:S04]  /*0550*/  LOP3.LUT R21, R4, 0x7, RZ, 0xc0, !PT ;  /* 0x0000000704157812 */ /* 0x000fc800078ec0ff */
[----:B------:R-:W-:-:S07]  /*0560*/  ISETP.NE.AND P1, PT, R21, RZ, PT ;  /* 0x000000ff1500720c */ /* 0x000fce0003f25270 */
[----:B------:R-:W-:Y:S06]  /*0570*/  @!P0 BRA `(.L_x_133) ;  /* 0x00000000006c8947 */ /* 0x000fec0003800000 */
[----:B0-2---:R-:W0:Y:S02]  /*0580*/  LDC.64 R2, c[0x0][0x380] ;  /* 0x0000e000ff027b82 */ /* 0x005e240000000a00 */
        /* <DEDUP_REMOVED lines=8> */
[----:B------:R-:W5:Y:S01]  /*0610*/  LDG.E R20, desc[UR6][R2.64+0x20] ;  /* 0x0000200602147981 */ /* 0x000f62000c1e1900 */
[----:B------:R-:W-:-:S02]  /*0620*/  IADD3 R0, PT, PT, R0, 0x8, RZ ;  /* 0x0000000800007810 */ /* 0x000fc40007ffe0ff */
[----:B--2---:R-:W-:-:S05]  /*0630*/  IADD3 R15, PT, PT, R6, R15, RZ ;  /* 0x0000000f060f7210 */ /* 0x004fca0007ffe0ff */
[----:B---3--:R-:W-:Y:S01]  /*0640*/  IMAD.IADD R5, R15, 0x1, R8 ;  /* 0x000000010f057824 */ /* 0x008fe200078e0208 */
[----:B------:R1:W-:Y:S03]  /*0650*/  STG.E desc[UR6][R2.64+0x4], R15 ;  /* 0x0000040f02007986 */ /* 0x0003e6000c101906 */
[----:B----4-:R-:W-:Y:S01]  /*0660*/  IMAD.IADD R7, R5, 0x1, R10 ;  /* 0x0000000105077824 */ /* 0x010fe200078e020a */
[----:B------:R1:W-:Y:S04]  /*0670*/  STG.E desc[UR6][R2.64+0x8], R5 ;  /* 0x0000080502007986 */ /* 0x0003e8000c101906 */
[----:B-----5:R-:W-:Y:S01]  /*0680*/  IADD3 R9, PT, PT, R7, R12, RZ ;  /* 0x0000000c07097210 */ /* 0x020fe20007ffe0ff */
[----:B------:R1:W-:Y:S04]  /*0690*/  STG.E desc[UR6][R2.64+0xc], R7 ;  /* 0x00000c0702007986 */ /* 0x0003e8000c101906 */
[----:B------:R-:W-:Y:S01]  /*06a0*/  IMAD.IADD R11, R9, 0x1, R14 ;  /* 0x00000001090b7824 */ /* 0x000fe200078e020e */
[----:B------:R1:W-:Y:S03]  /*06b0*/  STG.E desc[UR6][R2.64+0x10], R9 ;  /* 0x0000100902007986 */ /* 0x0003e6000c101906 */
[----:B------:R-:W-:Y:S01]  /*06c0*/  IMAD.IADD R13, R11, 0x1, R16 ;  /* 0x000000010b0d7824 */ /* 0x000fe200078e0210 */
[----:B------:R1:W-:Y:S04]  /*06d0*/  STG.E desc[UR6][R2.64+0x14], R11 ;  /* 0x0000140b02007986 */ /* 0x0003e8000c101906 */
[----:B------:R-:W-:Y:S01]  /*06e0*/  IADD3 R17, PT, PT, R13, R18, RZ ;  /* 0x000000120d117210 */ /* 0x000fe20007ffe0ff */
[----:B------:R1:W-:Y:S04]  /*06f0*/  STG.E desc[UR6][R2.64+0x18], R13 ;  /* 0x0000180d02007986 */ /* 0x0003e8000c101906 */
[----:B------:R-:W-:Y:S01]  /*0700*/  IMAD.IADD R19, R17, 0x1, R20 ;  /* 0x0000000111137824 */ /* 0x000fe200078e0214 */
[----:B------:R1:W-:Y:S04]  /*0710*/  STG.E desc[UR6][R2.64+0x1c], R17 ;  /* 0x00001c1102007986 */ /* 0x0003e8000c101906 */
[----:B------:R1:W-:Y:S02]  /*0720*/  STG.E desc[UR6][R2.64+0x20], R19 ;  /* 0x0000201302007986 */ /* 0x0003e4000c101906 */
.L_x_133:
[----:B------:R-:W-:Y:S05]  /*0730*/  @!P1 EXIT ;  /* 0x000000000000994d */ /* 0x000fea0003800000 */
[----:B------:R-:W-:Y:S02]  /*0740*/  ISETP.GE.U32.AND P0, PT, R21, 0x4, PT ;  /* 0x000000041500780c */ /* 0x000fe40003f06070 */
[----:B------:R-:W-:-:S04]  /*0750*/  LOP3.LUT R4, R4, 0x3, RZ, 0xc0, !PT ;  /* 0x0000000304047812 */ /* 0x000fc800078ec0ff */
[----:B------:R-:W-:-:S07]  /*0760*/  ISETP.NE.AND P1, PT, R4, RZ, PT ;  /* 0x000000ff0400720c */ /* 0x000fce0003f25270 */
[----:B------:R-:W-:Y:S06]  /*0770*/  @!P0 BRA `(.L_x_134) ;  /* 0x0000000000408947 */ /* 0x000fec0003800000 */
[----:B012---:R-:W0:Y:S02]  /*0780*/  LDC.64 R2, c[0x0][0x380] ;  /* 0x0000e000ff027b82 */ /* 0x007e240000000a00 */
[----:B0-----:R-:W-:-:S05]  /*0790*/  IMAD.WIDE.U32 R2, R0, 0x4, R2 ;  /* 0x0000000400027825 */ /* 0x001fca00078e0002 */
[----:B------:R-:W2:Y:S04]  /*07a0*/  LDG.E R5, desc[UR6][R2.64] ;  /* 0x0000000602057981 */ /* 0x000ea8000c1e1900 */
[----:B------:R-:W2:Y:S04]  /*07b0*/  LDG.E R6, desc[UR6][R2.64+0x4] ;  /* 0x0000040602067981 */ /* 0x000ea8000c1e1900 */
[----:B------:R-:W3:Y:S04]  /*07c0*/  LDG.E R8, desc[UR6][R2.64+0x8] ;  /* 0x0000080602087981 */ /* 0x000ee8000c1e1900 */
[----:B------:R-:W4:Y:S04]  /*07d0*/  LDG.E R10, desc[UR6][R2.64+0xc] ;  /* 0x00000c06020a7981 */ /* 0x000f28000c1e1900 */
[----:B------:R-:W5:Y:S01]  /*07e0*/  LDG.E R12, desc[UR6][R2.64+0x10] ;  /* 0x00001006020c7981 */ /* 0x000f62000c1e1900 */
[----:B------:R-:W-:-:S02]  /*07f0*/  VIADD R0, R0, 0x4 ;  /* 0x0000000400007836 */ /* 0x000fc40000000000 */
[----:B--2---:R-:W-:-:S05]  /*0800*/  IMAD.IADD R5, R5, 0x1, R6 ;  /* 0x0000000105057824 */ /* 0x004fca00078e0206 */
[----:B---3--:R-:W-:Y:S01]  /*0810*/  IADD3 R7, PT, PT, R5, R8, RZ ;  /* 0x0000000805077210 */ /* 0x008fe20007ffe0ff */
[----:B------:R3:W-:Y:S04]  /*0820*/  STG.E desc[UR6][R2.64+0x4], R5 ;  /* 0x0000040502007986 */ /* 0x0007e8000c101906 */
[----:B----4-:R-:W-:Y:S01]  /*0830*/  IMAD.IADD R9, R7, 0x1, R10 ;  /* 0x0000000107097824 */ /* 0x010fe200078e020a */
[----:B------:R3:W-:Y:S04]  /*0840*/  STG.E desc[UR6][R2.64+0x8], R7 ;  /* 0x0000080702007986 */ /* 0x0007e8000c101906 */
[----:B-----5:R-:W-:Y:S01]  /*0850*/  IADD3 R11, PT, PT, R9, R12, RZ ;  /* 0x0000000c090b7210 */ /* 0x020fe20007ffe0ff */
[----:B------:R3:W-:Y:S04]  /*0860*/  STG.E desc[UR6][R2.64+0xc], R9 ;  /* 0x00000c0902007986 */ /* 0x0007e8000c101906 */
[----:B------:R3:W-:Y:S02]  /*0870*/  STG.E desc[UR6][R2.64+0x10], R11 ;  /* 0x0000100b02007986 */ /* 0x0007e4000c101906 */
.L_x_134:
[----:B------:R-:W-:Y:S05]  /*0880*/  @!P1 EXIT ;  /* 0x000000000000994d */ /* 0x000fea0003800000 */
[----:B0123--:R-:W0:Y:S02]  /*0890*/  LDC.64 R2, c[0x0][0x380] ;  /* 0x0000e000ff027b82 */ /* 0x00fe240000000a00 */
[----:B0-----:R-:W-:-:S05]  /*08a0*/  IMAD.WIDE.U32 R2, R0, 0x4, R2 ;  /* 0x0000000400027825 */ /* 0x001fca00078e0002 */
[----:B------:R0:W5:Y:S01]  /*08b0*/  LDG.E R5, desc[UR6][R2.64] ;  /* 0x0000000602057981 */ /* 0x000162000c1e1900 */
[----:B------:R-:W-:Y:S02]  /*08c0*/  IADD3 R0, P0, PT, R2, 0x4, RZ ;  /* 0x0000000402007810 */ /* 0x000fe40007f1e0ff */
[----:B------:R-:W-:-:S03]  /*08d0*/  IADD3 R4, PT, PT, -R4, RZ, RZ ;  /* 0x000000ff04047210 */ /* 0x000fc60007ffe1ff */
[----:B------:R-:W-:-:S08]  /*08e0*/  IMAD.X R7, RZ, RZ, R3, P0 ;  /* 0x000000ffff077224 */ /* 0x000fd000000e0603 */
.L_x_135:
[----:B01----:R-:W-:Y:S01]  /*08f0*/  MOV R2, R0 ;  /* 0x0000000000027202 */ /* 0x003fe20000000f00 */
[----:B------:R-:W-:-:S05]  /*0900*/  IMAD.MOV.U32 R3, RZ, RZ, R7 ;  /* 0x000000ffff037224 */ /* 0x000fca00078e0007 */
[----:B------:R-:W2:Y:S01]  /*0910*/  LDG.E R0, desc[UR6][R2.64] ;  /* 0x0000000602007981 */ /* 0x000ea2000c1e1900 */
[----:B------:R-:W-:-:S05]  /*0920*/  VIADD R4, R4, 0x1 ;  /* 0x0000000104047836 */ /* 0x000fca0000000000 */
[----:B------:R-:W-:Y:S02]  /*0930*/  ISETP.NE.AND P0, PT, R4, RZ, PT ;  /* 0x000000ff0400720c */ /* 0x000fe40003f05270 */
[----:B--2--5:R-:W-:Y:S02]  /*0940*/  IADD3 R5, PT, PT, R0, R5, RZ ;  /* 0x0000000500057210 */ /* 0x024fe40007ffe0ff */
[----:B------:R-:W-:-:S03]  /*0950*/  IADD3 R0, P1, PT, R2, 0x4, RZ ;  /* 0x0000000402007810 */ /* 0x000fc60007f3e0ff */
[----:B------:R1:W-:Y:S01]  /*0960*/  STG.E desc[UR6][R2.64], R5 ;  /* 0x0000000502007986 */ /* 0x0003e2000c101906 */
[----:B------:R-:W-:-:S05]  /*0970*/  IADD3.X R7, PT, PT, RZ, R3, RZ, P1, !PT ;  /* 0x00000003ff077210 */ /* 0x000fca0000ffe4ff */
[----:B------:R-:W-:Y:S05]  /*0980*/  @P0 BRA `(.L_x_135) ;  /* 0xfffffffc00d80947 */ /* 0x000fea000383ffff */
[----:B------:R-:W-:Y:S05]  /*0990*/  EXIT ;  /* 0x000000000000794d */ /* 0x000fea0003800000 */
.L_x_136:
        /* <DEDUP_REMOVED lines=14> */
.L_x_161:


//--------------------- .text._Z17Prefix_Down_SweepPiS_ --------------------------
	.section	.text._Z17Prefix_Down_SweepPiS_,"ax",@progbits
	.align	128
        .global         _Z17Prefix_Down_SweepPiS_
        .type           _Z17Prefix_Down_SweepPiS_,@function
        .size           _Z17Prefix_Down_SweepPiS_,(.L_x_162 - _Z17Prefix_Down_SweepPiS_)
        .other          _Z17Prefix_Down_SweepPiS_,@"STO_CUDA_ENTRY STV_DEFAULT"
_Z17Prefix_Down_SweepPiS_:
.text._Z17Prefix_Down_SweepPiS_:
[----:B------:R-:W-:Y:S01]  /*0000*/  LDC R1, c[0x0][0x37c] ;  /* 0x0000df00ff017b82 */ /* 0x000fe20000000800 */
[----:B------:R-:W0:Y:S01]  /*0010*/  S2R R11, SR_CTAID.X ;  /* 0x00000000000b7919 */ /* 0x000e220000002500 */
[----:B------:R-:W1:Y:S01]  /*0020*/  LDCU UR6, c[0x0][0x360] ;  /* 0x00006c00ff0677ac */ /* 0x000e620008000800 */
[----:B------:R-:W-:Y:S01]  /*0030*/  BSSY.RECONVERGENT B0, `(.L_x_137) ;  /* 0x0000019000007945 */ /* 0x000fe20003800200 */
[----:B------:R-:W2:Y:S01]  /*0040*/  S2R R0, SR_TID.X ;  /* 0x0000000000007919 */ /* 0x000ea20000002100 */
[----:B------:R-:W3:Y:S01]  /*0050*/  LDCU UR4, c[0x0][0x370] ;  /* 0x00006e00ff0477ac */ /* 0x000ee20008000800 */
[----:B-1----:R-:W-:-:S05]  /*0060*/  IMAD.U32 R2, RZ, RZ, UR6 ;  /* 0x00000006ff027e24 */ /* 0x002fca000f8e00ff */
[C---:B------:R-:W-:Y:S02]  /*0070*/  IADD3 R7, PT, PT, R2.reuse, -0x1, RZ ;  /* 0xffffffff02077810 */ /* 0x040fe40007ffe0ff */
[----:B------:R-:W-:Y:S01]  /*0080*/  ISETP.GE.U32.AND P2, PT, R2, 0x2, PT ;  /* 0x000000020200780c */ /* 0x000fe20003f46070 */
[----:B0-----:R-:W-:-:S04]  /*0090*/  IMAD R3, R11, UR6, RZ ;  /* 0x000000060b037c24 */ /* 0x001fc8000f8e02ff */
[----:B--2---:R-:W-:Y:S01]  /*00a0*/  IMAD.IADD R9, R3, 0x1, R0 ;  /* 0x0000000103097824 */ /* 0x004fe200078e0200 */
[----:B------:R-:W-:-:S04]  /*00b0*/  ISETP.NE.AND P1, PT, R0, R7, PT ;  /* 0x000000070000720c */ /* 0x000fc80003f25270 */
[----:B---3--:R-:W-:Y:S01]  /*00c0*/  ISETP.GE.U32.AND P0, PT, R9, UR4, PT ;  /* 0x0000000409007c0c */ /* 0x008fe2000bf06070 */
[----:B------:R-:W0:-:S12]  /*00d0*/  LDCU.64 UR4, c[0x0][0x358] ;  /* 0x00006b00ff0477ac */ /* 0x000e180008000a00 */
[----:B------:R-:W1:Y:S02]  /*00e0*/  @!P0 LDC.64 R4, c[0x0][0x388] ;  /* 0x0000e200ff048b82 */ /* 0x000e640000000a00 */
[----:B-1----:R-:W-:-:S05]  /*00f0*/  @!P0 IMAD.WIDE.U32 R4, R9, 0x4, R4 ;  /* 0x0000000409048825 */ /* 0x002fca00078e0004 */
[----:B0-----:R0:W-:Y:S01]  /*0100*/  @!P0 STG.E desc[UR4][R4.64], RZ ;  /* 0x000000ff04008986 */ /* 0x0011e2000c101904 */
[----:B------:R-:W-:Y:S06]  /*0110*/  BAR.SYNC.DEFER_BLOCKING 0x0 ;  /* 0x0000000000007b1d */ /* 0x000fec0000010000 */
[----:B------:R-:W-:Y:S05]  /*0120*/  @P1 BRA `(.L_x_138) ;  /* 0x0000000000241947 */ /* 0x000fea0003800000 */
[----:B0-----:R-:W0:Y:S08]  /*0130*/  LDC.64 R4, c[0x0][0x380] ;  /* 0x0000e000ff047b82 */ /* 0x001e300000000a00 */
[----:B------:R-:W1:Y:S01]  /*0140*/  LDC.64 R6, c[0x0][0x388] ;  /* 0x0000e200ff067b82 */ /* 0x000e620000000a00 */
[----:B0-----:R-:W-:-:S05]  /*0150*/  IMAD.WIDE R4, R9, 0x4, R4 ;  /* 0x0000000409047825 */ /* 0x001fca00078e0204 */
[----:B------:R-:W2:Y:S01]  /*0160*/  LDG.E R8, desc[UR4][R4.64] ;  /* 0x0000000404087981 */ /* 0x000ea2000c1e1900 */
[----:B-1----:R-:W-:-:S05]  /*0170*/  IMAD.WIDE.U32 R6, R11, 0x4, R6 ;  /* 0x000000040b067825 */ /* 0x002fca00078e0006 */
[----:B------:R-:W2:Y:S02]  /*0180*/  LDG.E R9, desc[UR4][R6.64+0x4] ;  /* 0x0000040406097981 */ /* 0x000ea4000c1e1900 */
[----:B--2---:R-:W-:-:S05]  /*0190*/  IMAD.IADD R9, R8, 0x1, R9 ;  /* 0x0000000108097824 */ /* 0x004fca00078e0209 */
[----:B------:R1:W-:Y:S04]  /*01a0*/  STG.E desc[UR4][R6.64+0x4], R9 ;  /* 0x0000040906007986 */ /* 0x0003e8000c101904 */
[----:B------:R1:W-:Y:S02]  /*01b0*/  STG.E desc[UR4][R4.64], RZ ;  /* 0x000000ff04007986 */ /* 0x0003e4000c101904 */
.L_x_138:
[----:B------:R-:W-:Y:S05]  /*01c0*/  BSYNC.RECONVERGENT B0 ;  /* 0x0000000000007941 */ /* 0x000fea0003800200 */
.L_x_137:
[----:B------:R-:W-:Y:S06]  /*01d0*/  BAR.SYNC.DEFER_BLOCKING 0x0 ;  /* 0x0000000000007b1d */ /* 0x000fec0000010000 */
[----:B------:R-:W-:Y:S05]  /*01e0*/  @!P2 EXIT ;  /* 0x000000000000a94d */ /* 0x000fea0003800000 */
[----:B-1----:R-:W1:Y:S01]  /*01f0*/  LDC.64 R8, c[0x0][0x380] ;  /* 0x0000e000ff087b82 */ /* 0x002e620000000a00 */
[----:B------:R-:W-:-:S04]  /*0200*/  LOP3.LUT R6, RZ, R0, RZ, 0x33, !PT ;  /* 0x00000000ff067212 */ /* 0x000fc800078e33ff */
[----:B------:R-:W-:-:S03]  /*0210*/  IADD3 R11, PT, PT, R6, R3, R2 ;  /* 0x00000003060b7210 */ /* 0x000fc60007ffe002 */
[----:B0-----:R-:W0:Y:S02]  /*0220*/  LDC.64 R4, c[0x0][0x380] ;  /* 0x0000e000ff047b82 */ /* 0x001e240000000a00 */
[----:B-1----:R-:W-:-:S07]  /*0230*/  IMAD.WIDE R8, R11, 0x4, R8 ;  /* 0x000000040b087825 */ /* 0x002fce00078e0208 */
.L_x_141:
[----:B-1----:R-:W-:Y:S01]  /*0240*/  IADD3 R3, PT, PT, R2, -0x1, RZ ;  /* 0xffffffff02037810 */ /* 0x002fe20007ffe0ff */
[----:B------:R-:W-:Y:S03]  /*0250*/  BSSY.RECONVERGENT B0, `(.L_x_139) ;  /* 0x000000b000007945 */ /* 0x000fe60003800200 */
[----:B------:R-:W-:-:S13]  /*0260*/  LOP3.LUT P0, RZ, R3, R0, RZ, 0xc0, !PT ;  /* 0x0000000003ff7212 */ /* 0x000fda000780c0ff */
[----:B------:R-:W-:Y:S05]  /*0270*/  @P0 BRA `(.L_x_140) ;  /* 0x0000000000200947 */ /* 0x000fea0003800000 */
[----:B------:R-:W-:Y:S01]  /*0280*/  SHF.R.U32.HI R3, RZ, 0x1, R2 ;  /* 0x00000001ff037819 */ /* 0x000fe20000011602 */
[----:B------:R-:W2:Y:S04]  /*0290*/  LDG.E R10, desc[UR4][R8.64] ;  /* 0x00000004080a7981 */ /* 0x000ea8000c1e1900 */
[----:B------:R-:W-:-:S04]  /*02a0*/  IMAD.IADD R3, R11, 0x1, -R3 ;  /* 0x000000010b037824 */ /* 0x000fc800078e0a03 */
[----:B0-----:R-:W-:-:S05]  /*02b0*/  IMAD.WIDE R6, R3, 0x4, R4 ;  /* 0x0000000403067825 */ /* 0x001fca00078e0204 */
[----:B------:R-:W3:Y:S04]  /*02c0*/  LDG.E R3, desc[UR4][R6.64] ;  /* 0x0000000406037981 */ /* 0x000ee8000c1e1900 */
[----:B--2---:R1:W-:Y:S01]  /*02d0*/  STG.E desc[UR4][R6.64], R10 ;  /* 0x0000000a06007986 */ /* 0x0043e2000c101904 */
[----:B---3--:R-:W-:-:S05]  /*02e0*/  IADD3 R3, PT, PT, R3, R10, RZ ;  /* 0x0000000a03037210 */ /* 0x008fca0007ffe0ff */
[----:B------:R1:W-:Y:S02]  /*02f0*/  STG.E desc[UR4][R8.64], R3 ;  /* 0x0000000308007986 */ /* 0x0003e4000c101904 */
.L_x_140:
[----:B------:R-:W-:Y:S05]  /*0300*/  BSYNC.RECONVERGENT B0 ;  /* 0x0000000000007941 */ /* 0x000fea0003800200 */
.L_x_139:
[----:B------:R-:W-:Y:S01]  /*0310*/  BAR.SYNC.DEFER_BLOCKING 0x0 ;  /* 0x0000000000007b1d */ /* 0x000fe20000010000 */
[----:B------:R-:W-:Y:S02]  /*0320*/  ISETP.GT.U32.AND P0, PT, R2, 0x3, PT ;  /* 0x000000030200780c */ /* 0x000fe40003f04070 */
[----:B------:R-:W-:-:S11]  /*0330*/  SHF.R.U32.HI R2, RZ, 0x1, R2 ;  /* 0x00000001ff027819 */ /* 0x000fd60000011602 */
[----:B------:R-:W-:Y:S05]  /*0340*/  @P0 BRA `(.L_x_141) ;  /* 0xfffffffc00bc0947 */ /* 0x000fea000383ffff */
[----:B------:R-:W-:Y:S05]  /*0350*/  EXIT ;  /* 0x000000000000794d */ /* 0x000fea0003800000 */
.L_x_142:
        /* <DEDUP_REMOVED lines=10> */
.L_x_162:


//--------------------- .text._Z15Prefix_Up_SweepPiii --------------------------
	.section	.text._Z15Prefix_Up_SweepPiii,"ax",@progbits
	.align	128
        .global         _Z15Prefix_Up_SweepPiii
        .type           _Z15Prefix_Up_SweepPiii,@function
        .size           _Z15Prefix_Up_SweepPiii,(.L_x_163 - _Z15Prefix_Up_SweepPiii)
        .other          _Z15Prefix_Up_SweepPiii,@"STO_CUDA_ENTRY STV_DEFAULT"
_Z15Prefix_Up_SweepPiii:
.text._Z15Prefix_Up_SweepPiii:
[----:B------:R-:W-:Y:S08]  /*0000*/  LDC R1, c[0x0][0x37c] ;  /* 0x0000df00ff017b82 */ /* 0x000ff00000000800 */
[----:B------:R-:W0:Y:S08]  /*0010*/  LDC R11, c[0x0][0x360] ;  /* 0x0000d800ff0b7b82 */ /* 0x000e300000000800 */
[----:B------:R-:W-:Y:S01]  /*0020*/  BAR.SYNC.DEFER_BLOCKING 0x0 ;  /* 0x0000000000007b1d */ /* 0x000fe20000010000 */
[----:B0-----:R-:W-:-:S13]  /*0030*/  ISETP.GE.U32.AND P0, PT, R11, 0x2, PT ;  /* 0x000000020b00780c */ /* 0x001fda0003f06070 */
[----:B------:R-:W-:Y:S05]  /*0040*/  @!P0 EXIT ;  /* 0x000000000000894d */ /* 0x000fea0003800000 */
[----:B------:R-:W0:Y:S01]  /*0050*/  S2R R0, SR_TID.X ;  /* 0x0000000000007919 */ /* 0x000e220000002100 */
[----:B------:R-:W0:Y:S01]  /*0060*/  S2UR UR4, SR_CTAID.X ;  /* 0x00000000000479c3 */ /* 0x000e220000002500 */
[----:B------:R-:W1:Y:S01]  /*0070*/  LDCU.64 UR6, c[0x0][0x358] ;  /* 0x00006b00ff0677ac */ /* 0x000e620008000a00 */
[----:B------:R-:W-:-:S06]  /*0080*/  UMOV UR5, 0x2 ;  /* 0x0000000200057882 */ /* 0x000fcc0000000000 */
[----:B------:R-:W2:Y:S01]  /*0090*/  LDC.64 R6, c[0x0][0x380] ;  /* 0x0000e000ff067b82 */ /* 0x000ea20000000a00 */
[----:B01----:R-:W-:-:S07]  /*00a0*/  IMAD R8, R11, UR4, R0 ;  /* 0x000000040b087c24 */ /* 0x003fce000f8e0200 */
.L_x_145:
[----:B------:R-:W-:Y:S01]  /*00b0*/  UIADD3 UR4, UPT, UPT, UR5, -0x1, URZ ;  /* 0xffffffff05047890 */ /* 0x000fe2000fffe0ff */
[----:B------:R-:W-:Y:S05]  /*00c0*/  BSSY.RECONVERGENT B0, `(.L_x_143) ;  /* 0x000000d000007945 */ /* 0x000fea0003800200 */
[----:B------:R-:W-:-:S13]  /*00d0*/  LOP3.LUT P0, RZ, R0, UR4, RZ, 0xc0, !PT ;  /* 0x0000000400ff7c12 */ /* 0x000fda000f80c0ff */
[----:B0-----:R-:W-:Y:S05]  /*00e0*/  @P0 BRA `(.L_x_144) ;  /* 0x0000000000280947 */ /* 0x001fea0003800000 */
[----:B------:R-:W-:Y:S02]  /*00f0*/  USHF.R.U32.HI UR4, URZ, 0x1, UR5 ;  /* 0x00000001ff047899 */ /* 0x000fe40008011605 */
[----:B------:R-:W-:Y:S02]  /*0100*/  IADD3 R5, PT, PT, R8, UR5, RZ ;  /* 0x0000000508057c10 */ /* 0x000fe4000fffe0ff */
[----:B------:R-:W-:-:S06]  /*0110*/  ULOP3.LUT UR4, URZ, UR4, URZ, 0x33, !UPT ;  /* 0x00000004ff047292 */ /* 0x000fcc000f8e33ff */
[C---:B------:R-:W-:Y:S01]  /*0120*/  IADD3 R3, PT, PT, R5.reuse, UR4, RZ ;  /* 0x0000000405037c10 */ /* 0x040fe2000fffe0ff */
[----:B--2---:R-:W-:-:S04]  /*0130*/  IMAD.WIDE R4, R5, 0x4, R6 ;  /* 0x0000000405047825 */ /* 0x004fc800078e0206 */
[----:B------:R-:W-:Y:S01]  /*0140*/  IMAD.WIDE R2, R3, 0x4, R6 ;  /* 0x0000000403027825 */ /* 0x000fe200078e0206 */
[----:B------:R-:W2:Y:S05]  /*0150*/  LDG.E R9, desc[UR6][R4.64+-0x4] ;  /* 0xfffffc0604097981 */ /* 0x000eaa000c1e1900 */
[----:B------:R-:W2:Y:S02]  /*0160*/  LDG.E R2, desc[UR6][R2.64] ;  /* 0x0000000602027981 */ /* 0x000ea4000c1e1900 */
[----:B--2---:R-:W-:-:S05]  /*0170*/  IADD3 R9, PT, PT, R2, R9, RZ ;  /* 0x0000000902097210 */ /* 0x004fca0007ffe0ff */
[----:B------:R0:W-:Y:S02]  /*0180*/  STG.E desc[UR6][R4.64+-0x4], R9 ;  /* 0xfffffc0904007986 */ /* 0x0001e4000c101906 */
.L_x_144:
[----:B------:R-:W-:Y:S05]  /*0190*/  BSYNC.RECONVERGENT B0 ;  /* 0x0000000000007941 */ /* 0x000fea0003800200 */
.L_x_143:
[----:B------:R-:W-:Y:S01]  /*01a0*/  USHF.L.U32 UR5, UR5, 0x1, URZ ;  /* 0x0000000105057899 */ /* 0x000fe200080006ff */
[----:B------:R-:W-:Y:S05]  /*01b0*/  BAR.SYNC.DEFER_BLOCKING 0x0 ;  /* 0x0000000000007b1d */ /* 0x000fea0000010000 */
[----:B------:R-:W-:-:S13]  /*01c0*/  ISETP.LT.U32.AND P0, PT, R11, UR5, PT ;  /* 0x000000050b007c0c */ /* 0x000fda000bf01070 */
[----:B------:R-:W-:Y:S05]  /*01d0*/  @!P0 BRA `(.L_x_145) ;  /* 0xfffffffc00b48947 */ /* 0x000fea000383ffff */
[----:B------:R-:W-:Y:S05]  /*01e0*/  EXIT ;  /* 0x000000000000794d */ /* 0x000fea0003800000 */
.L_x_146:
        /* <DEDUP_REMOVED lines=9> */
.L_x_163:


//--------------------- .nv.shared.reserved.0     --------------------------
	.section	.nv.shared.reserved.0,"aw",@nobits
	.weak		__nv_reservedSMEM_offset_0_alias
	.size		__nv_reservedSMEM_offset_0_alias, 0, 64
	.other		__nv_reservedSMEM_offset_0_alias,@"STO_CUDA_RESERVED_SHARED STV_DEFAULT"
__nv_reservedSMEM_offset_0_alias:
	.zero		0
	.zero		64


//--------------------- .nv.shared._Z11Min_InitialPdS_PiS0_S0_iii --------------------------
	.section	.nv.shared._Z11Min_InitialPdS_PiS0_S0_iii,"aw",@nobits
	.sectionflags	@""
	.align	8
.nv.shared._Z11Min_InitialPdS_PiS0_S0_iii:
	.zero		13312


//--------------------- .nv.constant0._Z9Update_IDPiS_iS_ --------------------------
	.section	.nv.constant0._Z9Update_IDPiS_iS_,"a",@progbits
	.sectionflags	@""
	.align	4
.nv.constant0._Z9Update_IDPiS_iS_:
	.zero		928


//--------------------- .nv.constant0._Z11Min_FurtherPdPiiii --------------------------
	.section	.nv.constant0._Z11Min_FurtherPdPiiii,"a",@progbits
	.sectionflags	@""
	.align	4
.nv.constant0._Z11Min_FurtherPdPiiii:
	.zero		924


//--------------------- .nv.constant0._Z13Min_ReductionPdPiiii --------------------------
	.section	.nv.constant0._Z13Min_ReductionPdPiiii,"a",@progbits
	.sectionflags	@""
	.align	4
.nv.constant0._Z13Min_ReductionPdPiiii:
	.zero		924


//--------------------- .nv.constant0._Z11Min_InitialPdS_PiS0_S0_iii --------------------------
	.section	.nv.constant0._Z11Min_InitialPdS_PiS0_S0_iii,"a",@progbits
	.sectionflags	@""
	.align	4
.nv.constant0._Z11Min_InitialPdS_PiS0_S0_iii:
	.zero		948


//--------------------- .nv.constant0._Z24Distance_Between_ClusterPdS_PiS0_iiii --------------------------
	.section	.nv.constant0._Z24Distance_Between_ClusterPdS_PiS0_iiii,"a",@progbits
	.sectionflags	@""
	.align	4
.nv.constant0._Z24Distance_Between_ClusterPdS_PiS0_iiii:
	.zero		944


//--------------------- .nv.constant0._Z15Nlist_To_PrefixPiS_iiiii --------------------------
	.section	.nv.constant0._Z15Nlist_To_PrefixPiS_iiiii,"a",@progbits
	.sectionflags	@""
	.align	4
.nv.constant0._Z15Nlist_To_PrefixPiS_iiiii:
	.zero		932


//--------------------- .nv.constant0._Z15Nlist_ReductionPiiii --------------------------
	.section	.nv.constant0._Z15Nlist_ReductionPiiii,"a",@progbits
	.sectionflags	@""
	.align	4
.nv.constant0._Z15Nlist_ReductionPiiii:
	.zero		916


//--------------------- .nv.constant0._Z13Nlist_InitialPiS_i --------------------------
	.section	.nv.constant0._Z13Nlist_InitialPiS_i,"a",@progbits
	.sectionflags	@""
	.align	4
.nv.constant0._Z13Nlist_InitialPiS_i:
	.zero		916


//--------------------- .nv.constant0._Z15Nearest_MedroidPdPiS0_S0_S0_S0_iiiii --------------------------
	.section	.nv.constant0._Z15Nearest_MedroidPdPiS0_S0_S0_S0_iiiii,"a",@progbits
	.sectionflags	@""
	.align	4
.nv.constant0._Z15Nearest_MedroidPdPiS0_S0_S0_S0_iiiii:
	.zero		964


//--------------------- .nv.constant0._Z17Bitonic_Sort_StepPiiiic --------------------------
	.section	.nv.constant0._Z17Bitonic_Sort_StepPiiiic,"a",@progbits
	.sectionflags	@""
	.align	4
.nv.constant0._Z17Bitonic_Sort_StepPiiiic:
	.zero		917


//--------------------- .nv.constant0._Z10Add_OffsetPiS_ --------------------------
	.section	.nv.constant0._Z10Add_OffsetPiS_,"a",@progbits
	.sectionflags	@""
	.align	4
.nv.constant0._Z10Add_OffsetPiS_:
	.zero		912


//--------------------- .nv.constant0._Z20Offest_Between_BlockPii --------------------------
	.section	.nv.constant0._Z20Offest_Between_BlockPii,"a",@progbits
	.sectionflags	@""
	.align	4
.nv.constant0._Z20Offest_Between_BlockPii:
	.zero		908


//--------------------- .nv.constant0._Z17Prefix_Down_SweepPiS_ --------------------------
	.section	.nv.constant0._Z17Prefix_Down_SweepPiS_,"a",@progbits
	.sectionflags	@""
	.align	4
.nv.constant0._Z17Prefix_Down_SweepPiS_:
	.zero		912


//--------------------- .nv.constant0._Z15Prefix_Up_SweepPiii --------------------------
	.section	.nv.constant0._Z15Prefix_Up_SweepPiii,"a",@progbits
	.sectionflags	@""
	.align	4
.nv.constant0._Z15Prefix_Up_SweepPiii:
	.zero		912


//--------------------- SYMBOLS --------------------------

	.type		.nv.reservedSmem.offset0,@object
	.size		.nv.reservedSmem.offset0,0x4
	.type		.nv.reservedSmem.cap,@object
	.size		.nv.reservedSmem.cap,0x4
